	.target	sm_90a

	.elftype	@"ET_EXEC"


//--------------------- .note.nv.tkinfo           --------------------------
	.section	.note.nv.tkinfo,"",@"SHT_NOTE"
	.sectionflags	@"SHF_NOTE_NV_TKINFO"
	.tkinfo
        /*0018*/ 	.word	0x00000002
        /*0030*/ 	.string	""
        /*0030*/ 	.string	"ptxas"
        /*0030*/ 	.string	"Cuda compilation tools, release 13.0, V13.0.88"
        /*0030*/ 	.string	"Build cuda_13.0.r13.0/compiler.36424714_0"
        /*0030*/ 	.string	"-v  -suppress-debug-info  -lineinfo  -arch sm_90a "



//--------------------- .note.nv.cuinfo           --------------------------
	.section	.note.nv.cuinfo,"",@"SHT_NOTE"
	.sectionflags	@"SHF_NOTE_NV_CUINFO"
        /*0018*/ 	.short	0x0002
        /*001a*/ 	.short	0x005a
        /*001c*/ 	.short	0x0082
	.zero		2


//--------------------- .nv.info                  --------------------------
	.section	.nv.info,"",@"SHT_CUDA_INFO"
	.align	4


	//----- nvinfo : EIATTR_REGCOUNT
	.align		4
        /*0000*/ 	.byte	0x04, 0x2f
        /*0002*/ 	.short	(.L_1 - .L_0)
	.align		4
.L_0:
        /*0004*/ 	.word	index@(matmul_kernel)
        /*0008*/ 	.word	0x000000ff


	//----- nvinfo : EIATTR_FRAME_SIZE
	.align		4
.L_1:
        /*000c*/ 	.byte	0x04, 0x11
        /*000e*/ 	.short	(.L_3 - .L_2)
	.align		4
.L_2:
        /*0010*/ 	.word	index@(matmul_kernel)
        /*0014*/ 	.word	0x00000970


	//----- nvinfo : EIATTR_MIN_STACK_SIZE
	.align		4
.L_3:
        /*0018*/ 	.byte	0x04, 0x12
        /*001a*/ 	.short	(.L_5 - .L_4)
	.align		4
.L_4:
        /*001c*/ 	.word	index@(matmul_kernel)
        /*0020*/ 	.word	0x00000970
.L_5:


//--------------------- .nv.compat                --------------------------
	.section	.nv.compat,"",@"SHT_CUDA_COMPAT_INFO"
	.align	4
        /*0000*/ 	.byte	0x02, 0x09, 0x01, 0x00, 0x02, 0x02, 0x01, 0x00, 0x02, 0x05, 0x05, 0x00, 0x03, 0x07, 0x01, 0x01
        /*0010*/ 	.byte	0x02, 0x03, 0x00, 0x00, 0x02, 0x06, 0x01, 0x00, 0x04, 0x0b, 0x08, 0x00, 0x00, 0x00, 0x00, 0x00
        /*0020*/ 	.byte	0x00, 0x00, 0x00, 0x00


//--------------------- .nv.info.matmul_kernel    --------------------------
	.section	.nv.info.matmul_kernel,"",@"SHT_CUDA_INFO"
	.sectionflags	@""
	.align	4


	//----- nvinfo : EIATTR_CUDA_API_VERSION
	.align		4
        /*0000*/ 	.byte	0x04, 0x37
        /*0002*/ 	.short	(.L_7 - .L_6)
.L_6:
        /*0004*/ 	.word	0x00000082


	//----- nvinfo : EIATTR_KPARAM_INFO
	.align		4
.L_7:
        /*0008*/ 	.byte	0x04, 0x17
        /*000a*/ 	.short	(.L_9 - .L_8)
.L_8:
        /*000c*/ 	.word	0x00000000
        /*0010*/ 	.short	0x000d
        /*0012*/ 	.short	0x0048
        /*0014*/ 	.byte	0x00, 0xf4, 0x21, 0x00


	//----- nvinfo : EIATTR_KPARAM_INFO
	.align		4
.L_9:
        /*0018*/ 	.byte	0x04, 0x17
        /*001a*/ 	.short	(.L_11 - .L_10)
.L_10:
        /*001c*/ 	.word	0x00000000
        /*0020*/ 	.short	0x000c
        /*0022*/ 	.short	0x0040
        /*0024*/ 	.byte	0x00, 0xf4, 0x21, 0x00


	//----- nvinfo : EIATTR_KPARAM_INFO
	.align		4
.L_11:
        /*0028*/ 	.byte	0x04, 0x17
        /*002a*/ 	.short	(.L_13 - .L_12)
.L_12:
        /*002c*/ 	.word	0x00000000
        /*0030*/ 	.short	0x000b
        /*0032*/ 	.short	0x0038
        /*0034*/ 	.byte	0x00, 0xf0, 0x11, 0x00


	//----- nvinfo : EIATTR_KPARAM_INFO
	.align		4
.L_13:
        /*0038*/ 	.byte	0x04, 0x17
        /*003a*/ 	.short	(.L_15 - .L_14)
.L_14:
        /*003c*/ 	.word	0x00000000
        /*0040*/ 	.short	0x000a
        /*0042*/ 	.short	0x0034
        /*0044*/ 	.byte	0x00, 0xf0, 0x11, 0x00


	//----- nvinfo : EIATTR_KPARAM_INFO
	.align		4
.L_15:
        /*0048*/ 	.byte	0x04, 0x17
        /*004a*/ 	.short	(.L_17 - .L_16)
.L_16:
        /*004c*/ 	.word	0x00000000
        /*0050*/ 	.short	0x0009
        /*0052*/ 	.short	0x0030
        /*0054*/ 	.byte	0x00, 0xf0, 0x11, 0x00


	//----- nvinfo : EIATTR_KPARAM_INFO
	.align		4
.L_17:
        /*0058*/ 	.byte	0x04, 0x17
        /*005a*/ 	.short	(.L_19 - .L_18)
.L_18:
        /*005c*/ 	.word	0x00000000
        /*0060*/ 	.short	0x0008
        /*0062*/ 	.short	0x002c
        /*0064*/ 	.byte	0x00, 0xf0, 0x11, 0x00


	//----- nvinfo : EIATTR_KPARAM_INFO
	.align		4
.L_19:
        /*0068*/ 	.byte	0x04, 0x17
        /*006a*/ 	.short	(.L_21 - .L_20)
.L_20:
        /*006c*/ 	.word	0x00000000
        /*0070*/ 	.short	0x0007
        /*0072*/ 	.short	0x0028
        /*0074*/ 	.byte	0x00, 0xf0, 0x11, 0x00


	//----- nvinfo : EIATTR_KPARAM_INFO
	.align		4
.L_21:
        /*0078*/ 	.byte	0x04, 0x17
        /*007a*/ 	.short	(.L_23 - .L_22)
.L_22:
        /*007c*/ 	.word	0x00000000
        /*0080*/ 	.short	0x0006
        /*0082*/ 	.short	0x0024
        /*0084*/ 	.byte	0x00, 0xf0, 0x11, 0x00


	//----- nvinfo : EIATTR_KPARAM_INFO
	.align		4
.L_23:
        /*0088*/ 	.byte	0x04, 0x17
        /*008a*/ 	.short	(.L_25 - .L_24)
.L_24:
        /*008c*/ 	.word	0x00000000
        /*0090*/ 	.short	0x0005
        /*0092*/ 	.short	0x0020
        /*0094*/ 	.byte	0x00, 0xf0, 0x11, 0x00


	//----- nvinfo : EIATTR_KPARAM_INFO
	.align		4
.L_25:
        /*0098*/ 	.byte	0x04, 0x17
        /*009a*/ 	.short	(.L_27 - .L_26)
.L_26:
        /*009c*/ 	.word	0x00000000
        /*00a0*/ 	.short	0x0004
        /*00a2*/ 	.short	0x001c
        /*00a4*/ 	.byte	0x00, 0xf0, 0x11, 0x00


	//----- nvinfo : EIATTR_KPARAM_INFO
	.align		4
.L_27:
        /*00a8*/ 	.byte	0x04, 0x17
        /*00aa*/ 	.short	(.L_29 - .L_28)
.L_28:
        /*00ac*/ 	.word	0x00000000
        /*00b0*/ 	.short	0x0003
        /*00b2*/ 	.short	0x0018
        /*00b4*/ 	.byte	0x00, 0xf0, 0x11, 0x00


	//----- nvinfo : EIATTR_KPARAM_INFO
	.align		4
.L_29:
        /*00b8*/ 	.byte	0x04, 0x17
        /*00ba*/ 	.short	(.L_31 - .L_30)
.L_30:
        /*00bc*/ 	.word	0x00000000
        /*00c0*/ 	.short	0x0002
        /*00c2*/ 	.short	0x0010
        /*00c4*/ 	.byte	0x00, 0xf4, 0x21, 0x00


	//----- nvinfo : EIATTR_KPARAM_INFO
	.align		4
.L_31:
        /*00c8*/ 	.byte	0x04, 0x17
        /*00ca*/ 	.short	(.L_33 - .L_32)
.L_32:
        /*00cc*/ 	.word	0x00000000
        /*00d0*/ 	.short	0x0001
        /*00d2*/ 	.short	0x0008
        /*00d4*/ 	.byte	0x00, 0xf4, 0x21, 0x00


	//----- nvinfo : EIATTR_KPARAM_INFO
	.align		4
.L_33:
        /*00d8*/ 	.byte	0x04, 0x17
        /*00da*/ 	.short	(.L_35 - .L_34)
.L_34:
        /*00dc*/ 	.word	0x00000000
        /*00e0*/ 	.short	0x0000
        /*00e2*/ 	.short	0x0000
        /*00e4*/ 	.byte	0x00, 0xf4, 0x21, 0x00


	//----- nvinfo : EIATTR_SPARSE_MMA_MASK
	.align		4
.L_35:
        /*00e8*/ 	.byte	0x03, 0x50
        /*00ea*/ 	.short	0x0000


	//----- nvinfo : EIATTR_MAXREG_COUNT
	.align		4
        /*00ec*/ 	.byte	0x03, 0x1b
        /*00ee*/ 	.short	0x00ff


	//----- nvinfo : EIATTR_NUM_BARRIERS
	.align		4
        /*00f0*/ 	.byte	0x02, 0x4c
        /*00f2*/ 	.byte	0x01
	.zero		1


	//----- nvinfo : EIATTR_ANNOTATIONS
	.align		4
        /*00f4*/ 	.byte	0x04, 0x55
        /*00f6*/ 	.short	(.L_37 - .L_36)


	//   ....[0]....
.L_36:
        /*00f8*/ 	.word	0x00000001
        /*00fc*/ 	.byte	0x70, 0x00, 0x00, 0x00, 0x01, 0x00, 0x00, 0x00, 0xb0, 0x00, 0x00, 0x00, 0x01, 0x00, 0x00, 0x00
        /* <DEDUP_REMOVED lines=903> */
        /*397c*/ 	.byte	0x40, 0x07, 0x02, 0x00, 0x01, 0x00, 0x00, 0x00, 0x70, 0x07, 0x02, 0x00


	//----- nvinfo : EIATTR_MERCURY_ISA_VERSION
	.align		4
.L_37:
        /*3988*/ 	.byte	0x03, 0x5f
        /*398a*/ 	.short	0x0101


	//----- nvinfo : EIATTR_EXIT_INSTR_OFFSETS
	.align		4
        /*398c*/ 	.byte	0x04, 0x1c
        /*398e*/ 	.short	(.L_39 - .L_38)


	//   ....[0]....
.L_38:
        /*3990*/ 	.word	0x00020a20


	//   ....[1]....
        /*3994*/ 	.word	0x00020a40


	//----- nvinfo : EIATTR_REQNTID
	.align		4
.L_39:
        /*3998*/ 	.byte	0x04, 0x10
        /*399a*/ 	.short	(.L_41 - .L_40)
.L_40:
        /*399c*/ 	.word	0x00000040
        /*39a0*/ 	.word	0x00000001
        /*39a4*/ 	.word	0x00000001


	//----- nvinfo : EIATTR_CBANK_PARAM_SIZE
	.align		4
.L_41:
        /*39a8*/ 	.byte	0x03, 0x19
        /*39aa*/ 	.short	0x0050


	//----- nvinfo : EIATTR_PARAM_CBANK
	.align		4
        /*39ac*/ 	.byte	0x04, 0x0a
        /*39ae*/ 	.short	(.L_43 - .L_42)
	.align		4
.L_42:
        /*39b0*/ 	.word	index@(.nv.constant0.matmul_kernel)
        /*39b4*/ 	.short	0x0210
        /*39b6*/ 	.short	0x0050


	//----- nvinfo : EIATTR_SW_WAR
	.align		4
.L_43:
        /*39b8*/ 	.byte	0x04, 0x36
        /*39ba*/ 	.short	(.L_45 - .L_44)
.L_44:
        /*39bc*/ 	.word	0x00000008
.L_45:


//--------------------- .nv.callgraph             --------------------------
	.section	.nv.callgraph,"",@"SHT_CUDA_CALLGRAPH"
	.align	4
	.sectionentsize	8
	.align		4
        /*0000*/ 	.word	0x00000000
	.align		4
        /*0004*/ 	.word	0xffffffff
	.align		4
        /*0008*/ 	.word	0x00000000
	.align		4
        /*000c*/ 	.word	0xfffffffe
	.align		4
        /*0010*/ 	.word	0x00000000
	.align		4
        /*0014*/ 	.word	0xfffffffd
	.align		4
        /*0018*/ 	.word	0x00000000
	.align		4
        /*001c*/ 	.word	0xfffffffc


//--------------------- .text.matmul_kernel       --------------------------
	.section	.text.matmul_kernel,"ax",@progbits
	.align	128
        .global         matmul_kernel
        .type           matmul_kernel,@function
        .size           matmul_kernel,(.L_x_3 - matmul_kernel)
        .other          matmul_kernel,@"STO_CUDA_ENTRY STV_DEFAULT"
matmul_kernel:
.text.matmul_kernel:
[----:B------:R-:W1:Y:S08]  /*0000*/  LDC R1, c[0x0][0x28] ;  /* 0x00000a00ff017b82 */ /* 0x000e700000000800 */
[----:B------:R-:W2:Y:S01]  /*0010*/  LDC.64 R2, c[0x0][0x228] ;  /* 0x00008a00ff027b82 */ /* 0x000ea20000000a00 */
[----:B-1----:R-:W-:Y:S01]  /*0020*/  VIADD R1, R1, 0xfffff690 ;  /* 0xfffff69001017836 */ /* 0x002fe20000000000 */
[----:B------:R-:W1:Y:S01]  /*0030*/  S2R R5, SR_CTAID.X ;  /* 0x0000000000057919 */ /* 0x000e620000002500 */
[----:B------:R-:W-:Y:S01]  /*0040*/  ULDC.64 UR4, c[0x0][0x218] ;  /* 0x0000860000047ab9 */ /* 0x000fe20000000a00 */
[----:B------:R-:W3:Y:S01]  /*0050*/  S2R R136, SR_TID.X ;  /* 0x0000000000887919 */ /* 0x000ee20000002100 */
[----:B--2---:R-:W-:Y:S01]  /*0060*/  IMAD.MOV.U32 R137, RZ, RZ, R3 ;  /* 0x000000ffff897224 */ /* 0x004fe200078e0003 */
[----:B------:R2:W-:Y:S01]  /*0070*/  STL.64 [R1+0x538], R2 ;  /* 0x0005380201007387 */ /* 0x0005e20000100a00 */
[----:B------:R-:W-:-:S02]  /*0080*/  IMAD.MOV.U32 R138, RZ, RZ, R2 ;  /* 0x000000ffff8a7224 */ /* 0x000fc400078e0002 */
[----:B------:R-:W-:-:S03]  /*0090*/  VIADD R0, R137, 0x7f ;  /* 0x0000007f89007836 */ /* 0x000fc60000000000 */
[----:B------:R-:W-:Y:S01]  /*00a0*/  IABS R128, R138 ;  /* 0x0000008a00807213 */ /* 0x000fe20000000000 */
[----:B------:R-:W-:Y:S01]  /*00b0*/  STL [R1+0x940], R138 ;  /* 0x0009408a01007387 */ /* 0x000fe20000100800 */
[----:B-1----:R-:W-:Y:S02]  /*00c0*/  IABS R8, R5 ;  /* 0x0000000500087213 */ /* 0x002fe40000000000 */
[----:B--2---:R-:W-:Y:S02]  /*00d0*/  SHF.R.S32.HI R3, RZ, 0x1f, R0 ;  /* 0x0000001fff037819 */ /* 0x004fe40000011400 */
[----:B---3--:R-:W-:Y:S02]  /*00e0*/  LOP3.LUT R252, R136, 0x3f, RZ, 0xc0, !PT ;  /* 0x0000003f88fc7812 */ /* 0x008fe400078ec0ff */
[----:B------:R-:W-:-:S04]  /*00f0*/  LEA.HI R3, R3, R0, RZ, 0x7 ;  /* 0x0000000003037211 */ /* 0x000fc800078f38ff */
[----:B------:R-:W-:-:S05]  /*0100*/  SHF.R.S32.HI R3, RZ, 0x7, R3 ;  /* 0x00000007ff037819 */ /* 0x000fca0000011403 */
[----:B------:R-:W-:-:S05]  /*0110*/  IMAD.SHL.U32 R4, R3, 0x8, RZ ;  /* 0x0000000803047824 */ /* 0x000fca00078e00ff */
[-C--:B------:R-:W-:Y:S02]  /*0120*/  IABS R7, R4.reuse ;  /* 0x0000000400077213 */ /* 0x080fe40000000000 */
[----:B------:R-:W-:Y:S02]  /*0130*/  IABS R10, R4 ;  /* 0x00000004000a7213 */ /* 0x000fe40000000000 */
[----:B------:R-:W1:Y:S08]  /*0140*/  I2F.RP R0, R7 ;  /* 0x0000000700007306 */ /* 0x000e700000209400 */
[----:B-1----:R-:W1:Y:S02]  /*0150*/  MUFU.RCP R0, R0 ;  /* 0x0000000000007308 */ /* 0x002e640000001000 */
[----:B-1----:R-:W-:-:S02]  /*0160*/  VIADD R2, R0, 0xffffffe ;  /* 0x0ffffffe00027836 */ /* 0x002fc40000000000 */
[----:B------:R-:W-:-:S04]  /*0170*/  IMAD.MOV R0, RZ, RZ, -R10 ;  /* 0x000000ffff007224 */ /* 0x000fc800078e0a0a */
[----:B------:R1:W2:Y:S02]  /*0180*/  F2I.FTZ.U32.TRUNC.NTZ R3, R2 ;  /* 0x0000000200037305 */ /* 0x0002a4000021f000 */
[----:B-1----:R-:W-:Y:S01]  /*0190*/  IMAD.MOV.U32 R2, RZ, RZ, RZ ;  /* 0x000000ffff027224 */ /* 0x002fe200078e00ff */
[----:B--2---:R-:W-:-:S05]  /*01a0*/  IADD3 R6, RZ, -R3, RZ ;  /* 0x80000003ff067210 */ /* 0x004fca0007ffe0ff */
[----:B------:R-:W-:Y:S02]  /*01b0*/  IMAD R9, R6, R7, RZ ;  /* 0x0000000706097224 */ /* 0x000fe400078e02ff */
[----:B------:R-:W-:Y:S02]  /*01c0*/  IMAD.MOV.U32 R6, RZ, RZ, R8 ;  /* 0x000000ffff067224 */ /* 0x000fe400078e0008 */
[----:B------:R-:W-:-:S06]  /*01d0*/  IMAD.HI.U32 R3, R3, R9, R2 ;  /* 0x0000000903037227 */ /* 0x000fcc00078e0002 */
[----:B------:R-:W-:-:S04]  /*01e0*/  IMAD.HI.U32 R3, R3, R6, RZ ;  /* 0x0000000603037227 */ /* 0x000fc800078e00ff */
[----:B------:R-:W-:-:S05]  /*01f0*/  IMAD R0, R3, R0, R6 ;  /* 0x0000000003007224 */ /* 0x000fca00078e0206 */
[----:B------:R-:W-:-:S13]  /*0200*/  ISETP.GT.U32.AND P1, PT, R7, R0, PT ;  /* 0x000000000700720c */ /* 0x000fda0003f24070 */
[----:B------:R-:W-:Y:S02]  /*0210*/  @!P1 IMAD.IADD R0, R0, 0x1, -R7 ;  /* 0x0000000100009824 */ /* 0x000fe400078e0a07 */
[----:B------:R-:W-:Y:S01]  /*0220*/  @!P1 VIADD R3, R3, 0x1 ;  /* 0x0000000103039836 */ /* 0x000fe20000000000 */
[----:B------:R-:W-:Y:S02]  /*0230*/  ISETP.NE.AND P1, PT, R4, RZ, PT ;  /* 0x000000ff0400720c */ /* 0x000fe40003f25270 */
[----:B------:R-:W-:Y:S02]  /*0240*/  ISETP.GE.U32.AND P0, PT, R0, R7, PT ;  /* 0x000000070000720c */ /* 0x000fe40003f06070 */
[----:B------:R-:W-:-:S04]  /*0250*/  LOP3.LUT R0, R5, R4, RZ, 0x3c, !PT ;  /* 0x0000000405007212 */ /* 0x000fc800078e3cff */
[----:B------:R-:W-:Y:S01]  /*0260*/  ISETP.GE.AND P2, PT, R0, RZ, PT ;  /* 0x000000ff0000720c */ /* 0x000fe20003f46270 */
[----:B------:R-:W-:-:S06]  /*0270*/  VIADD R0, R138, 0x3f ;  /* 0x0000003f8a007836 */ /* 0x000fcc0000000000 */
[----:B------:R-:W-:-:S05]  /*0280*/  @P0 VIADD R3, R3, 0x1 ;  /* 0x0000000103030836 */ /* 0x000fca0000000000 */
[----:B------:R-:W-:Y:S02]  /*0290*/  MOV R2, R3 ;  /* 0x0000000300027202 */ /* 0x000fe40000000f00 */
[----:B------:R-:W-:-:S03]  /*02a0*/  SHF.R.S32.HI R3, RZ, 0x1f, R0 ;  /* 0x0000001fff037819 */ /* 0x000fc60000011400 */
[----:B------:R-:W-:Y:S01]  /*02b0*/  @!P2 IMAD.MOV R2, RZ, RZ, -R2 ;  /* 0x000000ffff02a224 */ /* 0x000fe200078e0a02 */
[----:B------:R-:W-:Y:S02]  /*02c0*/  @!P1 LOP3.LUT R2, RZ, R4, RZ, 0x33, !PT ;  /* 0x00000004ff029212 */ /* 0x000fe400078e33ff */
[----:B------:R-:W-:-:S03]  /*02d0*/  LEA.HI R3, R3, R0, RZ, 0x6 ;  /* 0x0000000003037211 */ /* 0x000fc600078f30ff */
[----:B------:R-:W-:Y:S02]  /*02e0*/  IMAD.SHL.U32 R8, R2, 0x8, RZ ;  /* 0x0000000802087824 */ /* 0x000fe400078e00ff */
[----:B------:R-:W-:-:S03]  /*02f0*/  IMAD.MOV R2, RZ, RZ, -R2 ;  /* 0x000000ffff027224 */ /* 0x000fc600078e0a02 */
[----:B------:R-:W-:Y:S01]  /*0300*/  LEA.HI.SX32 R3, R3, -R8, 0x1a ;  /* 0x8000000803037211 */ /* 0x000fe200078fd2ff */
[----:B------:R-:W-:Y:S01]  /*0310*/  IMAD R10, R4, R2, R5 ;  /* 0x00000002040a7224 */ /* 0x000fe200078e0205 */
[----:B------:R-:W-:Y:S02]  /*0320*/  MOV R2, RZ ;  /* 0x000000ff00027202 */ /* 0x000fe40000000f00 */
[----:B------:R-:W-:Y:S02]  /*0330*/  VIMNMX R9, R3, 0x8, PT ;  /* 0x0000000803097848 */ /* 0x000fe40003fe0100 */
[----:B------:R-:W-:Y:S02]  /*0340*/  IABS R4, R10 ;  /* 0x0000000a00047213 */ /* 0x000fe40000000000 */
[----:B------:R-:W-:-:S04]  /*0350*/  IABS R6, R9 ;  /* 0x0000000900067213 */ /* 0x000fc80000000000 */
[----:B------:R-:W1:Y:S08]  /*0360*/  I2F.RP R0, R6 ;  /* 0x0000000600007306 */ /* 0x000e700000209400 */
[----:B-1----:R-:W1:Y:S02]  /*0370*/  MUFU.RCP R0, R0 ;  /* 0x0000000000007308 */ /* 0x002e640000001000 */
[----:B-1----:R-:W-:Y:S01]  /*0380*/  VIADD R3, R0, 0xffffffe ;  /* 0x0ffffffe00037836 */ /* 0x002fe20000000000 */
[----:B------:R-:W-:-:S05]  /*0390*/  IABS R0, R137 ;  /* 0x0000008900007213 */ /* 0x000fca0000000000 */
[----:B------:R-:W1:Y:S02]  /*03a0*/  F2I.FTZ.U32.TRUNC.NTZ R3, R3 ;  /* 0x0000000300037305 */ /* 0x000e64000021f000 */
[----:B-1----:R-:W-:-:S04]  /*03b0*/  IMAD.MOV R7, RZ, RZ, -R3 ;  /* 0x000000ffff077224 */ /* 0x002fc800078e0a03 */
[----:B------:R-:W-:Y:S01]  /*03c0*/  IMAD R5, R7, R6, RZ ;  /* 0x0000000607057224 */ /* 0x000fe200078e02ff */
[----:B------:R-:W-:-:S03]  /*03d0*/  IABS R7, R9 ;  /* 0x0000000900077213 */ /* 0x000fc60000000000 */
[----:B------:R-:W-:Y:S02]  /*03e0*/  IMAD.HI.U32 R2, R3, R5, R2 ;  /* 0x0000000503027227 */ /* 0x000fe400078e0002 */
[----:B------:R-:W1:Y:S02]  /*03f0*/  I2F.RP R5, R0 ;  /* 0x0000000000057306 */ /* 0x000e640000209400 */
[----:B------:R-:W-:Y:S02]  /*0400*/  IMAD.MOV.U32 R3, RZ, RZ, R4 ;  /* 0x000000ffff037224 */ /* 0x000fe400078e0004 */
[----:B------:R-:W-:Y:S02]  /*0410*/  IMAD.MOV R4, RZ, RZ, -R7 ;  /* 0x000000ffff047224 */ /* 0x000fe400078e0a07 */
[----:B------:R-:W-:-:S04]  /*0420*/  IMAD.HI.U32 R2, R2, R3, RZ ;  /* 0x0000000302027227 */ /* 0x000fc800078e00ff */
[----:B------:R-:W-:Y:S02]  /*0430*/  IMAD R3, R2, R4, R3 ;  /* 0x0000000402037224 */ /* 0x000fe400078e0203 */
[----:B------:R-:W2:Y:S03]  /*0440*/  I2F.RP R4, R128 ;  /* 0x0000008000047306 */ /* 0x000ea60000209400 */
[----:B------:R-:W-:-:S05]  /*0450*/  ISETP.GT.U32.AND P1, PT, R6, R3, PT ;  /* 0x000000030600720c */ /* 0x000fca0003f24070 */
[----:B-1----:R-:W1:Y:S08]  /*0460*/  MUFU.RCP R5, R5 ;  /* 0x0000000500057308 */ /* 0x002e700000001000 */
[----:B--2---:R-:W2:Y:S01]  /*0470*/  MUFU.RCP R4, R4 ;  /* 0x0000000400047308 */ /* 0x004ea20000001000 */
[----:B------:R-:W-:Y:S02]  /*0480*/  @!P1 IMAD.IADD R3, R3, 0x1, -R6 ;  /* 0x0000000103039824 */ /* 0x000fe400078e0a06 */
[----:B------:R-:W-:Y:S01]  /*0490*/  @!P1 VIADD R2, R2, 0x1 ;  /* 0x0000000102029836 */ /* 0x000fe20000000000 */
[----:B------:R-:W-:-:S02]  /*04a0*/  ISETP.NE.AND P1, PT, R9, RZ, PT ;  /* 0x000000ff0900720c */ /* 0x000fc40003f25270 */
[----:B------:R-:W-:Y:S02]  /*04b0*/  ISETP.GE.U32.AND P0, PT, R3, R6, PT ;  /* 0x000000060300720c */ /* 0x000fe40003f06070 */
[----:B------:R-:W-:Y:S01]  /*04c0*/  LOP3.LUT R3, R10, R9, RZ, 0x3c, !PT ;  /* 0x000000090a037212 */ /* 0x000fe200078e3cff */
[----:B-1----:R-:W-:-:S03]  /*04d0*/  VIADD R72, R5, 0xffffffe ;  /* 0x0ffffffe05487836 */ /* 0x002fc60000000000 */
[----:B------:R-:W-:Y:S01]  /*04e0*/  ISETP.GE.AND P2, PT, R3, RZ, PT ;  /* 0x000000ff0300720c */ /* 0x000fe20003f46270 */
[----:B------:R1:W3:Y:S01]  /*04f0*/  F2I.FTZ.U32.TRUNC.NTZ R73, R72 ;  /* 0x0000004800497305 */ /* 0x0002e2000021f000 */
[----:B--2---:R-:W-:-:S05]  /*0500*/  IADD3 R3, R4, 0xffffffe, RZ ;  /* 0x0ffffffe04037810 */ /* 0x004fca0007ffe0ff */
[----:B------:R-:W-:Y:S02]  /*0510*/  @P0 VIADD R2, R2, 0x1 ;  /* 0x0000000102020836 */ /* 0x000fe40000000000 */
[----:B-1----:R-:W-:Y:S01]  /*0520*/  IMAD.MOV.U32 R72, RZ, RZ, RZ ;  /* 0x000000ffff487224 */ /* 0x002fe200078e00ff */
[----:B------:R-:W1:Y:S03]  /*0530*/  F2I.FTZ.U32.TRUNC.NTZ R3, R3 ;  /* 0x0000000300037305 */ /* 0x000e66000021f000 */
[----:B------:R-:W-:Y:S01]  /*0540*/  @!P2 IMAD.MOV R2, RZ, RZ, -R2 ;  /* 0x000000ffff02a224 */ /* 0x000fe200078e0a02 */
[----:B------:R-:W-:Y:S01]  /*0550*/  @!P1 LOP3.LUT R2, RZ, R9, RZ, 0x33, !PT ;  /* 0x00000009ff029212 */ /* 0x000fe200078e33ff */
[----:B---3--:R-:W-:-:S04]  /*0560*/  IMAD.MOV R5, RZ, RZ, -R73 ;  /* 0x000000ffff057224 */ /* 0x008fc800078e0a49 */
[----:B------:R-:W-:Y:S02]  /*0570*/  IMAD.SHL.U32 R7, R2, 0x80, RZ ;  /* 0x0000008002077824 */ /* 0x000fe400078e00ff */
[----:B------:R-:W-:Y:S02]  /*0580*/  IMAD R5, R5, R0, RZ ;  /* 0x0000000005057224 */ /* 0x000fe400078e02ff */
[----:B------:R-:W-:Y:S01]  /*0590*/  VIADD R248, R7, 0x7f ;  /* 0x0000007f07f87836 */ /* 0x000fe20000000000 */
[----:B------:R-:W-:Y:S01]  /*05a0*/  IABS R6, R7 ;  /* 0x0000000700067213 */ /* 0x000fe20000000000 */
[----:B------:R-:W-:Y:S01]  /*05b0*/  IMAD.HI.U32 R72, R73, R5, R72 ;  /* 0x0000000549487227 */ /* 0x000fe200078e0048 */
[C---:B------:R-:W-:Y:S02]  /*05c0*/  IADD3 R135, R7.reuse, 0x2, RZ ;  /* 0x0000000207877810 */ /* 0x040fe40007ffe0ff */
[----:B------:R-:W-:Y:S01]  /*05d0*/  IABS R97, R248 ;  /* 0x000000f800617213 */ /* 0x000fe20000000000 */
[--C-:B-1----:R-:W-:Y:S01]  /*05e0*/  IMAD.MOV R4, RZ, RZ, -R3.reuse ;  /* 0x000000ffff047224 */ /* 0x102fe200078e0a03 */
[----:B------:R-:W-:Y:S01]  /*05f0*/  STL [R1+0x6a0], R248 ;  /* 0x0006a0f801007387 */ /* 0x000fe20000100800 */
[----:B------:R-:W-:Y:S01]  /*0600*/  IMAD.MOV.U32 R5, RZ, RZ, R6 ;  /* 0x000000ffff057224 */ /* 0x000fe200078e0006 */
[C---:B------:R-:W-:Y:S01]  /*0610*/  IADD3 R251, R7.reuse, 0xf, RZ ;  /* 0x0000000f07fb7810 */ /* 0x040fe20007ffe0ff */
[C---:B------:R-:W-:Y:S01]  /*0620*/  VIADD R132, R7.reuse, 0x1 ;  /* 0x0000000107847836 */ /* 0x040fe20000000000 */
[----:B------:R-:W-:Y:S01]  /*0630*/  MOV R73, R4 ;  /* 0x0000000400497202 */ /* 0x000fe20000000f00 */
[----:B------:R-:W-:Y:S01]  /*0640*/  IMAD.MOV R4, RZ, RZ, -R2 ;  /* 0x000000ffff047224 */ /* 0x000fe200078e0a02 */
[----:B------:R-:W-:Y:S01]  /*0650*/  IABS R115, R251 ;  /* 0x000000fb00737213 */ /* 0x000fe20000000000 */
[----:B------:R-:W-:Y:S01]  /*0660*/  IMAD.HI.U32 R2, R72, R5, RZ ;  /* 0x0000000548027227 */ /* 0x000fe200078e00ff */
[----:B------:R-:W-:Y:S01]  /*0670*/  IABS R131, R132 ;  /* 0x0000008400837213 */ /* 0x000fe20000000000 */
[----:B------:R-:W-:Y:S01]  /*0680*/  STL [R1+0x70c], R132 ;  /* 0x00070c8401007387 */ /* 0x000fe20000100800 */
[C---:B------:R-:W-:Y:S01]  /*0690*/  IADD3 R240, R7.reuse, 0x18, RZ ;  /* 0x0000001807f07810 */ /* 0x040fe20007ffe0ff */
[----:B------:R-:W-:Y:S01]  /*06a0*/  IMAD.MOV R96, RZ, RZ, -R2 ;  /* 0x000000ffff607224 */ /* 0x000fe200078e0a02 */
[----:B------:R-:W-:Y:S01]  /*06b0*/  IADD3 R238, R7, 0x1a, RZ ;  /* 0x0000001a07ee7810 */ /* 0x000fe20007ffe0ff */
[----:B------:R-:W-:Y:S01]  /*06c0*/  IMAD R73, R73, R128, RZ ;  /* 0x0000008049497224 */ /* 0x000fe200078e02ff */
[----:B------:R-:W-:Y:S01]  /*06d0*/  STL [R1+0x708], R135 ;  /* 0x0007088701007387 */ /* 0x000fe20000100800 */
[----:B------:R-:W-:Y:S01]  /*06e0*/  IMAD R4, R9, R4, R10 ;  /* 0x0000000409047224 */ /* 0x000fe200078e020a */
[----:B------:R-:W-:Y:S01]  /*06f0*/  IABS R9, R135 ;  /* 0x0000008700097213 */ /* 0x000fe20000000000 */
[----:B------:R-:W-:Y:S01]  /*0700*/  IMAD.MOV.U32 R2, RZ, RZ, RZ ;  /* 0x000000ffff027224 */ /* 0x000fe200078e00ff */
[----:B------:R-:W-:Y:S01]  /*0710*/  IABS R105, R240 ;  /* 0x000000f000697213 */ /* 0x000fe20000000000 */
[----:B------:R-:W-:Y:S01]  /*0720*/  VIADD R14, R7, 0x6 ;  /* 0x00000006070e7836 */ /* 0x000fe20000000000 */
[----:B------:R-:W-:Y:S01]  /*0730*/  IABS R103, R238 ;  /* 0x000000ee00677213 */ /* 0x000fe20000000000 */
[----:B------:R-:W-:Y:S01]  /*0740*/  IMAD.HI.U32 R73, R3, R73, R2 ;  /* 0x0000004903497227 */ /* 0x000fe200078e0002 */
[----:B------:R-:W-:-:S02]  /*0750*/  IADD3 R227, R7, 0x25, RZ ;  /* 0x0000002507e37810 */ /* 0x000fc40007ffe0ff */
[C---:B------:R-:W-:Y:S01]  /*0760*/  IADD3 R216, R7.reuse, 0x30, RZ ;  /* 0x0000003007d87810 */ /* 0x040fe20007ffe0ff */
[----:B------:R-:W-:Y:S01]  /*0770*/  IMAD.IADD R2, R8, 0x1, R4 ;  /* 0x0000000108027824 */ /* 0x000fe200078e0204 */
[----:B------:R-:W-:Y:S01]  /*0780*/  IABS R89, R227 ;  /* 0x000000e300597213 */ /* 0x000fe20000000000 */
[----:B------:R-:W-:Y:S01]  /*0790*/  IMAD.HI.U32 R4, R72, R9, RZ ;  /* 0x0000000948047227 */ /* 0x000fe200078e00ff */
[----:B------:R-:W-:Y:S02]  /*07a0*/  IABS R77, R216 ;  /* 0x000000d8004d7213 */ /* 0x000fe40000000000 */
[C---:B------:R-:W-:Y:S01]  /*07b0*/  IADD3 R214, R7.reuse, 0x32, RZ ;  /* 0x0000003207d67810 */ /* 0x040fe20007ffe0ff */
[----:B------:R-:W-:Y:S01]  /*07c0*/  IMAD.MOV R4, RZ, RZ, -R4 ;  /* 0x000000ffff047224 */ /* 0x000fe200078e0a04 */
[C---:B------:R-:W-:Y:S01]  /*07d0*/  IADD3 R205, R7.reuse, 0x3b, RZ ;  /* 0x0000003b07cd7810 */ /* 0x040fe20007ffe0ff */
[C---:B------:R-:W-:Y:S01]  /*07e0*/  VIADD R12, R7.reuse, 0x3 ;  /* 0x00000003070c7836 */ /* 0x040fe20000000000 */
[----:B------:R-:W-:Y:S01]  /*07f0*/  IABS R75, R214 ;  /* 0x000000d6004b7213 */ /* 0x000fe20000000000 */
[----:B------:R-:W-:Y:S01]  /*0800*/  IMAD R130, R0, R4, R9 ;  /* 0x0000000400827224 */ /* 0x000fe200078e0209 */
[----:B------:R-:W-:Y:S01]  /*0810*/  IABS R9, R14 ;  /* 0x0000000e00097213 */ /* 0x000fe20000000000 */
[C---:B------:R-:W-:Y:S01]  /*0820*/  VIADD R15, R7.reuse, 0x5 ;  /* 0x00000005070f7836 */ /* 0x040fe20000000000 */
[----:B------:R-:W-:Y:S01]  /*0830*/  IABS R127, R12 ;  /* 0x0000000c007f7213 */ /* 0x000fe20000000000 */
[----:B------:R-:W-:Y:S01]  /*0840*/  VIADD R11, R7, 0x4 ;  /* 0x00000004070b7836 */ /* 0x000fe20000000000 */
[----:B------:R-:W-:Y:S01]  /*0850*/  STL [R1+0x704], R12 ;  /* 0x0007040c01007387 */ /* 0x000fe20000100800 */
[----:B------:R-:W-:Y:S01]  /*0860*/  IMAD.HI.U32 R8, R72, R97, RZ ;  /* 0x0000006148087227 */ /* 0x000fe200078e00ff */
[----:B------:R-:W-:-:S02]  /*0870*/  IABS R125, R15 ;  /* 0x0000000f007d7213 */ /* 0x000fc40000000000 */
[----:B------:R1:W-:Y:S01]  /*0880*/  STL [R1+0x700], R11 ;  /* 0x0007000b01007387 */ /* 0x0003e20000100800 */
[C---:B------:R-:W-:Y:S01]  /*0890*/  IMAD.HI.U32 R3, R72.reuse, R131, RZ ;  /* 0x0000008348037227 */ /* 0x040fe200078e00ff */
[C---:B------:R-:W-:Y:S02]  /*08a0*/  IADD3 R203, R7.reuse, 0x3d, RZ ;  /* 0x0000003d07cb7810 */ /* 0x040fe40007ffe0ff */
[----:B------:R-:W-:Y:S01]  /*08b0*/  STL [R1+0x7a8], R15 ;  /* 0x0007a80f01007387 */ /* 0x000fe20000100800 */
[----:B------:R-:W-:Y:S01]  /*08c0*/  IMAD.HI.U32 R4, R72, R9, RZ ;  /* 0x0000000948047227 */ /* 0x000fe200078e00ff */
[----:B------:R-:W-:Y:S02]  /*08d0*/  IADD3 R192, R7, 0x48, RZ ;  /* 0x0000004807c07810 */ /* 0x000fe40007ffe0ff */
[----:B------:R2:W-:Y:S01]  /*08e0*/  STL [R1+0x7b4], R14 ;  /* 0x0007b40e01007387 */ /* 0x0005e20000100800 */
[----:B------:R-:W-:Y:S01]  /*08f0*/  IMAD R96, R0, R96, R5 ;  /* 0x0000006000607224 */ /* 0x000fe200078e0205 */
[----:B-1----:R-:W-:Y:S01]  /*0900*/  IABS R11, R11 ;  /* 0x0000000b000b7213 */ /* 0x002fe20000000000 */
[----:B------:R-:W-:Y:S01]  /*0910*/  IMAD.HI.U32 R5, R72, R127, RZ ;  /* 0x0000007f48057227 */ /* 0x000fe200078e00ff */
[----:B------:R-:W-:-:S02]  /*0920*/  IADD3 R4, -R4, RZ, RZ ;  /* 0x000000ff04047210 */ /* 0x000fc40007ffe1ff */
[C---:B------:R-:W-:Y:S01]  /*0930*/  IADD3 R181, R7.reuse, 0x53, RZ ;  /* 0x0000005307b57810 */ /* 0x040fe20007ffe0ff */
[----:B------:R-:W-:Y:S01]  /*0940*/  IMAD.MOV R8, RZ, RZ, -R8 ;  /* 0x000000ffff087224 */ /* 0x000fe200078e0a08 */
[C---:B------:R-:W-:Y:S01]  /*0950*/  IADD3 R179, R7.reuse, 0x55, RZ ;  /* 0x0000005507b37810 */ /* 0x040fe20007ffe0ff */
[----:B------:R-:W-:Y:S01]  /*0960*/  IMAD.MOV R3, RZ, RZ, -R3 ;  /* 0x000000ffff037224 */ /* 0x000fe200078e0a03 */
[C---:B------:R-:W-:Y:S01]  /*0970*/  IADD3 R170, R7.reuse, 0x5e, RZ ;  /* 0x0000005e07aa7810 */ /* 0x040fe20007ffe0ff */
[C---:B------:R-:W-:Y:S01]  /*0980*/  VIADD R10, R7.reuse, 0x9 ;  /* 0x00000009070a7836 */ /* 0x040fe20000000000 */
[C---:B------:R-:W-:Y:S01]  /*0990*/  IADD3 R168, R7.reuse, 0x60, RZ ;  /* 0x0000006007a87810 */ /* 0x040fe20007ffe0ff */
[----:B------:R-:W-:Y:S01]  /*09a0*/  IMAD.MOV R5, RZ, RZ, -R5 ;  /* 0x000000ffff057224 */ /* 0x000fe200078e0a05 */
[C---:B------:R-:W-:Y:S01]  /*09b0*/  IADD3 R157, R7.reuse, 0x6b, RZ ;  /* 0x0000006b079d7810 */ /* 0x040fe20007ffe0ff */
[C---:B------:R-:W-:Y:S01]  /*09c0*/  IMAD R97, R0.reuse, R8, R97 ;  /* 0x0000000800617224 */ /* 0x040fe200078e0261 */
[----:B------:R-:W-:Y:S01]  /*09d0*/  IABS R121, R10 ;  /* 0x0000000a00797213 */ /* 0x000fe20000000000 */
[----:B------:R-:W-:Y:S01]  /*09e0*/  IMAD R131, R0, R3, R131 ;  /* 0x0000000300837224 */ /* 0x000fe200078e0283 */
[C---:B------:R-:W-:Y:S01]  /*09f0*/  IADD3 R146, R7.reuse, 0x76, RZ ;  /* 0x0000007607927810 */ /* 0x040fe20007ffe0ff */
[----:B--2---:R-:W-:-:S02]  /*0a00*/  VIADD R14, R7, 0xa ;  /* 0x0000000a070e7836 */ /* 0x004fc40000000000 */
[----:B------:R-:W-:Y:S01]  /*0a10*/  VIADD R13, R7, 0x7 ;  /* 0x00000007070d7836 */ /* 0x000fe20000000000 */
[----:B------:R-:W-:Y:S01]  /*0a20*/  ISETP.GT.U32.AND P1, PT, R0, R130, PT ;  /* 0x000000820000720c */ /* 0x000fe20003f24070 */
[----:B------:R-:W-:Y:S01]  /*0a30*/  IMAD.HI.U32 R3, R72, R125, RZ ;  /* 0x0000007d48037227 */ /* 0x000fe200078e00ff */
[----:B------:R-:W-:Y:S02]  /*0a40*/  ISETP.GT.U32.AND P5, PT, R0, R97, PT ;  /* 0x000000610000720c */ /* 0x000fe40003fa4070 */
[----:B------:R-:W-:Y:S01]  /*0a50*/  IABS R123, R13 ;  /* 0x0000000d007b7213 */ /* 0x000fe20000000000 */
[----:B------:R-:W-:-:S04]  /*0a60*/  IMAD.HI.U32 R6, R72, R11, RZ ;  /* 0x0000000b48067227 */ /* 0x000fc800078e00ff */
[----:B------:R-:W-:Y:S01]  /*0a70*/  IMAD R136, R2, 0x40, R252 ;  /* 0x0000004002887824 */ /* 0x000fe200078e02fc */
[----:B------:R-:W-:Y:S01]  /*0a80*/  IADD3 R6, -R6, RZ, RZ ;  /* 0x000000ff06067210 */ /* 0x000fe20007ffe1ff */
[C---:B------:R-:W-:Y:S02]  /*0a90*/  IMAD R127, R0.reuse, R5, R127 ;  /* 0x00000005007f7224 */ /* 0x040fe400078e027f */
[----:B------:R-:W-:Y:S01]  /*0aa0*/  VIADD R12, R7, 0x8 ;  /* 0x00000008070c7836 */ /* 0x000fe20000000000 */
[C---:B------:R-:W-:Y:S01]  /*0ab0*/  ISETP.GT.U32.AND P4, PT, R0.reuse, R96, PT ;  /* 0x000000600000720c */ /* 0x040fe20003f84070 */
[C---:B------:R-:W-:Y:S01]  /*0ac0*/  IMAD R124, R0.reuse, R4, R9 ;  /* 0x00000004007c7224 */ /* 0x040fe200078e0209 */
[----:B------:R-:W-:Y:S01]  /*0ad0*/  IABS R9, R14 ;  /* 0x0000000e00097213 */ /* 0x000fe20000000000 */
[----:B------:R-:W-:Y:S01]  /*0ae0*/  IMAD.MOV R3, RZ, RZ, -R3 ;  /* 0x000000ffff037224 */ /* 0x000fe200078e0a03 */
[----:B------:R-:W-:Y:S01]  /*0af0*/  ISETP.GT.U32.AND P2, PT, R0, R127, PT ;  /* 0x0000007f0000720c */ /* 0x000fe20003f44070 */
[----:B------:R-:W-:Y:S01]  /*0b00*/  IMAD.HI.U32 R8, R72, R121, RZ ;  /* 0x0000007948087227 */ /* 0x000fe200078e00ff */
[----:B------:R-:W-:Y:S01]  /*0b10*/  STL [R1+0x7b0], R13 ;  /* 0x0007b00d01007387 */ /* 0x000fe20000100800 */
[----:B------:R-:W-:-:S02]  /*0b20*/  IABS R63, R203 ;  /* 0x000000cb003f7213 */ /* 0x000fc40000000000 */
[----:B------:R-:W-:Y:S01]  /*0b30*/  IMAD R125, R0, R3, R125 ;  /* 0x00000003007d7224 */ /* 0x000fe200078e027d */
[----:B------:R-:W-:Y:S01]  /*0b40*/  IABS R2, R136 ;  /* 0x0000008800027213 */ /* 0x000fe20000000000 */
[----:B------:R-:W-:Y:S01]  /*0b50*/  IMAD.HI.U32 R3, R72, R9, RZ ;  /* 0x0000000948037227 */ /* 0x000fe200078e00ff */
[----:B------:R-:W-:Y:S01]  /*0b60*/  STL [R1+0x7bc], R12 ;  /* 0x0007bc0c01007387 */ /* 0x000fe20000100800 */
[----:B------:R-:W-:Y:S02]  /*0b70*/  IABS R21, R181 ;  /* 0x000000b500157213 */ /* 0x000fe40000000000 */
[----:B------:R-:W-:Y:S01]  /*0b80*/  IMAD.MOV R8, RZ, RZ, -R8 ;  /* 0x000000ffff087224 */ /* 0x000fe200078e0a08 */
[----:B------:R-:W-:Y:S01]  /*0b90*/  IABS R37, R179 ;  /* 0x000000b300257213 */ /* 0x000fe20000000000 */
[----:B------:R-:W-:Y:S01]  /*0ba0*/  IMAD R126, R0, R6, R11 ;  /* 0x00000006007e7224 */ /* 0x000fe200078e020b */
[----:B------:R-:W-:Y:S01]  /*0bb0*/  IABS R11, R12 ;  /* 0x0000000c000b7213 */ /* 0x000fe20000000000 */
[----:B------:R-:W-:Y:S01]  /*0bc0*/  IMAD.MOV R3, RZ, RZ, -R3 ;  /* 0x000000ffff037224 */ /* 0x000fe200078e0a03 */
[----:B------:R-:W-:Y:S01]  /*0bd0*/  IABS R31, R170 ;  /* 0x000000aa001f7213 */ /* 0x000fe20000000000 */
[----:B------:R-:W-:Y:S01]  /*0be0*/  IMAD.HI.U32 R5, R72, R123, RZ ;  /* 0x0000007b48057227 */ /* 0x000fe200078e00ff */
[C---:B------:R-:W-:Y:S01]  /*0bf0*/  ISETP.GT.U32.AND P0, PT, R0.reuse, R125, PT ;  /* 0x0000007d0000720c */ /* 0x040fe20003f04070 */
[----:B------:R1:W-:Y:S01]  /*0c00*/  STL [R1+0x7c0], R10 ;  /* 0x0007c00a01007387 */ /* 0x0003e20000100800 */
[----:B------:R-:W-:Y:S01]  /*0c10*/  IABS R29, R157 ;  /* 0x0000009d001d7213 */ /* 0x000fe20000000000 */
[C---:B------:R-:W-:Y:S01]  /*0c20*/  IMAD R121, R0.reuse, R8, R121 ;  /* 0x0000000800797224 */ /* 0x040fe200078e0279 */
[C---:B------:R-:W-:Y:S01]  /*0c30*/  ISETP.GT.U32.AND P6, PT, R0.reuse, R126, PT ;  /* 0x0000007e0000720c */ /* 0x040fe20003fc4070 */
[C---:B------:R-:W-:Y:S01]  /*0c40*/  IMAD R120, R0.reuse, R3, R9 ;  /* 0x0000000300787224 */ /* 0x040fe200078e0209 */
[C---:B------:R-:W-:Y:S01]  /*0c50*/  ISETP.GT.U32.AND P3, PT, R0.reuse, R131, PT ;  /* 0x000000830000720c */ /* 0x040fe20003f64070 */
[----:B------:R-:W-:Y:S01]  /*0c60*/  @!P5 IMAD.IADD R97, R97, 0x1, -R0 ;  /* 0x000000016161d824 */ /* 0x000fe200078e0a00 */
[----:B------:R-:W-:Y:S01]  /*0c70*/  ISETP.GT.U32.AND P5, PT, R0, R124, PT ;  /* 0x0000007c0000720c */ /* 0x000fe20003fa4070 */
[----:B------:R-:W-:Y:S01]  /*0c80*/  IMAD.MOV R5, RZ, RZ, -R5 ;  /* 0x000000ffff057224 */ /* 0x000fe200078e0a05 */
[----:B------:R-:W-:Y:S01]  /*0c90*/  STL [R1+0x7cc], R14 ;  /* 0x0007cc0e01007387 */ /* 0x000fe20000100800 */
[----:B------:R-:W-:Y:S01]  /*0ca0*/  IMAD.HI.U32 R73, R73, R2, RZ ;  /* 0x0000000249497227 */ /* 0x000fe200078e00ff */
[----:B-1----:R-:W-:-:S03]  /*0cb0*/  IADD3 R10, R7, 0xd, RZ ;  /* 0x0000000d070a7810 */ /* 0x002fc60007ffe0ff */
[----:B------:R-:W-:Y:S01]  /*0cc0*/  IMAD.HI.U32 R6, R72, R11, RZ ;  /* 0x0000000b48067227 */ /* 0x000fe200078e00ff */
[----:B------:R-:W-:-:S03]  /*0cd0*/  IABS R117, R10 ;  /* 0x0000000a00757213 */ /* 0x000fc60000000000 */
[--C-:B------:R-:W-:Y:S01]  /*0ce0*/  @!P1 IMAD.IADD R130, R130, 0x1, -R0.reuse ;  /* 0x0000000182829824 */ /* 0x100fe200078e0a00 */
[C---:B------:R-:W-:Y:S01]  /*0cf0*/  ISETP.GT.U32.AND P1, PT, R0.reuse, R121, PT ;  /* 0x000000790000720c */ /* 0x040fe20003f24070 */
[----:B------:R-:W-:Y:S01]  /*0d00*/  @!P2 IMAD.IADD R127, R127, 0x1, -R0 ;  /* 0x000000017f7fa824 */ /* 0x000fe200078e0a00 */
[C---:B------:R-:W-:Y:S01]  /*0d10*/  ISETP.GT.U32.AND P2, PT, R0.reuse, R120, PT ;  /* 0x000000780000720c */ /* 0x040fe20003f44070 */
[----:B------:R-:W-:Y:S02]  /*0d20*/  IMAD R123, R0, R5, R123 ;  /* 0x00000005007b7224 */ /* 0x000fe400078e027b */
[----:B------:R-:W-:Y:S02]  /*0d30*/  IMAD.MOV R73, RZ, RZ, -R73 ;  /* 0x000000ffff497224 */ /* 0x000fe400078e0a49 */
[----:B------:R-:W-:Y:S02]  /*0d40*/  IMAD.MOV R6, RZ, RZ, -R6 ;  /* 0x000000ffff067224 */ /* 0x000fe400078e0a06 */
[----:B------:R-:W-:-:S02]  /*0d50*/  VIADD R12, R7, 0xc ;  /* 0x0000000c070c7836 */ /* 0x000fc40000000000 */
[----:B------:R-:W-:Y:S02]  /*0d60*/  VIADD R13, R7, 0xb ;  /* 0x0000000b070d7836 */ /* 0x000fe40000000000 */
[----:B------:R-:W-:Y:S02]  /*0d70*/  IMAD R2, R128, R73, R2 ;  /* 0x0000004980027224 */ /* 0x000fe400078e0202 */
[--C-:B------:R-:W-:Y:S01]  /*0d80*/  @!P4 IMAD.IADD R96, R96, 0x1, -R0.reuse ;  /* 0x000000016060c824 */ /* 0x100fe200078e0a00 */
[C---:B------:R-:W-:Y:S01]  /*0d90*/  ISETP.GT.U32.AND P4, PT, R0.reuse, R123, PT ;  /* 0x0000007b0000720c */ /* 0x040fe20003f84070 */
[C---:B------:R-:W-:Y:S01]  /*0da0*/  IMAD R122, R0.reuse, R6, R11 ;  /* 0x00000006007a7224 */ /* 0x040fe200078e020b */
[----:B------:R-:W-:Y:S01]  /*0db0*/  IABS R11, R12 ;  /* 0x0000000c000b7213 */ /* 0x000fe20000000000 */
[--C-:B------:R-:W-:Y:S01]  /*0dc0*/  @!P0 IMAD.IADD R125, R125, 0x1, -R0.reuse ;  /* 0x000000017d7d8824 */ /* 0x100fe200078e0a00 */
[----:B------:R-:W-:Y:S01]  /*0dd0*/  ISETP.GT.U32.AND P0, PT, R0, R97, PT ;  /* 0x000000610000720c */ /* 0x000fe20003f04070 */
[--C-:B------:R-:W-:Y:S01]  /*0de0*/  @!P6 IMAD.IADD R126, R126, 0x1, -R0.reuse ;  /* 0x000000017e7ee824 */ /* 0x100fe200078e0a00 */
[----:B------:R-:W-:Y:S01]  /*0df0*/  IABS R119, R13 ;  /* 0x0000000d00777213 */ /* 0x000fe20000000000 */
[--C-:B------:R-:W-:Y:S01]  /*0e00*/  @!P5 IMAD.IADD R124, R124, 0x1, -R0.reuse ;  /* 0x000000017c7cd824 */ /* 0x100fe200078e0a00 */
[----:B------:R-:W-:Y:S01]  /*0e10*/  ISETP.GT.U32.AND P5, PT, R128, R2, PT ;  /* 0x000000028000720c */ /* 0x000fe20003fa4070 */
[----:B------:R-:W-:Y:S01]  /*0e20*/  IMAD.HI.U32 R5, R72, R11, RZ ;  /* 0x0000000b48057227 */ /* 0x000fe200078e00ff */
[----:B------:R-:W-:Y:S01]  /*0e30*/  @!P3 IADD3 R131, R131, -R0, RZ ;  /* 0x800000008383b210 */ /* 0x000fe20007ffe0ff */
[----:B------:R1:W-:Y:S02]  /*0e40*/  STL [R1+0x7c8], R13 ;  /* 0x0007c80d01007387 */ /* 0x0003e40000100800 */
[--C-:B------:R-:W-:Y:S01]  /*0e50*/  @!P1 IMAD.IADD R121, R121, 0x1, -R0.reuse ;  /* 0x0000000179799824 */ /* 0x100fe200078e0a00 */
[----:B------:R-:W-:Y:S01]  /*0e60*/  ISETP.GT.U32.AND P1, PT, R0, R127, PT ;  /* 0x0000007f0000720c */ /* 0x000fe20003f24070 */
[----:B------:R-:W-:Y:S01]  /*0e70*/  @!P2 IMAD.IADD R120, R120, 0x1, -R0 ;  /* 0x000000017878a824 */ /* 0x000fe200078e0a00 */
[C---:B------:R-:W-:Y:S01]  /*0e80*/  ISETP.GT.U32.AND P2, PT, R0.reuse, R126, PT ;  /* 0x0000007e0000720c */ /* 0x040fe20003f44070 */
[----:B------:R-:W-:Y:S01]  /*0e90*/  VIADD R138, R7, 0xe ;  /* 0x0000000e078a7836 */ /* 0x000fe20000000000 */
[----:B------:R-:W-:Y:S01]  /*0ea0*/  ISETP.GT.U32.AND P3, PT, R0, R122, PT ;  /* 0x0000007a0000720c */ /* 0x000fe20003f64070 */
[----:B------:R-:W-:-:S04]  /*0eb0*/  IMAD.HI.U32 R4, R72, R119, RZ ;  /* 0x0000007748047227 */ /* 0x000fc800078e00ff */
[C---:B------:R-:W-:Y:S01]  /*0ec0*/  VIADD R247, R7.reuse, 0x11 ;  /* 0x0000001107f77836 */ /* 0x040fe20000000000 */
[----:B-1----:R-:W-:Y:S01]  /*0ed0*/  IABS R13, R138 ;  /* 0x0000008a000d7213 */ /* 0x002fe20000000000 */
[----:B------:R-:W-:Y:S02]  /*0ee0*/  IMAD.MOV R5, RZ, RZ, -R5 ;  /* 0x000000ffff057224 */ /* 0x000fe400078e0a05 */
[C---:B------:R-:W-:Y:S02]  /*0ef0*/  VIADD R250, R7.reuse, 0x10 ;  /* 0x0000001007fa7836 */ /* 0x040fe40000000000 */
[----:B------:R-:W-:Y:S02]  /*0f00*/  VIADD R246, R7, 0x12 ;  /* 0x0000001207f67836 */ /* 0x000fe40000000000 */
[----:B------:R-:W-:Y:S01]  /*0f10*/  @!P4 IMAD.IADD R123, R123, 0x1, -R0 ;  /* 0x000000017b7bc824 */ /* 0x000fe200078e0a00 */
[----:B------:R-:W-:Y:S01]  /*0f20*/  ISETP.GT.U32.AND P4, PT, R0, R131, PT ;  /* 0x000000830000720c */ /* 0x000fe20003f84070 */
[----:B------:R-:W-:Y:S01]  /*0f30*/  IMAD.MOV R4, RZ, RZ, -R4 ;  /* 0x000000ffff047224 */ /* 0x000fe200078e0a04 */
[----:B------:R-:W-:Y:S01]  /*0f40*/  IABS R9, R250 ;  /* 0x000000fa00097213 */ /* 0x000fe20000000000 */
[----:B------:R-:W-:Y:S01]  /*0f50*/  IMAD.HI.U32 R6, R72, R117, RZ ;  /* 0x0000007548067227 */ /* 0x000fe200078e00ff */
[C---:B------:R-:W-:Y:S01]  /*0f60*/  ISETP.GT.U32.AND P6, PT, R0.reuse, R96, PT ;  /* 0x000000600000720c */ /* 0x040fe20003fc4070 */
[----:B------:R-:W-:Y:S01]  /*0f70*/  STL [R1+0x7d4], R12 ;  /* 0x0007d40c01007387 */ /* 0x000fe20000100800 */
[----:B------:R-:W-:Y:S01]  /*0f80*/  IABS R111, R246 ;  /* 0x000000f6006f7213 */ /* 0x000fe20000000000 */
[C---:B------:R-:W-:Y:S01]  /*0f90*/  IMAD R118, R0.reuse, R5, R11 ;  /* 0x0000000500767224 */ /* 0x040fe200078e020b */
[----:B------:R-:W-:Y:S01]  /*0fa0*/  IABS R11, R247 ;  /* 0x000000f7000b7213 */ /* 0x000fe20000000000 */
[----:B------:R-:W-:Y:S01]  /*0fb0*/  @!P0 IMAD.IADD R97, R97, 0x1, -R0 ;  /* 0x0000000161618824 */ /* 0x000fe200078e0a00 */
[C---:B------:R-:W-:Y:S01]  /*0fc0*/  ISETP.GT.U32.AND P0, PT, R0.reuse, R125, PT ;  /* 0x0000007d0000720c */ /* 0x040fe20003f04070 */
[----:B------:R-:W-:-:S02]  /*0fd0*/  IMAD R119, R0, R4, R119 ;  /* 0x0000000400777224 */ /* 0x000fc400078e0277 */
[----:B------:R-:W-:Y:S01]  /*0fe0*/  @!P5 IMAD.IADD R2, R2, 0x1, -R128 ;  /* 0x000000010202d824 */ /* 0x000fe200078e0a80 */
[----:B------:R-:W-:Y:S01]  /*0ff0*/  ISETP.GT.U32.AND P5, PT, R0, R124, PT ;  /* 0x0000007c0000720c */ /* 0x000fe20003fa4070 */
[----:B------:R-:W-:Y:S01]  /*1000*/  IMAD.HI.U32 R8, R72, R13, RZ ;  /* 0x0000000d48087227 */ /* 0x000fe200078e00ff */
[----:B------:R-:W-:Y:S01]  /*1010*/  @!P3 IADD3 R122, R122, -R0, RZ ;  /* 0x800000007a7ab210 */ /* 0x000fe20007ffe0ff */
[----:B------:R1:W-:Y:S02]  /*1020*/  STL [R1+0x7d8], R10 ;  /* 0x0007d80a01007387 */ /* 0x0003e40000100800 */
[----:B------:R-:W-:Y:S02]  /*1030*/  IMAD.MOV R6, RZ, RZ, -R6 ;  /* 0x000000ffff067224 */ /* 0x000fe400078e0a06 */
[----:B------:R-:W-:-:S04]  /*1040*/  IMAD.HI.U32 R5, R72, R11, RZ ;  /* 0x0000000b48057227 */ /* 0x000fc800078e00ff */
[--C-:B------:R-:W-:Y:S01]  /*1050*/  @!P1 IMAD.IADD R127, R127, 0x1, -R0.reuse ;  /* 0x000000017f7f9824 */ /* 0x100fe200078e0a00 */
[----:B------:R-:W-:Y:S01]  /*1060*/  ISETP.GT.U32.AND P1, PT, R0, R121, PT ;  /* 0x000000790000720c */ /* 0x000fe20003f24070 */
[----:B------:R-:W-:Y:S01]  /*1070*/  @!P2 IMAD.IADD R126, R126, 0x1, -R0 ;  /* 0x000000017e7ea824 */ /* 0x000fe200078e0a00 */
[----:B------:R-:W-:Y:S01]  /*1080*/  ISETP.GT.U32.AND P2, PT, R0, R119, PT ;  /* 0x000000770000720c */ /* 0x000fe20003f44070 */
[----:B------:R-:W-:Y:S02]  /*1090*/  IMAD.MOV R8, RZ, RZ, -R8 ;  /* 0x000000ffff087224 */ /* 0x000fe400078e0a08 */
[----:B------:R-:W-:Y:S02]  /*10a0*/  VIADD R245, R7, 0x13 ;  /* 0x0000001307f57836 */ /* 0x000fe40000000000 */
[----:B------:R-:W-:Y:S01]  /*10b0*/  IMAD.HI.U32 R4, R72, R9, RZ ;  /* 0x0000000948047227 */ /* 0x000fe200078e00ff */
[C---:B------:R-:W-:Y:S01]  /*10c0*/  ISETP.GT.U32.AND P3, PT, R0.reuse, R130, PT ;  /* 0x000000820000720c */ /* 0x040fe20003f64070 */
[----:B------:R-:W-:Y:S01]  /*10d0*/  STL [R1+0x7e4], R138 ;  /* 0x0007e48a01007387 */ /* 0x000fe20000100800 */
[----:B------:R-:W-:Y:S01]  /*10e0*/  IADD3 R5, -R5, RZ, RZ ;  /* 0x000000ff05057210 */ /* 0x000fe20007ffe1ff */
[----:B------:R-:W-:-:S02]  /*10f0*/  IMAD R117, R0, R6, R117 ;  /* 0x0000000600757224 */ /* 0x000fc400078e0275 */
[----:B------:R-:W-:-:S04]  /*1100*/  IMAD.HI.U32 R6, R72, R111, RZ ;  /* 0x0000006f48067227 */ /* 0x000fc800078e00ff */
[----:B------:R-:W-:Y:S02]  /*1110*/  VIADD R244, R7, 0x14 ;  /* 0x0000001407f47836 */ /* 0x000fe40000000000 */
[----:B------:R-:W-:Y:S01]  /*1120*/  IMAD.HI.U32 R3, R72, R115, RZ ;  /* 0x0000007348037227 */ /* 0x000fe200078e00ff */
[----:B------:R-:W-:Y:S01]  /*1130*/  @!P4 IADD3 R131, R131, -R0, RZ ;  /* 0x800000008383c210 */ /* 0x000fe20007ffe0ff */
[----:B------:R-:W-:Y:S01]  /*1140*/  STL [R1+0x944], R138 ;  /* 0x0009448a01007387 */ /* 0x000fe20000100800 */
[----:B------:R-:W-:Y:S01]  /*1150*/  IABS R109, R244 ;  /* 0x000000f4006d7213 */ /* 0x000fe20000000000 */
[C---:B------:R-:W-:Y:S01]  /*1160*/  IMAD R116, R0.reuse, R8, R13 ;  /* 0x0000000800747224 */ /* 0x040fe200078e020d */
[----:B------:R-:W-:Y:S01]  /*1170*/  IABS R13, R245 ;  /* 0x000000f5000d7213 */ /* 0x000fe20000000000 */
[----:B------:R-:W-:Y:S02]  /*1180*/  IMAD.MOV R4, RZ, RZ, -R4 ;  /* 0x000000ffff047224 */ /* 0x000fe400078e0a04 */
[----:B------:R-:W-:Y:S01]  /*1190*/  VIADD R241, R7, 0x17 ;  /* 0x0000001707f17836 */ /* 0x000fe20000000000 */
[----:B------:R-:W-:Y:S01]  /*11a0*/  ISETP.GT.U32.AND P4, PT, R0, R123, PT ;  /* 0x0000007b0000720c */ /* 0x000fe20003f84070 */
[----:B------:R-:W-:Y:S01]  /*11b0*/  IMAD.MOV R6, RZ, RZ, -R6 ;  /* 0x000000ffff067224 */ /* 0x000fe200078e0a06 */
[----:B------:R-:W-:Y:S01]  /*11c0*/  STL [R1+0x7e0], R251 ;  /* 0x0007e0fb01007387 */ /* 0x000fe20000100800 */
[----:B------:R-:W-:-:S02]  /*11d0*/  IMAD.MOV R3, RZ, RZ, -R3 ;  /* 0x000000ffff037224 */ /* 0x000fc400078e0a03 */
[C---:B------:R-:W-:Y:S01]  /*11e0*/  IMAD R114, R0.reuse, R4, R9 ;  /* 0x0000000400727224 */ /* 0x040fe200078e0209 */
[----:B------:R-:W-:Y:S01]  /*11f0*/  STL [R1+0x7e8], R250 ;  /* 0x0007e8fa01007387 */ /* 0x000fe20000100800 */
[----:B------:R-:W-:Y:S01]  /*1200*/  IMAD R112, R0, R5, R11 ;  /* 0x0000000500707224 */ /* 0x000fe200078e020b */
[----:B------:R-:W-:Y:S01]  /*1210*/  IABS R11, R241 ;  /* 0x000000f1000b7213 */ /* 0x000fe20000000000 */
[--C-:B------:R-:W-:Y:S01]  /*1220*/  @!P6 IMAD.IADD R96, R96, 0x1, -R0.reuse ;  /* 0x000000016060e824 */ /* 0x100fe200078e0a00 */
[C---:B------:R-:W-:Y:S01]  /*1230*/  ISETP.GT.U32.AND P6, PT, R0.reuse, R120, PT ;  /* 0x000000780000720c */ /* 0x040fe20003fc4070 */
[--C-:B------:R-:W-:Y:S01]  /*1240*/  @!P0 IMAD.IADD R125, R125, 0x1, -R0.reuse ;  /* 0x000000017d7d8824 */ /* 0x100fe200078e0a00 */
[C---:B------:R-:W-:Y:S01]  /*1250*/  ISETP.GT.U32.AND P0, PT, R0.reuse, R118, PT ;  /* 0x000000760000720c */ /* 0x040fe20003f04070 */
[----:B------:R-:W-:Y:S01]  /*1260*/  IMAD R111, R0, R6, R111 ;  /* 0x00000006006f7224 */ /* 0x000fe200078e026f */
[----:B------:R2:W-:Y:S01]  /*1270*/  STL [R1+0x948], R251 ;  /* 0x000948fb01007387 */ /* 0x0005e20000100800 */
[----:B------:R-:W-:Y:S01]  /*1280*/  @!P5 IMAD.IADD R124, R124, 0x1, -R0 ;  /* 0x000000017c7cd824 */ /* 0x000fe200078e0a00 */
[----:B------:R-:W-:Y:S01]  /*1290*/  ISETP.GT.U32.AND P5, PT, R0, R117, PT ;  /* 0x000000750000720c */ /* 0x000fe20003fa4070 */
[----:B------:R-:W-:Y:S01]  /*12a0*/  IMAD.HI.U32 R8, R72, R13, RZ ;  /* 0x0000000d48087227 */ /* 0x000fe200078e00ff */
[----:B------:R-:W-:Y:S03]  /*12b0*/  STL [R1+0x7dc], R247 ;  /* 0x0007dcf701007387 */ /* 0x000fe60000100800 */
[----:B------:R-:W-:Y:S01]  /*12c0*/  IMAD R115, R0, R3, R115 ;  /* 0x0000000300737224 */ /* 0x000fe200078e0273 */
[----:B------:R-:W-:Y:S01]  /*12d0*/  STL [R1+0x94c], R250 ;  /* 0x00094cfa01007387 */ /* 0x000fe20000100800 */
[----:B------:R-:W-:-:S02]  /*12e0*/  VIADD R243, R7, 0x15 ;  /* 0x0000001507f37836 */ /* 0x000fc40000000000 */
[----:B------:R-:W-:Y:S01]  /*12f0*/  IMAD.HI.U32 R3, R72, R109, RZ ;  /* 0x0000006d48037227 */ /* 0x000fe200078e00ff */
[----:B------:R-:W-:Y:S02]  /*1300*/  STL [R1+0x7f4], R246 ;  /* 0x0007f4f601007387 */ /* 0x000fe40000100800 */
[----:B------:R-:W-:Y:S01]  /*1310*/  IABS R9, R243 ;  /* 0x000000f300097213 */ /* 0x000fe20000000000 */
[--C-:B------:R-:W-:Y:S01]  /*1320*/  @!P1 IMAD.IADD R121, R121, 0x1, -R0.reuse ;  /* 0x0000000179799824 */ /* 0x100fe200078e0a00 */
[C---:B------:R-:W-:Y:S01]  /*1330*/  ISETP.GT.U32.AND P1, PT, R0.reuse, R114, PT ;  /* 0x000000720000720c */ /* 0x040fe20003f24070 */
[----:B------:R-:W-:Y:S01]  /*1340*/  @!P2 IMAD.IADD R119, R119, 0x1, -R0 ;  /* 0x000000017777a824 */ /* 0x000fe200078e0a00 */
[----:B------:R-:W-:Y:S01]  /*1350*/  ISETP.GT.U32.AND P2, PT, R0, R111, PT ;  /* 0x0000006f0000720c */ /* 0x000fe20003f44070 */
[----:B------:R-:W-:Y:S01]  /*1360*/  IMAD.MOV R8, RZ, RZ, -R8 ;  /* 0x000000ffff087224 */ /* 0x000fe200078e0a08 */
[----:B------:R-:W-:Y:S01]  /*1370*/  STL [R1+0x950], R247 ;  /* 0x000950f701007387 */ /* 0x000fe20000100800 */
[----:B------:R-:W-:-:S03]  /*1380*/  IMAD.HI.U32 R6, R72, R11, RZ ;  /* 0x0000000b48067227 */ /* 0x000fc600078e00ff */
[----:B------:R-:W-:Y:S01]  /*1390*/  STL [R1+0x7f0], R245 ;  /* 0x0007f0f501007387 */ /* 0x000fe20000100800 */
[----:B------:R-:W-:Y:S02]  /*13a0*/  IMAD.MOV R3, RZ, RZ, -R3 ;  /* 0x000000ffff037224 */ /* 0x000fe400078e0a03 */
[----:B------:R-:W-:Y:S01]  /*13b0*/  @!P3 IMAD.IADD R130, R130, 0x1, -R0 ;  /* 0x000000018282b824 */ /* 0x000fe200078e0a00 */
[C---:B------:R-:W-:Y:S01]  /*13c0*/  ISETP.GT.U32.AND P3, PT, R0.reuse, R122, PT ;  /* 0x0000007a0000720c */ /* 0x040fe20003f64070 */
[C---:B------:R-:W-:Y:S01]  /*13d0*/  IMAD R110, R0.reuse, R8, R13 ;  /* 0x00000008006e7224 */ /* 0x040fe200078e020d */
[----:B------:R-:W-:Y:S01]  /*13e0*/  STL [R1+0x954], R246 ;  /* 0x000954f601007387 */ /* 0x000fe20000100800 */
[----:B------:R-:W-:Y:S02]  /*13f0*/  IMAD.MOV R6, RZ, RZ, -R6 ;  /* 0x000000ffff067224 */ /* 0x000fe400078e0a06 */
[C---:B------:R-:W-:Y:S01]  /*1400*/  IMAD R109, R0.reuse, R3, R109 ;  /* 0x00000003006d7224 */ /* 0x040fe200078e026d */
[----:B------:R-:W-:Y:S01]  /*1410*/  STL [R1+0x958], R245 ;  /* 0x000958f501007387 */ /* 0x000fe20000100800 */
[----:B------:R-:W-:Y:S01]  /*1420*/  @!P4 IMAD.IADD R123, R123, 0x1, -R0 ;  /* 0x000000017b7bc824 */ /* 0x000fe200078e0a00 */
[----:B------:R-:W-:Y:S01]  /*1430*/  ISETP.GT.U32.AND P4, PT, R0, R116, PT ;  /* 0x000000740000720c */ /* 0x000fe20003f84070 */
[----:B------:R-:W-:Y:S01]  /*1440*/  VIADD R242, R7, 0x16 ;  /* 0x0000001607f27836 */ /* 0x000fe20000000000 */
[----:B------:R-:W-:Y:S01]  /*1450*/  STL [R1+0x7fc], R244 ;  /* 0x0007fcf401007387 */ /* 0x000fe20000100800 */
[----:B------:R-:W-:-:S03]  /*1460*/  IMAD.HI.U32 R4, R72, R9, RZ ;  /* 0x0000000948047227 */ /* 0x000fc600078e00ff */
[----:B------:R-:W-:Y:S01]  /*1470*/  IABS R107, R242 ;  /* 0x000000f2006b7213 */ /* 0x000fe20000000000 */
[----:B------:R-:W-:Y:S02]  /*1480*/  IMAD R106, R0, R6, R11 ;  /* 0x00000006006a7224 */ /* 0x000fe400078e020b */
[--C-:B------:R-:W-:Y:S01]  /*1490*/  @!P6 IMAD.IADD R120, R120, 0x1, -R0.reuse ;  /* 0x000000017878e824 */ /* 0x100fe200078e0a00 */
[----:B------:R-:W-:Y:S01]  /*14a0*/  ISETP.GT.U32.AND P6, PT, R0, R112, PT ;  /* 0x000000700000720c */ /* 0x000fe20003fc4070 */
[--C-:B------:R-:W-:Y:S01]  /*14b0*/  @!P0 IMAD.IADD R118, R118, 0x1, -R0.reuse ;  /* 0x0000000176768824 */ /* 0x100fe200078e0a00 */
[C---:B------:R-:W-:Y:S01]  /*14c0*/  ISETP.GT.U32.AND P0, PT, R0.reuse, R110, PT ;  /* 0x0000006e0000720c */ /* 0x040fe20003f04070 */
[----:B------:R-:W-:Y:S01]  /*14d0*/  @!P5 IMAD.IADD R117, R117, 0x1, -R0 ;  /* 0x000000017575d824 */ /* 0x000fe200078e0a00 */
[----:B------:R-:W-:Y:S01]  /*14e0*/  ISETP.GT.U32.AND P5, PT, R0, R109, PT ;  /* 0x0000006d0000720c */ /* 0x000fe20003fa4070 */
[----:B------:R-:W-:Y:S02]  /*14f0*/  IMAD.MOV R4, RZ, RZ, -R4 ;  /* 0x000000ffff047224 */ /* 0x000fe400078e0a04 */
[--C-:B------:R-:W-:Y:S01]  /*1500*/  @!P1 IMAD.IADD R114, R114, 0x1, -R0.reuse ;  /* 0x0000000172729824 */ /* 0x100fe200078e0a00 */
[C---:B------:R-:W-:Y:S01]  /*1510*/  ISETP.GT.U32.AND P1, PT, R0.reuse, R106, PT ;  /* 0x0000006a0000720c */ /* 0x040fe20003f24070 */
[----:B------:R-:W-:Y:S01]  /*1520*/  @!P2 IMAD.IADD R111, R111, 0x1, -R0 ;  /* 0x000000016f6fa824 */ /* 0x000fe200078e0a00 */
[C---:B------:R-:W-:Y:S01]  /*1530*/  ISETP.GT.U32.AND P2, PT, R0.reuse, R118, PT ;  /* 0x000000760000720c */ /* 0x040fe20003f44070 */
[----:B------:R-:W-:Y:S01]  /*1540*/  IMAD R108, R0, R4, R9 ;  /* 0x00000004006c7224 */ /* 0x000fe200078e0209 */
[----:B------:R-:W-:Y:S01]  /*1550*/  @!P3 IADD3 R122, R122, -R0, RZ ;  /* 0x800000007a7ab210 */ /* 0x000fe20007ffe0ff */
[----:B------:R-:W-:Y:S01]  /*1560*/  IMAD.HI.U32 R5, R72, R107, RZ ;  /* 0x0000006b48057227 */ /* 0x000fe200078e00ff */
[----:B------:R-:W-:Y:S01]  /*1570*/  ISETP.GT.U32.AND P3, PT, R0, R115, PT ;  /* 0x000000730000720c */ /* 0x000fe20003f64070 */
[----:B------:R-:W-:Y:S02]  /*1580*/  STL [R1+0x800], R243 ;  /* 0x000800f301007387 */ /* 0x000fe40000100800 */
[----:B------:R-:W-:-:S02]  /*1590*/  VIADD R239, R7, 0x19 ;  /* 0x0000001907ef7836 */ /* 0x000fc40000000000 */
[----:B------:R-:W-:Y:S01]  /*15a0*/  VIADD R237, R7, 0x1b ;  /* 0x0000001b07ed7836 */ /* 0x000fe20000000000 */
[----:B------:R-:W-:Y:S01]  /*15b0*/  STL [R1+0x95c], R244 ;  /* 0x00095cf401007387 */ /* 0x000fe20000100800 */
[--C-:B------:R-:W-:Y:S01]  /*15c0*/  @!P4 IMAD.IADD R116, R116, 0x1, -R0.reuse ;  /* 0x000000017474c824 */ /* 0x100fe200078e0a00 */
[----:B------:R-:W-:Y:S01]  /*15d0*/  ISETP.GT.U32.AND P4, PT, R0, R108, PT ;  /* 0x0000006c0000720c */ /* 0x000fe20003f84070 */
[----:B------:R-:W-:Y:S01]  /*15e0*/  IMAD.MOV R5, RZ, RZ, -R5 ;  /* 0x000000ffff057224 */ /* 0x000fe200078e0a05 */
[----:B------:R-:W-:Y:S01]  /*15f0*/  IABS R9, R239 ;  /* 0x000000ef00097213 */ /* 0x000fe20000000000 */
[--C-:B------:R-:W-:Y:S01]  /*1600*/  @!P6 IMAD.IADD R112, R112, 0x1, -R0.reuse ;  /* 0x000000017070e824 */ /* 0x100fe200078e0a00 */
[----:B------:R-:W-:Y:S01]  /*1610*/  IABS R11, R237 ;  /* 0x000000ed000b7213 */ /* 0x000fe20000000000 */
[--C-:B------:R-:W-:Y:S01]  /*1620*/  @!P0 IMAD.IADD R110, R110, 0x1, -R0.reuse ;  /* 0x000000016e6e8824 */ /* 0x100fe200078e0a00 */
[C---:B------:R-:W-:Y:S01]  /*1630*/  ISETP.GT.U32.AND P0, PT, R0.reuse, R117, PT ;  /* 0x000000750000720c */ /* 0x040fe20003f04070 */
[----:B------:R-:W-:Y:S01]  /*1640*/  @!P5 IMAD.IADD R109, R109, 0x1, -R0 ;  /* 0x000000016d6dd824 */ /* 0x000fe200078e0a00 */
[C---:B------:R-:W-:Y:S01]  /*1650*/  ISETP.GT.U32.AND P5, PT, R0.reuse, R116, PT ;  /* 0x000000740000720c */ /* 0x040fe20003fa4070 */
[----:B------:R-:W-:-:S02]  /*1660*/  IMAD R107, R0, R5, R107 ;  /* 0x00000005006b7224 */ /* 0x000fc400078e026b */
[--C-:B------:R-:W-:Y:S01]  /*1670*/  @!P1 IMAD.IADD R106, R106, 0x1, -R0.reuse ;  /* 0x000000016a6a9824 */ /* 0x100fe200078e0a00 */
[----:B------:R-:W-:Y:S01]  /*1680*/  ISETP.GT.U32.AND P1, PT, R0, R112, PT ;  /* 0x000000700000720c */ /* 0x000fe20003f24070 */
[----:B------:R-:W-:Y:S01]  /*1690*/  @!P2 IMAD.IADD R118, R118, 0x1, -R0 ;  /* 0x000000017676a824 */ /* 0x000fe200078e0a00 */
[----:B------:R-:W-:Y:S01]  /*16a0*/  ISETP.GT.U32.AND P2, PT, R0, R111, PT ;  /* 0x0000006f0000720c */ /* 0x000fe20003f44070 */
[C---:B------:R-:W-:Y:S01]  /*16b0*/  IMAD.HI.U32 R8, R72.reuse, R105, RZ ;  /* 0x0000006948087227 */ /* 0x040fe200078e00ff */
[----:B------:R-:W-:Y:S01]  /*16c0*/  @!P3 IADD3 R115, R115, -R0, RZ ;  /* 0x800000007373b210 */ /* 0x000fe20007ffe0ff */
[----:B------:R-:W-:Y:S02]  /*16d0*/  STL [R1+0x80c], R242 ;  /* 0x00080cf201007387 */ /* 0x000fe40000100800 */
[----:B------:R-:W-:Y:S01]  /*16e0*/  IMAD.HI.U32 R3, R72, R9, RZ ;  /* 0x0000000948037227 */ /* 0x000fe200078e00ff */
[----:B------:R-:W-:Y:S01]  /*16f0*/  ISETP.GT.U32.AND P3, PT, R0, R107, PT ;  /* 0x0000006b0000720c */ /* 0x000fe20003f64070 */
[----:B------:R-:W-:Y:S02]  /*1700*/  STL [R1+0x960], R243 ;  /* 0x000960f301007387 */ /* 0x000fe40000100800 */
[----:B------:R-:W-:-:S02]  /*1710*/  VIADD R235, R7, 0x1d ;  /* 0x0000001d07eb7836 */ /* 0x000fc40000000000 */
[----:B------:R-:W-:-:S04]  /*1720*/  IMAD.HI.U32 R5, R72, R11, RZ ;  /* 0x0000000b48057227 */ /* 0x000fc800078e00ff */
[C---:B------:R-:W-:Y:S01]  /*1730*/  VIADD R236, R7.reuse, 0x1c ;  /* 0x0000001c07ec7836 */ /* 0x040fe20000000000 */
[----:B------:R-:W-:Y:S01]  /*1740*/  IABS R13, R235 ;  /* 0x000000eb000d7213 */ /* 0x000fe20000000000 */
[----:B------:R-:W-:Y:S02]  /*1750*/  IMAD.MOV R8, RZ, RZ, -R8 ;  /* 0x000000ffff087224 */ /* 0x000fe400078e0a08 */
[----:B------:R-:W-:Y:S01]  /*1760*/  VIADD R233, R7, 0x1f ;  /* 0x0000001f07e97836 */ /* 0x000fe20000000000 */
[----:B------:R-:W-:Y:S01]  /*1770*/  IABS R101, R236 ;  /* 0x000000ec00657213 */ /* 0x000fe20000000000 */
[----:B------:R-:W-:Y:S02]  /*1780*/  IMAD.MOV R3, RZ, RZ, -R3 ;  /* 0x000000ffff037224 */ /* 0x000fe400078e0a03 */
[----:B------:R-:W-:-:S04]  /*1790*/  IMAD.HI.U32 R4, R72, R103, RZ ;  /* 0x0000006748047227 */ /* 0x000fc800078e00ff */
[----:B------:R-:W-:Y:S02]  /*17a0*/  VIADD R232, R7, 0x20 ;  /* 0x0000002007e87836 */ /* 0x000fe40000000000 */
[--C-:B------:R-:W-:Y:S01]  /*17b0*/  @!P4 IMAD.IADD R108, R108, 0x1, -R0.reuse ;  /* 0x000000016c6cc824 */ /* 0x100fe200078e0a00 */
[C---:B------:R-:W-:Y:S01]  /*17c0*/  ISETP.GT.U32.AND P4, PT, R0.reuse, R115, PT ;  /* 0x000000730000720c */ /* 0x040fe20003f84070 */
[----:B------:R-:W-:Y:S02]  /*17d0*/  IMAD.MOV R5, RZ, RZ, -R5 ;  /* 0x000000ffff057224 */ /* 0x000fe400078e0a05 */
[--C-:B------:R-:W-:Y:S01]  /*17e0*/  @!P0 IMAD.IADD R117, R117, 0x1, -R0.reuse ;  /* 0x0000000175758824 */ /* 0x100fe200078e0a00 */
[C---:B------:R-:W-:Y:S01]  /*17f0*/  ISETP.GT.U32.AND P0, PT, R0.reuse, R110, PT ;  /* 0x0000006e0000720c */ /* 0x040fe20003f04070 */
[----:B------:R-:W-:Y:S02]  /*1800*/  IMAD R105, R0, R8, R105 ;  /* 0x0000000800697224 */ /* 0x000fe400078e0269 */
[----:B------:R-:W-:-:S02]  /*1810*/  @!P5 IMAD.IADD R116, R116, 0x1, -R0 ;  /* 0x000000017474d824 */ /* 0x000fc400078e0a00 */
[--C-:B------:R-:W-:Y:S02]  /*1820*/  @!P1 IMAD.IADD R112, R112, 0x1, -R0.reuse ;  /* 0x0000000170709824 */ /* 0x100fe400078e0a00 */
[----:B------:R-:W-:Y:S01]  /*1830*/  @!P2 IMAD.IADD R111, R111, 0x1, -R0 ;  /* 0x000000016f6fa824 */ /* 0x000fe200078e0a00 */
[----:B------:R-:W-:Y:S01]  /*1840*/  @!P3 IADD3 R107, R107, -R0, RZ ;  /* 0x800000006b6bb210 */ /* 0x000fe20007ffe0ff */
[C---:B------:R-:W-:Y:S01]  /*1850*/  IMAD R104, R0.reuse, R3, R9 ;  /* 0x0000000300687224 */ /* 0x040fe200078e0209 */
[----:B------:R-:W-:Y:S01]  /*1860*/  IABS R9, R233 ;  /* 0x000000e900097213 */ /* 0x000fe20000000000 */
[----:B------:R-:W-:Y:S01]  /*1870*/  IMAD.MOV R4, RZ, RZ, -R4 ;  /* 0x000000ffff047224 */ /* 0x000fe200078e0a04 */
[C---:B------:R-:W-:Y:S01]  /*1880*/  ISETP.GT.U32.AND P5, PT, R0.reuse, R109, PT ;  /* 0x0000006d0000720c */ /* 0x040fe20003fa4070 */
[----:B------:R-:W-:Y:S01]  /*1890*/  IMAD R102, R0, R5, R11 ;  /* 0x0000000500667224 */ /* 0x000fe200078e020b */
[----:B------:R-:W-:Y:S01]  /*18a0*/  IABS R11, R232 ;  /* 0x000000e8000b7213 */ /* 0x000fe20000000000 */
[----:B------:R-:W-:Y:S01]  /*18b0*/  IMAD.HI.U32 R8, R72, R13, RZ ;  /* 0x0000000d48087227 */ /* 0x000fe200078e00ff */
[C---:B------:R-:W-:Y:S01]  /*18c0*/  ISETP.GT.U32.AND P1, PT, R0.reuse, R105, PT ;  /* 0x000000690000720c */ /* 0x040fe20003f24070 */
[----:B------:R-:W-:Y:S01]  /*18d0*/  STL [R1+0x808], R241 ;  /* 0x000808f101007387 */ /* 0x000fe20000100800 */
[----:B------:R-:W-:Y:S01]  /*18e0*/  ISETP.GT.U32.AND P2, PT, R0, R104, PT ;  /* 0x000000680000720c */ /* 0x000fe20003f44070 */
[----:B------:R-:W-:Y:S01]  /*18f0*/  IMAD.HI.U32 R6, R72, R101, RZ ;  /* 0x0000006548067227 */ /* 0x000fe200078e00ff */
[C---:B------:R-:W-:Y:S01]  /*1900*/  ISETP.GT.U32.AND P3, PT, R0.reuse, R114, PT ;  /* 0x000000720000720c */ /* 0x040fe20003f64070 */
[----:B------:R-:W-:Y:S02]  /*1910*/  STL [R1+0x964], R242 ;  /* 0x000964f201007387 */ /* 0x000fe40000100800 */
[----:B------:R-:W-:Y:S01]  /*1920*/  IMAD R103, R0, R4, R103 ;  /* 0x0000000400677224 */ /* 0x000fe200078e0267 */
[----:B------:R-:W-:Y:S01]  /*1930*/  IADD3 R6, -R6, RZ, RZ ;  /* 0x000000ff06067210 */ /* 0x000fe20007ffe1ff */
[----:B------:R-:W-:-:S02]  /*1940*/  VIADD R234, R7, 0x1e ;  /* 0x0000001e07ea7836 */ /* 0x000fc40000000000 */
[C---:B------:R-:W-:Y:S02]  /*1950*/  VIADD R231, R7.reuse, 0x21 ;  /* 0x0000002107e77836 */ /* 0x040fe40000000000 */
[----:B------:R-:W-:Y:S01]  /*1960*/  VIADD R230, R7, 0x22 ;  /* 0x0000002207e67836 */ /* 0x000fe20000000000 */
[----:B------:R-:W-:Y:S01]  /*1970*/  IABS R99, R234 ;  /* 0x000000ea00637213 */ /* 0x000fe20000000000 */
[C---:B------:R-:W-:Y:S01]  /*1980*/  IMAD.HI.U32 R4, R72.reuse, R9, RZ ;  /* 0x0000000948047227 */ /* 0x040fe200078e00ff */
[----:B------:R-:W-:Y:S01]  /*1990*/  IABS R93, R231 ;  /* 0x000000e7005d7213 */ /* 0x000fe20000000000 */
[----:B------:R-:W-:Y:S02]  /*19a0*/  STL [R1+0x814], R240 ;  /* 0x000814f001007387 */ /* 0x000fe40000100800 */
[----:B------:R-:W-:Y:S02]  /*19b0*/  IMAD.MOV R8, RZ, RZ, -R8 ;  /* 0x000000ffff087224 */ /* 0x000fe400078e0a08 */
[----:B------:R-:W-:-:S04]  /*19c0*/  IMAD.HI.U32 R5, R72, R11, RZ ;  /* 0x0000000b48057227 */ /* 0x000fc800078e00ff */
[----:B------:R-:W-:Y:S02]  /*19d0*/  @!P4 IMAD.IADD R115, R115, 0x1, -R0 ;  /* 0x000000017373c824 */ /* 0x000fe400078e0a00 */
[----:B------:R-:W-:Y:S01]  /*19e0*/  IMAD.MOV R4, RZ, RZ, -R4 ;  /* 0x000000ffff047224 */ /* 0x000fe200078e0a04 */
[C---:B------:R-:W-:Y:S01]  /*19f0*/  ISETP.GT.U32.AND P4, PT, R0.reuse, R108, PT ;  /* 0x0000006c0000720c */ /* 0x040fe20003f84070 */
[----:B------:R-:W-:Y:S01]  /*1a00*/  IMAD R100, R0, R8, R13 ;  /* 0x0000000800647224 */ /* 0x000fe200078e020d */
[----:B------:R-:W-:Y:S01]  /*1a10*/  IABS R13, R230 ;  /* 0x000000e6000d7213 */ /* 0x000fe20000000000 */
[----:B------:R-:W-:Y:S02]  /*1a20*/  IMAD.MOV R5, RZ, RZ, -R5 ;  /* 0x000000ffff057224 */ /* 0x000fe400078e0a05 */
[----:B------:R-:W-:Y:S01]  /*1a30*/  @!P0 IMAD.IADD R110, R110, 0x1, -R0 ;  /* 0x000000016e6e8824 */ /* 0x000fe200078e0a00 */
[C---:B------:R-:W-:Y:S01]  /*1a40*/  ISETP.GT.U32.AND P0, PT, R0.reuse, R103, PT ;  /* 0x000000670000720c */ /* 0x040fe20003f04070 */
[----:B------:R-:W-:-:S02]  /*1a50*/  IMAD R98, R0, R4, R9 ;  /* 0x0000000400627224 */ /* 0x000fc400078e0209 */
[--C-:B------:R-:W-:Y:S01]  /*1a60*/  @!P5 IMAD.IADD R109, R109, 0x1, -R0.reuse ;  /* 0x000000016d6dd824 */ /* 0x100fe200078e0a00 */
[C---:B------:R-:W-:Y:S01]  /*1a70*/  ISETP.GT.U32.AND P5, PT, R0.reuse, R102, PT ;  /* 0x000000660000720c */ /* 0x040fe20003fa4070 */
[C---:B------:R-:W-:Y:S02]  /*1a80*/  IMAD R101, R0.reuse, R6, R101 ;  /* 0x0000000600657224 */ /* 0x040fe400078e0265 */
[----:B------:R-:W-:Y:S01]  /*1a90*/  VIADD R229, R7, 0x23 ;  /* 0x0000002307e57836 */ /* 0x000fe20000000000 */
[C---:B------:R-:W-:Y:S01]  /*1aa0*/  ISETP.GT.U32.AND P6, PT, R0.reuse, R119, PT ;  /* 0x000000770000720c */ /* 0x040fe20003fc4070 */
[----:B------:R-:W-:Y:S02]  /*1ab0*/  IMAD R94, R0, R5, R11 ;  /* 0x00000005005e7224 */ /* 0x000fe400078e020b */
[--C-:B------:R-:W-:Y:S02]  /*1ac0*/  @!P1 IMAD.IADD R105, R105, 0x1, -R0.reuse ;  /* 0x0000000169699824 */ /* 0x100fe400078e0a00 */
[----:B------:R-:W-:Y:S01]  /*1ad0*/  @!P2 IMAD.IADD R104, R104, 0x1, -R0 ;  /* 0x000000016868a824 */ /* 0x000fe200078e0a00 */
[----:B------:R-:W-:Y:S01]  /*1ae0*/  @!P3 IADD3 R114, R114, -R0, RZ ;  /* 0x800000007272b210 */ /* 0x000fe20007ffe0ff */
[----:B------:R-:W-:Y:S01]  /*1af0*/  IMAD.HI.U32 R3, R72, R99, RZ ;  /* 0x0000006348037227 */ /* 0x000fe200078e00ff */
[----:B------:R-:W-:Y:S01]  /*1b00*/  ISETP.GT.U32.AND P1, PT, R0, R98, PT ;  /* 0x000000620000720c */ /* 0x000fe20003f24070 */
[----:B------:R3:W-:Y:S02]  /*1b10*/  STL [R1+0x968], R241 ;  /* 0x000968f101007387 */ /* 0x0007e40000100800 */
[----:B------:R-:W-:Y:S01]  /*1b20*/  IMAD.HI.U32 R6, R72, R93, RZ ;  /* 0x0000005d48067227 */ /* 0x000fe200078e00ff */
[----:B------:R-:W-:Y:S01]  /*1b30*/  ISETP.GT.U32.AND P2, PT, R0, R94, PT ;  /* 0x0000005e0000720c */ /* 0x000fe20003f44070 */
[----:B------:R-:W-:Y:S01]  /*1b40*/  STL [R1+0x818], R239 ;  /* 0x000818ef01007387 */ /* 0x000fe20000100800 */
[----:B------:R-:W-:Y:S01]  /*1b50*/  IADD3 R3, -R3, RZ, RZ ;  /* 0x000000ff03037210 */ /* 0x000fe20007ffe1ff */
[----:B------:R-:W-:Y:S01]  /*1b60*/  IMAD.HI.U32 R8, R72, R13, RZ ;  /* 0x0000000d48087227 */ /* 0x000fe200078e00ff */
[----:B------:R-:W-:Y:S01]  /*1b70*/  IABS R91, R229 ;  /* 0x000000e5005b7213 */ /* 0x000fe20000000000 */
[----:B------:R-:W-:Y:S02]  /*1b80*/  STL [R1+0x824], R238 ;  /* 0x000824ee01007387 */ /* 0x000fe40000100800 */
[----:B------:R-:W-:Y:S01]  /*1b90*/  IMAD.MOV R6, RZ, RZ, -R6 ;  /* 0x000000ffff067224 */ /* 0x000fe200078e0a06 */
[C---:B------:R-:W-:Y:S01]  /*1ba0*/  ISETP.GT.U32.AND P3, PT, R0.reuse, R107, PT ;  /* 0x0000006b0000720c */ /* 0x040fe20003f64070 */
[----:B------:R-:W-:Y:S01]  /*1bb0*/  IMAD.MOV R8, RZ, RZ, -R8 ;  /* 0x000000ffff087224 */ /* 0x000fe200078e0a08 */
[----:B------:R-:W-:Y:S01]  /*1bc0*/  STL [R1+0x820], R237 ;  /* 0x000820ed01007387 */ /* 0x000fe20000100800 */
[----:B------:R-:W-:-:S02]  /*1bd0*/  IMAD R93, R0, R6, R93 ;  /* 0x00000006005d7224 */ /* 0x000fc400078e025d */
[----:B------:R-:W-:Y:S01]  /*1be0*/  IMAD R92, R0, R8, R13 ;  /* 0x00000008005c7224 */ /* 0x000fe200078e020d */
[----:B------:R-:W-:Y:S01]  /*1bf0*/  STL [R1+0x82c], R236 ;  /* 0x00082cec01007387 */ /* 0x000fe20000100800 */
[----:B------:R-:W-:Y:S02]  /*1c00*/  VIADD R228, R7, 0x24 ;  /* 0x0000002407e47836 */ /* 0x000fe40000000000 */
[--C-:B------:R-:W-:Y:S01]  /*1c10*/  @!P4 IMAD.IADD R108, R108, 0x1, -R0.reuse ;  /* 0x000000016c6cc824 */ /* 0x100fe200078e0a00 */
[C---:B------:R-:W-:Y:S01]  /*1c20*/  ISETP.GT.U32.AND P4, PT, R0.reuse, R101, PT ;  /* 0x000000650000720c */ /* 0x040fe20003f84070 */
[----:B------:R-:W-:Y:S01]  /*1c30*/  IMAD R99, R0, R3, R99 ;  /* 0x0000000300637224 */ /* 0x000fe200078e0263 */
[----:B------:R-:W-:Y:S01]  /*1c40*/  IABS R9, R228 ;  /* 0x000000e400097213 */ /* 0x000fe20000000000 */
[----:B------:R-:W-:Y:S01]  /*1c50*/  IMAD.HI.U32 R3, R72, R91, RZ ;  /* 0x0000005b48037227 */ /* 0x000fe200078e00ff */
[----:B------:R-:W-:Y:S03]  /*1c60*/  STL [R1+0x830], R235 ;  /* 0x000830eb01007387 */ /* 0x000fe60000100800 */
[--C-:B------:R-:W-:Y:S01]  /*1c70*/  @!P0 IMAD.IADD R103, R103, 0x1, -R0.reuse ;  /* 0x0000000167678824 */ /* 0x100fe200078e0a00 */
[----:B------:R-:W-:Y:S01]  /*1c80*/  ISETP.GT.U32.AND P0, PT, R0, R93, PT ;  /* 0x0000005d0000720c */ /* 0x000fe20003f04070 */
[--C-:B------:R-:W-:Y:S01]  /*1c90*/  @!P5 IMAD.IADD R102, R102, 0x1, -R0.reuse ;  /* 0x000000016666d824 */ /* 0x100fe200078e0a00 */
[C---:B------:R-:W-:Y:S01]  /*1ca0*/  ISETP.GT.U32.AND P5, PT, R0.reuse, R92, PT ;  /* 0x0000005c0000720c */ /* 0x040fe20003fa4070 */
[----:B------:R-:W-:Y:S01]  /*1cb0*/  IMAD.MOV R3, RZ, RZ, -R3 ;  /* 0x000000ffff037224 */ /* 0x000fe200078e0a03 */
[----:B------:R-:W-:Y:S01]  /*1cc0*/  STL [R1+0x83c], R234 ;  /* 0x00083cea01007387 */ /* 0x000fe20000100800 */
[--C-:B------:R-:W-:Y:S01]  /*1cd0*/  @!P6 IMAD.IADD R119, R119, 0x1, -R0.reuse ;  /* 0x000000017777e824 */ /* 0x100fe200078e0a00 */
[----:B------:R-:W-:Y:S01]  /*1ce0*/  ISETP.GT.U32.AND P6, PT, R0, R106, PT ;  /* 0x0000006a0000720c */ /* 0x000fe20003fc4070 */
[--C-:B------:R-:W-:Y:S01]  /*1cf0*/  @!P1 IMAD.IADD R98, R98, 0x1, -R0.reuse ;  /* 0x0000000162629824 */ /* 0x100fe200078e0a00 */
[----:B------:R-:W-:Y:S01]  /*1d00*/  ISETP.GT.U32.AND P1, PT, R0, R104, PT ;  /* 0x000000680000720c */ /* 0x000fe20003f24070 */
[----:B------:R-:W-:Y:S01]  /*1d10*/  @!P2 IMAD.IADD R94, R94, 0x1, -R0 ;  /* 0x000000015e5ea824 */ /* 0x000fe200078e0a00 */
[----:B------:R-:W-:Y:S01]  /*1d20*/  ISETP.GT.U32.AND P2, PT, R0, R103, PT ;  /* 0x000000670000720c */ /* 0x000fe20003f44070 */
[----:B------:R-:W-:Y:S01]  /*1d30*/  VIADD R226, R7, 0x26 ;  /* 0x0000002607e27836 */ /* 0x000fe20000000000 */
[----:B------:R-:W-:Y:S01]  /*1d40*/  STL [R1+0x838], R233 ;  /* 0x000838e901007387 */ /* 0x000fe20000100800 */
[----:B------:R-:W-:-:S03]  /*1d50*/  IMAD.HI.U32 R4, R72, R9, RZ ;  /* 0x0000000948047227 */ /* 0x000fc600078e00ff */
[----:B------:R-:W-:Y:S01]  /*1d60*/  IABS R11, R226 ;  /* 0x000000e2000b7213 */ /* 0x000fe20000000000 */
[C---:B------:R-:W-:Y:S01]  /*1d70*/  IMAD R91, R0.reuse, R3, R91 ;  /* 0x00000003005b7224 */ /* 0x040fe200078e025b */
[----:B------:R-:W-:Y:S01]  /*1d80*/  STL [R1+0x844], R232 ;  /* 0x000844e801007387 */ /* 0x000fe20000100800 */
[--C-:B------:R-:W-:Y:S01]  /*1d90*/  @!P3 IMAD.IADD R107, R107, 0x1, -R0.reuse ;  /* 0x000000016b6bb824 */ /* 0x100fe200078e0a00 */
[C---:B------:R-:W-:Y:S01]  /*1da0*/  ISETP.GT.U32.AND P3, PT, R0.reuse, R100, PT ;  /* 0x000000640000720c */ /* 0x040fe20003f64070 */
[C---:B------:R-:W-:Y:S02]  /*1db0*/  VIADD R225, R7.reuse, 0x27 ;  /* 0x0000002707e17836 */ /* 0x040fe40000000000 */
[----:B------:R-:W-:Y:S02]  /*1dc0*/  VIADD R224, R7, 0x28 ;  /* 0x0000002807e07836 */ /* 0x000fe40000000000 */
[----:B------:R-:W-:Y:S01]  /*1dd0*/  @!P4 IMAD.IADD R101, R101, 0x1, -R0 ;  /* 0x000000016565c824 */ /* 0x000fe200078e0a00 */
[----:B------:R-:W-:Y:S01]  /*1de0*/  ISETP.GT.U32.AND P4, PT, R0, R91, PT ;  /* 0x0000005b0000720c */ /* 0x000fe20003f84070 */
[----:B------:R-:W-:Y:S01]  /*1df0*/  IMAD.MOV R4, RZ, RZ, -R4 ;  /* 0x000000ffff047224 */ /* 0x000fe200078e0a04 */
[----:B------:R-:W-:Y:S01]  /*1e00*/  IABS R87, R225 ;  /* 0x000000e100577213 */ /* 0x000fe20000000000 */
[----:B------:R-:W-:-:S02]  /*1e10*/  VIADD R223, R7, 0x29 ;  /* 0x0000002907df7836 */ /* 0x000fc40000000000 */
[--C-:B------:R-:W-:Y:S01]  /*1e20*/  @!P0 IMAD.IADD R93, R93, 0x1, -R0.reuse ;  /* 0x000000015d5d8824 */ /* 0x100fe200078e0a00 */
[C---:B------:R-:W-:Y:S01]  /*1e30*/  ISETP.GT.U32.AND P0, PT, R0.reuse, R102, PT ;  /* 0x000000660000720c */ /* 0x040fe20003f04070 */
[----:B------:R-:W-:Y:S01]  /*1e40*/  IMAD R90, R0, R4, R9 ;  /* 0x00000004005a7224 */ /* 0x000fe200078e0209 */
[----:B------:R-:W-:Y:S01]  /*1e50*/  IABS R9, R224 ;  /* 0x000000e000097213 */ /* 0x000fe20000000000 */
[--C-:B------:R-:W-:Y:S01]  /*1e60*/  @!P5 IMAD.IADD R92, R92, 0x1, -R0.reuse ;  /* 0x000000015c5cd824 */ /* 0x100fe200078e0a00 */
[----:B------:R-:W-:Y:S01]  /*1e70*/  ISETP.GT.U32.AND P5, PT, R0, R101, PT ;  /* 0x000000650000720c */ /* 0x000fe20003fa4070 */
[----:B------:R-:W-:Y:S01]  /*1e80*/  IMAD.HI.U32 R6, R72, R11, RZ ;  /* 0x0000000b48067227 */ /* 0x000fe200078e00ff */
[----:B------:R-:W-:Y:S01]  /*1e90*/  @!P6 IADD3 R106, R106, -R0, RZ ;  /* 0x800000006a6ae210 */ /* 0x000fe20007ffe0ff */
[----:B------:R-:W-:Y:S01]  /*1ea0*/  STL [R1+0x848], R231 ;  /* 0x000848e701007387 */ /* 0x000fe20000100800 */
[----:B------:R-:W-:Y:S01]  /*1eb0*/  IABS R85, R223 ;  /* 0x000000df00557213 */ /* 0x000fe20000000000 */
[--C-:B------:R-:W-:Y:S01]  /*1ec0*/  @!P1 IMAD.IADD R104, R104, 0x1, -R0.reuse ;  /* 0x0000000168689824 */ /* 0x100fe200078e0a00 */
[----:B------:R-:W-:Y:S01]  /*1ed0*/  ISETP.GT.U32.AND P6, PT, R0, R99, PT ;  /* 0x000000630000720c */ /* 0x000fe20003fc4070 */
[----:B------:R-:W-:Y:S01]  /*1ee0*/  IMAD.HI.U32 R8, R72, R87, RZ ;  /* 0x0000005748087227 */ /* 0x000fe200078e00ff */
[C---:B------:R-:W-:Y:S01]  /*1ef0*/  ISETP.GT.U32.AND P1, PT, R0.reuse, R98, PT ;  /* 0x000000620000720c */ /* 0x040fe20003f24070 */
[----:B------:R-:W-:Y:S02]  /*1f00*/  STL [R1+0x854], R230 ;  /* 0x000854e601007387 */ /* 0x000fe40000100800 */
[----:B------:R-:W-:Y:S01]  /*1f10*/  @!P2 IMAD.IADD R103, R103, 0x1, -R0 ;  /* 0x000000016767a824 */ /* 0x000fe200078e0a00 */
[----:B------:R-:W-:Y:S01]  /*1f20*/  ISETP.GT.U32.AND P2, PT, R0, R94, PT ;  /* 0x0000005e0000720c */ /* 0x000fe20003f44070 */
[----:B------:R-:W-:Y:S01]  /*1f30*/  IMAD.MOV R6, RZ, RZ, -R6 ;  /* 0x000000ffff067224 */ /* 0x000fe200078e0a06 */
[----:B------:R-:W-:Y:S01]  /*1f40*/  IADD3 R8, -R8, RZ, RZ ;  /* 0x000000ff08087210 */ /* 0x000fe20007ffe1ff */
[----:B------:R-:W-:Y:S01]  /*1f50*/  VIADD R222, R7, 0x2a ;  /* 0x0000002a07de7836 */ /* 0x000fe20000000000 */
[----:B------:R-:W-:Y:S01]  /*1f60*/  STL [R1+0x850], R229 ;  /* 0x000850e501007387 */ /* 0x000fe20000100800 */
[----:B------:R-:W-:-:S04]  /*1f70*/  IMAD.HI.U32 R5, R72, R89, RZ ;  /* 0x0000005948057227 */ /* 0x000fc800078e00ff */
[----:B------:R-:W-:-:S04]  /*1f80*/  IMAD.HI.U32 R3, R72, R9, RZ ;  /* 0x0000000948037227 */ /* 0x000fc800078e00ff */
[----:B------:R-:W-:Y:S01]  /*1f90*/  @!P3 IMAD.IADD R100, R100, 0x1, -R0 ;  /* 0x000000016464b824 */ /* 0x000fe200078e0a00 */
[C---:B------:R-:W-:Y:S01]  /*1fa0*/  ISETP.GT.U32.AND P3, PT, R0.reuse, R90, PT ;  /* 0x0000005a0000720c */ /* 0x040fe20003f64070 */
[----:B------:R-:W-:Y:S01]  /*1fb0*/  IMAD R88, R0, R6, R11 ;  /* 0x0000000600587224 */ /* 0x000fe200078e020b */
[----:B------:R-:W-:Y:S01]  /*1fc0*/  IABS R11, R222 ;  /* 0x000000de000b7213 */ /* 0x000fe20000000000 */
[----:B------:R-:W-:-:S04]  /*1fd0*/  IMAD.HI.U32 R4, R72, R85, RZ ;  /* 0x0000005548047227 */ /* 0x000fc800078e00ff */
[C---:B------:R-:W-:Y:S01]  /*1fe0*/  VIADD R219, R7.reuse, 0x2d ;  /* 0x0000002d07db7836 */ /* 0x040fe20000000000 */
[----:B------:R-:W-:Y:S01]  /*1ff0*/  IADD3 R4, -R4, RZ, RZ ;  /* 0x000000ff04047210 */ /* 0x000fe20007ffe1ff */
[----:B------:R-:W-:Y:S02]  /*2000*/  IMAD.MOV R5, RZ, RZ, -R5 ;  /* 0x000000ffff057224 */ /* 0x000fe400078e0a05 */
[----:B------:R-:W-:Y:S01]  /*2010*/  VIADD R218, R7, 0x2e ;  /* 0x0000002e07da7836 */ /* 0x000fe20000000000 */
[----:B------:R-:W-:Y:S01]  /*2020*/  IABS R81, R219 ;  /* 0x000000db00517213 */ /* 0x000fe20000000000 */
[----:B------:R-:W-:Y:S02]  /*2030*/  IMAD.MOV R3, RZ, RZ, -R3 ;  /* 0x000000ffff037224 */ /* 0x000fe400078e0a03 */
[----:B------:R-:W-:Y:S01]  /*2040*/  @!P4 IMAD.IADD R91, R91, 0x1, -R0 ;  /* 0x000000015b5bc824 */ /* 0x000fe200078e0a00 */
[----:B------:R-:W-:Y:S01]  /*2050*/  ISETP.GT.U32.AND P4, PT, R0, R100, PT ;  /* 0x000000640000720c */ /* 0x000fe20003f84070 */
[----:B------:R-:W-:-:S02]  /*2060*/  VIADD R221, R7, 0x2b ;  /* 0x0000002b07dd7836 */ /* 0x000fc40000000000 */
[--C-:B------:R-:W-:Y:S01]  /*2070*/  @!P0 IMAD.IADD R102, R102, 0x1, -R0.reuse ;  /* 0x0000000166668824 */ /* 0x100fe200078e0a00 */
[C---:B------:R-:W-:Y:S01]  /*2080*/  ISETP.GT.U32.AND P0, PT, R0.reuse, R93, PT ;  /* 0x0000005d0000720c */ /* 0x040fe20003f04070 */
[C---:B------:R-:W-:Y:S01]  /*2090*/  IMAD R89, R0.reuse, R5, R89 ;  /* 0x0000000500597224 */ /* 0x040fe200078e0259 */
[----:B------:R-:W-:Y:S01]  /*20a0*/  IABS R83, R221 ;  /* 0x000000dd00537213 */ /* 0x000fe20000000000 */
[C---:B------:R-:W-:Y:S02]  /*20b0*/  IMAD R87, R0.reuse, R8, R87 ;  /* 0x0000000800577224 */ /* 0x040fe400078e0257 */
[----:B------:R-:W-:Y:S01]  /*20c0*/  @!P5 IMAD.IADD R101, R101, 0x1, -R0 ;  /* 0x000000016565d824 */ /* 0x000fe200078e0a00 */
[C---:B------:R-:W-:Y:S01]  /*20d0*/  ISETP.GT.U32.AND P5, PT, R0.reuse, R92, PT ;  /* 0x0000005c0000720c */ /* 0x040fe20003fa4070 */
[----:B------:R-:W-:Y:S01]  /*20e0*/  IMAD R86, R0, R3, R9 ;  /* 0x0000000300567224 */ /* 0x000fe200078e0209 */
[----:B------:R-:W-:Y:S01]  /*20f0*/  IABS R9, R218 ;  /* 0x000000da00097213 */ /* 0x000fe20000000000 */
[----:B------:R-:W-:Y:S01]  /*2100*/  IMAD.HI.U32 R5, R72, R11, RZ ;  /* 0x0000000b48057227 */ /* 0x000fe200078e00ff */
[----:B------:R-:W-:Y:S01]  /*2110*/  @!P6 IADD3 R99, R99, -R0, RZ ;  /* 0x800000006363e210 */ /* 0x000fe20007ffe0ff */
[----:B------:R-:W-:Y:S02]  /*2120*/  STL [R1+0x85c], R228 ;  /* 0x00085ce401007387 */ /* 0x000fe40000100800 */
[----:B------:R-:W-:-:S02]  /*2130*/  VIADD R220, R7, 0x2c ;  /* 0x0000002c07dc7836 */ /* 0x000fc40000000000 */
[--C-:B------:R-:W-:Y:S01]  /*2140*/  @!P1 IMAD.IADD R98, R98, 0x1, -R0.reuse ;  /* 0x0000000162629824 */ /* 0x100fe200078e0a00 */
[----:B------:R-:W-:Y:S01]  /*2150*/  ISETP.GT.U32.AND P1, PT, R0, R88, PT ;  /* 0x000000580000720c */ /* 0x000fe20003f24070 */
[----:B------:R-:W-:Y:S01]  /*2160*/  @!P2 IMAD.IADD R94, R94, 0x1, -R0 ;  /* 0x000000015e5ea824 */ /* 0x000fe200078e0a00 */
[----:B------:R-:W-:Y:S01]  /*2170*/  ISETP.GT.U32.AND P2, PT, R0, R87, PT ;  /* 0x000000570000720c */ /* 0x000fe20003f44070 */
[----:B------:R-:W-:Y:S01]  /*2180*/  IMAD.MOV R5, RZ, RZ, -R5 ;  /* 0x000000ffff057224 */ /* 0x000fe200078e0a05 */
[----:B------:R-:W-:Y:S01]  /*2190*/  @!P3 IADD3 R90, R90, -R0, RZ ;  /* 0x800000005a5ab210 */ /* 0x000fe20007ffe0ff */
[----:B------:R-:W-:Y:S01]  /*21a0*/  IMAD R85, R0, R4, R85 ;  /* 0x0000000400557224 */ /* 0x000fe200078e0255 */
[----:B------:R-:W-:Y:S01]  /*21b0*/  IABS R13, R220 ;  /* 0x000000dc000d7213 */ /* 0x000fe20000000000 */
[----:B------:R-:W-:Y:S02]  /*21c0*/  VIADD R217, R7, 0x2f ;  /* 0x0000002f07d97836 */ /* 0x000fe40000000000 */
[----:B------:R-:W-:Y:S01]  /*21d0*/  IMAD.HI.U32 R3, R72, R81, RZ ;  /* 0x0000005148037227 */ /* 0x000fe200078e00ff */
[C---:B------:R-:W-:Y:S01]  /*21e0*/  ISETP.GT.U32.AND P6, PT, R0.reuse, R105, PT ;  /* 0x000000690000720c */ /* 0x040fe20003fc4070 */
[----:B------:R-:W-:Y:S01]  /*21f0*/  STL [R1+0x860], R227 ;  /* 0x000860e301007387 */ /* 0x000fe20000100800 */
[----:B------:R-:W-:Y:S01]  /*2200*/  ISETP.GT.U32.AND P3, PT, R0, R99, PT ;  /* 0x000000630000720c */ /* 0x000fe20003f64070 */
[----:B------:R-:W-:-:S02]  /*2210*/  IMAD.HI.U32 R4, R72, R9, RZ ;  /* 0x0000000948047227 */ /* 0x000fc400078e00ff */
[----:B------:R-:W-:Y:S02]  /*2220*/  STL [R1+0x86c], R226 ;  /* 0x00086ce201007387 */ /* 0x000fe40000100800 */
[----:B------:R-:W-:Y:S02]  /*2230*/  IMAD.HI.U32 R6, R72, R83, RZ ;  /* 0x0000005348067227 */ /* 0x000fe400078e00ff */
[----:B------:R-:W-:Y:S02]  /*2240*/  STL [R1+0x868], R225 ;  /* 0x000868e101007387 */ /* 0x000fe40000100800 */
[----:B------:R-:W-:Y:S01]  /*2250*/  IMAD R84, R0, R5, R11 ;  /* 0x0000000500547224 */ /* 0x000fe200078e020b */
[----:B------:R-:W-:Y:S01]  /*2260*/  IABS R11, R217 ;  /* 0x000000d9000b7213 */ /* 0x000fe20000000000 */
[----:B------:R-:W-:Y:S01]  /*2270*/  IMAD.MOV R3, RZ, RZ, -R3 ;  /* 0x000000ffff037224 */ /* 0x000fe200078e0a03 */
[----:B------:R-:W-:Y:S01]  /*2280*/  STL [R1+0x874], R224 ;  /* 0x000874e001007387 */ /* 0x000fe20000100800 */
[----:B------:R-:W-:-:S02]  /*2290*/  IMAD.MOV R4, RZ, RZ, -R4 ;  /* 0x000000ffff047224 */ /* 0x000fc400078e0a04 */
[----:B------:R-:W-:Y:S01]  /*22a0*/  @!P4 IMAD.IADD R100, R100, 0x1, -R0 ;  /* 0x000000016464c824 */ /* 0x000fe200078e0a00 */
[----:B------:R-:W-:Y:S01]  /*22b0*/  ISETP.GT.U32.AND P4, PT, R0, R91, PT ;  /* 0x0000005b0000720c */ /* 0x000fe20003f84070 */
[----:B------:R-:W-:Y:S02]  /*22c0*/  IMAD.MOV R6, RZ, RZ, -R6 ;  /* 0x000000ffff067224 */ /* 0x000fe400078e0a06 */
[----:B------:R-:W-:-:S04]  /*22d0*/  IMAD.HI.U32 R8, R72, R13, RZ ;  /* 0x0000000d48087227 */ /* 0x000fc800078e00ff */
[--C-:B------:R-:W-:Y:S01]  /*22e0*/  @!P0 IMAD.IADD R93, R93, 0x1, -R0.reuse ;  /* 0x000000015d5d8824 */ /* 0x100fe200078e0a00 */
[C---:B------:R-:W-:Y:S01]  /*22f0*/  ISETP.GT.U32.AND P0, PT, R0.reuse, R86, PT ;  /* 0x000000560000720c */ /* 0x040fe20003f04070 */
[----:B------:R-:W-:Y:S02]  /*2300*/  IMAD R81, R0, R3, R81 ;  /* 0x0000000300517224 */ /* 0x000fe400078e0251 */
[--C-:B------:R-:W-:Y:S01]  /*2310*/  @!P5 IMAD.IADD R92, R92, 0x1, -R0.reuse ;  /* 0x000000015c5cd824 */ /* 0x100fe200078e0a00 */
[C---:B------:R-:W-:Y:S01]  /*2320*/  ISETP.GT.U32.AND P5, PT, R0.reuse, R85, PT ;  /* 0x000000550000720c */ /* 0x040fe20003fa4070 */
[----:B------:R-:W-:Y:S02]  /*2330*/  IMAD R80, R0, R4, R9 ;  /* 0x0000000400507224 */ /* 0x000fe400078e0209 */
[----:B------:R-:W-:Y:S02]  /*2340*/  VIADD R215, R7, 0x31 ;  /* 0x0000003107d77836 */ /* 0x000fe40000000000 */
[----:B------:R-:W-:-:S02]  /*2350*/  @!P1 IMAD.IADD R88, R88, 0x1, -R0 ;  /* 0x0000000158589824 */ /* 0x000fc400078e0a00 */
[----:B------:R-:W-:Y:S01]  /*2360*/  @!P2 IMAD.IADD R87, R87, 0x1, -R0 ;  /* 0x000000015757a824 */ /* 0x000fe200078e0a00 */
[----:B------:R-:W-:Y:S01]  /*2370*/  @!P3 IADD3 R99, R99, -R0, RZ ;  /* 0x800000006363b210 */ /* 0x000fe20007ffe0ff */
[----:B------:R-:W-:Y:S01]  /*2380*/  IMAD R83, R0, R6, R83 ;  /* 0x0000000600537224 */ /* 0x000fe200078e0253 */
[----:B------:R-:W-:Y:S01]  /*2390*/  STL [R1+0x878], R223 ;  /* 0x000878df01007387 */ /* 0x000fe20000100800 */
[----:B------:R-:W-:Y:S01]  /*23a0*/  IMAD.HI.U32 R5, R72, R11, RZ ;  /* 0x0000000b48057227 */ /* 0x000fe200078e00ff */
[----:B------:R-:W-:-:S03]  /*23b0*/  ISETP.GT.U32.AND P1, PT, R0, R81, PT ;  /* 0x000000510000720c */ /* 0x000fc60003f24070 */
[----:B------:R-:W-:Y:S01]  /*23c0*/  IMAD.MOV R8, RZ, RZ, -R8 ;  /* 0x000000ffff087224 */ /* 0x000fe200078e0a08 */
[----:B------:R-:W-:Y:S01]  /*23d0*/  ISETP.GT.U32.AND P2, PT, R0, R80, PT ;  /* 0x000000500000720c */ /* 0x000fe20003f44070 */
[----:B------:R-:W-:Y:S01]  /*23e0*/  IMAD.HI.U32 R6, R72, R77, RZ ;  /* 0x0000004d48067227 */ /* 0x000fe200078e00ff */
[C---:B------:R-:W-:Y:S01]  /*23f0*/  ISETP.GT.U32.AND P3, PT, R0.reuse, R89, PT ;  /* 0x000000590000720c */ /* 0x040fe20003f64070 */
[----:B------:R-:W-:Y:S02]  /*2400*/  STL [R1+0x884], R222 ;  /* 0x000884de01007387 */ /* 0x000fe40000100800 */
[----:B------:R-:W-:Y:S02]  /*2410*/  IMAD.MOV R5, RZ, RZ, -R5 ;  /* 0x000000ffff057224 */ /* 0x000fe400078e0a05 */
[C---:B------:R-:W-:Y:S01]  /*2420*/  IMAD R82, R0.reuse, R8, R13 ;  /* 0x0000000800527224 */ /* 0x040fe200078e020d */
[----:B------:R-:W-:Y:S01]  /*2430*/  IABS R13, R215 ;  /* 0x000000d7000d7213 */ /* 0x000fe20000000000 */
[----:B------:R-:W-:Y:S01]  /*2440*/  IMAD.MOV R6, RZ, RZ, -R6 ;  /* 0x000000ffff067224 */ /* 0x000fe200078e0a06 */
[----:B------:R-:W-:Y:S01]  /*2450*/  STL [R1+0x880], R221 ;  /* 0x000880dd01007387 */ /* 0x000fe20000100800 */
[----:B------:R-:W-:Y:S01]  /*2460*/  @!P6 IMAD.IADD R105, R105, 0x1, -R0 ;  /* 0x000000016969e824 */ /* 0x000fe200078e0a00 */
[C---:B------:R-:W-:Y:S01]  /*2470*/  ISETP.GT.U32.AND P6, PT, R0.reuse, R90, PT ;  /* 0x0000005a0000720c */ /* 0x040fe20003fc4070 */
[C---:B------:R-:W-:Y:S01]  /*2480*/  IMAD R78, R0.reuse, R5, R11 ;  /* 0x00000005004e7224 */ /* 0x040fe200078e020b */
[----:B------:R-:W-:Y:S01]  /*2490*/  STL [R1+0x88c], R220 ;  /* 0x00088cdc01007387 */ /* 0x000fe20000100800 */
[----:B------:R-:W-:-:S02]  /*24a0*/  IMAD R77, R0, R6, R77 ;  /* 0x00000006004d7224 */ /* 0x000fc400078e024d */
[----:B------:R-:W-:Y:S02]  /*24b0*/  VIADD R213, R7, 0x33 ;  /* 0x0000003307d57836 */ /* 0x000fe40000000000 */
[--C-:B------:R-:W-:Y:S01]  /*24c0*/  @!P4 IMAD.IADD R91, R91, 0x1, -R0.reuse ;  /* 0x000000015b5bc824 */ /* 0x100fe200078e0a00 */
[----:B------:R-:W-:Y:S01]  /*24d0*/  ISETP.GT.U32.AND P4, PT, R0, R84, PT ;  /* 0x000000540000720c */ /* 0x000fe20003f84070 */
[----:B------:R-:W-:Y:S01]  /*24e0*/  IMAD.HI.U32 R8, R72, R13, RZ ;  /* 0x0000000d48087227 */ /* 0x000fe200078e00ff */
[----:B------:R-:W-:Y:S01]  /*24f0*/  IABS R9, R213 ;  /* 0x000000d500097213 */ /* 0x000fe20000000000 */
[----:B------:R-:W-:Y:S02]  /*2500*/  STL [R1+0x890], R219 ;  /* 0x000890db01007387 */ /* 0x000fe40000100800 */
[--C-:B------:R-:W-:Y:S01]  /*2510*/  @!P0 IMAD.IADD R86, R86, 0x1, -R0.reuse ;  /* 0x0000000156568824 */ /* 0x100fe200078e0a00 */
[C---:B------:R-:W-:Y:S01]  /*2520*/  ISETP.GT.U32.AND P0, PT, R0.reuse, R78, PT ;  /* 0x0000004e0000720c */ /* 0x040fe20003f04070 */
[----:B------:R-:W-:Y:S01]  /*2530*/  @!P5 IMAD.IADD R85, R85, 0x1, -R0 ;  /* 0x000000015555d824 */ /* 0x000fe200078e0a00 */
[----:B------:R-:W-:Y:S01]  /*2540*/  ISETP.GT.U32.AND P5, PT, R0, R77, PT ;  /* 0x0000004d0000720c */ /* 0x000fe20003fa4070 */
[----:B------:R-:W-:-:S02]  /*2550*/  IMAD.MOV R8, RZ, RZ, -R8 ;  /* 0x000000ffff087224 */ /* 0x000fc400078e0a08 */
[--C-:B------:R-:W-:Y:S01]  /*2560*/  @!P1 IMAD.IADD R81, R81, 0x1, -R0.reuse ;  /* 0x0000000151519824 */ /* 0x100fe200078e0a00 */
[----:B------:R-:W-:Y:S01]  /*2570*/  ISETP.GT.U32.AND P1, PT, R0, R87, PT ;  /* 0x000000570000720c */ /* 0x000fe20003f24070 */
[--C-:B------:R-:W-:Y:S01]  /*2580*/  @!P2 IMAD.IADD R80, R80, 0x1, -R0.reuse ;  /* 0x000000015050a824 */ /* 0x100fe200078e0a00 */
[C---:B------:R-:W-:Y:S01]  /*2590*/  ISETP.GT.U32.AND P2, PT, R0.reuse, R86, PT ;  /* 0x000000560000720c */ /* 0x040fe20003f44070 */
[----:B------:R-:W-:Y:S01]  /*25a0*/  IMAD R76, R0, R8, R13 ;  /* 0x00000008004c7224 */ /* 0x000fe200078e020d */
[----:B------:R-:W-:Y:S01]  /*25b0*/  @!P3 IADD3 R89, R89, -R0, RZ ;  /* 0x800000005959b210 */ /* 0x000fe20007ffe0ff */
[----:B------:R-:W-:Y:S01]  /*25c0*/  IMAD.HI.U32 R4, R72, R9, RZ ;  /* 0x0000000948047227 */ /* 0x000fe200078e00ff */
[----:B------:R-:W-:Y:S01]  /*25d0*/  ISETP.GT.U32.AND P3, PT, R0, R82, PT ;  /* 0x000000520000720c */ /* 0x000fe20003f64070 */
[----:B------:R-:W-:Y:S01]  /*25e0*/  STL [R1+0x898], R218 ;  /* 0x000898da01007387 */ /* 0x000fe20000100800 */
[----:B------:R-:W-:Y:S01]  /*25f0*/  IABS R13, R205 ;  /* 0x000000cd000d7213 */ /* 0x000fe20000000000 */
[----:B------:R-:W-:Y:S01]  /*2600*/  @!P6 IMAD.IADD R90, R90, 0x1, -R0 ;  /* 0x000000015a5ae824 */ /* 0x000fe200078e0a00 */
[----:B------:R-:W-:Y:S01]  /*2610*/  ISETP.GT.U32.AND P6, PT, R0, R83, PT ;  /* 0x000000530000720c */ /* 0x000fe20003fc4070 */
[C---:B------:R-:W-:Y:S01]  /*2620*/  VIADD R212, R7.reuse, 0x34 ;  /* 0x0000003407d47836 */ /* 0x040fe20000000000 */
[----:B------:R-:W-:Y:S01]  /*2630*/  STL [R1+0x894], R217 ;  /* 0x000894d901007387 */ /* 0x000fe20000100800 */
[----:B------:R-:W-:-:S02]  /*2640*/  VIADD R211, R7, 0x35 ;  /* 0x0000003507d37836 */ /* 0x000fc40000000000 */
[----:B------:R-:W-:Y:S01]  /*2650*/  IMAD.MOV R4, RZ, RZ, -R4 ;  /* 0x000000ffff047224 */ /* 0x000fe200078e0a04 */
[----:B------:R-:W-:Y:S01]  /*2660*/  IABS R71, R212 ;  /* 0x000000d400477213 */ /* 0x000fe20000000000 */
[----:B------:R-:W-:Y:S01]  /*2670*/  VIADD R209, R7, 0x37 ;  /* 0x0000003707d17836 */ /* 0x000fe20000000000 */
[----:B------:R-:W-:Y:S01]  /*2680*/  IABS R11, R211 ;  /* 0x000000d3000b7213 */ /* 0x000fe20000000000 */
[----:B------:R-:W-:Y:S01]  /*2690*/  @!P4 IMAD.IADD R84, R84, 0x1, -R0 ;  /* 0x000000015454c824 */ /* 0x000fe200078e0a00 */
[----:B------:R-:W-:Y:S01]  /*26a0*/  ISETP.GT.U32.AND P4, PT, R0, R76, PT ;  /* 0x0000004c0000720c */ /* 0x000fe20003f84070 */
[----:B------:R-:W-:-:S04]  /*26b0*/  IMAD.HI.U32 R3, R72, R75, RZ ;  /* 0x0000004b48037227 */ /* 0x000fc800078e00ff */
[--C-:B------:R-:W-:Y:S01]  /*26c0*/  @!P0 IMAD.IADD R78, R78, 0x1, -R0.reuse ;  /* 0x000000014e4e8824 */ /* 0x100fe200078e0a00 */
[C---:B------:R-:W-:Y:S01]  /*26d0*/  ISETP.GT.U32.AND P0, PT, R0.reuse, R85, PT ;  /* 0x000000550000720c */ /* 0x040fe20003f04070 */
[----:B------:R-:W-:Y:S02]  /*26e0*/  VIADD R210, R7, 0x36 ;  /* 0x0000003607d27836 */ /* 0x000fe40000000000 */
[--C-:B------:R-:W-:Y:S01]  /*26f0*/  @!P5 IMAD.IADD R77, R77, 0x1, -R0.reuse ;  /* 0x000000014d4dd824 */ /* 0x100fe200078e0a00 */
[C---:B------:R-:W-:Y:S01]  /*2700*/  ISETP.GT.U32.AND P5, PT, R0.reuse, R84, PT ;  /* 0x000000540000720c */ /* 0x040fe20003fa4070 */
[----:B------:R-:W-:Y:S01]  /*2710*/  IMAD R74, R0, R4, R9 ;  /* 0x00000004004a7224 */ /* 0x000fe200078e0209 */
[----:B------:R-:W-:Y:S01]  /*2720*/  IABS R9, R209 ;  /* 0x000000d100097213 */ /* 0x000fe20000000000 */
[----:B------:R-:W-:Y:S01]  /*2730*/  IMAD.MOV R3, RZ, RZ, -R3 ;  /* 0x000000ffff037224 */ /* 0x000fe200078e0a03 */
[----:B------:R-:W-:Y:S01]  /*2740*/  IABS R69, R210 ;  /* 0x000000d200457213 */ /* 0x000fe20000000000 */
[----:B------:R-:W-:Y:S01]  /*2750*/  IMAD.HI.U32 R5, R72, R71, RZ ;  /* 0x0000004748057227 */ /* 0x000fe200078e00ff */
[----:B------:R-:W-:Y:S01]  /*2760*/  @!P3 IADD3 R82, R82, -R0, RZ ;  /* 0x800000005252b210 */ /* 0x000fe20007ffe0ff */
[----:B------:R-:W-:Y:S02]  /*2770*/  STL [R1+0x888], R216 ;  /* 0x000888d801007387 */ /* 0x000fe40000100800 */
[--C-:B------:R-:W-:Y:S01]  /*2780*/  @!P1 IMAD.IADD R87, R87, 0x1, -R0.reuse ;  /* 0x0000000157579824 */ /* 0x100fe200078e0a00 */
[----:B------:R-:W-:Y:S01]  /*2790*/  ISETP.GT.U32.AND P1, PT, R0, R81, PT ;  /* 0x000000510000720c */ /* 0x000fe20003f24070 */
[----:B------:R-:W-:Y:S01]  /*27a0*/  @!P2 IMAD.IADD R86, R86, 0x1, -R0 ;  /* 0x000000015656a824 */ /* 0x000fe200078e0a00 */
[C---:B------:R-:W-:Y:S01]  /*27b0*/  ISETP.GT.U32.AND P2, PT, R0.reuse, R80, PT ;  /* 0x000000500000720c */ /* 0x040fe20003f44070 */
[C---:B------:R-:W-:Y:S01]  /*27c0*/  IMAD R75, R0.reuse, R3, R75 ;  /* 0x00000003004b7224 */ /* 0x040fe200078e024b */
[----:B------:R-:W-:Y:S01]  /*27d0*/  ISETP.GT.U32.AND P3, PT, R0, R88, PT ;  /* 0x000000580000720c */ /* 0x000fe20003f64070 */
[C---:B------:R-:W-:Y:S01]  /*27e0*/  IMAD.HI.U32 R6, R72.reuse, R11, RZ ;  /* 0x0000000b48067227 */ /* 0x040fe200078e00ff */
[----:B------:R-:W-:Y:S01]  /*27f0*/  IADD3 R5, -R5, RZ, RZ ;  /* 0x000000ff05057210 */ /* 0x000fe20007ffe1ff */
[----:B------:R-:W-:Y:S02]  /*2800*/  STL [R1+0x87c], R215 ;  /* 0x00087cd701007387 */ /* 0x000fe40000100800 */
[----:B------:R-:W-:-:S02]  /*2810*/  IMAD.HI.U32 R3, R72, R9, RZ ;  /* 0x0000000948037227 */ /* 0x000fc400078e00ff */
[----:B------:R-:W-:Y:S02]  /*2820*/  STL [R1+0x870], R214 ;  /* 0x000870d601007387 */ /* 0x000fe40000100800 */
[----:B------:R-:W-:Y:S01]  /*2830*/  @!P6 IMAD.IADD R83, R83, 0x1, -R0 ;  /* 0x000000015353e824 */ /* 0x000fe200078e0a00 */
[----:B------:R-:W-:Y:S01]  /*2840*/  ISETP.GT.U32.AND P6, PT, R0, R89, PT ;  /* 0x000000590000720c */ /* 0x000fe20003fc4070 */
[----:B------:R-:W-:Y:S01]  /*2850*/  IMAD.HI.U32 R8, R72, R69, RZ ;  /* 0x0000004548087227 */ /* 0x000fe200078e00ff */
[----:B------:R-:W-:Y:S03]  /*2860*/  STL [R1+0x864], R213 ;  /* 0x000864d501007387 */ /* 0x000fe60000100800 */
[----:B------:R-:W-:Y:S01]  /*2870*/  IMAD.MOV R6, RZ, RZ, -R6 ;  /* 0x000000ffff067224 */ /* 0x000fe200078e0a06 */
[----:B------:R-:W-:Y:S01]  /*2880*/  STL [R1+0x858], R212 ;  /* 0x000858d401007387 */ /* 0x000fe20000100800 */
[----:B------:R-:W-:-:S02]  /*2890*/  VIADD R208, R7, 0x38 ;  /* 0x0000003807d07836 */ /* 0x000fc40000000000 */
[----:B------:R-:W-:Y:S01]  /*28a0*/  IMAD.MOV R3, RZ, RZ, -R3 ;  /* 0x000000ffff037224 */ /* 0x000fe200078e0a03 */
[----:B------:R-:W-:Y:S01]  /*28b0*/  STL [R1+0x84c], R211 ;  /* 0x00084cd301007387 */ /* 0x000fe20000100800 */
[C---:B------:R-:W-:Y:S01]  /*28c0*/  VIADD R204, R7.reuse, 0x3c ;  /* 0x0000003c07cc7836 */ /* 0x040fe20000000000 */
[----:B------:R-:W-:Y:S01]  /*28d0*/  IABS R67, R208 ;  /* 0x000000d000437213 */ /* 0x000fe20000000000 */
[--C-:B------:R-:W-:Y:S01]  /*28e0*/  @!P4 IMAD.IADD R76, R76, 0x1, -R0.reuse ;  /* 0x000000014c4cc824 */ /* 0x100fe200078e0a00 */
[C---:B------:R-:W-:Y:S01]  /*28f0*/  ISETP.GT.U32.AND P4, PT, R0.reuse, R83, PT ;  /* 0x000000530000720c */ /* 0x040fe20003f84070 */
[----:B------:R-:W-:Y:S02]  /*2900*/  VIADD R207, R7, 0x39 ;  /* 0x0000003907cf7836 */ /* 0x000fe40000000000 */
[C---:B------:R-:W-:Y:S02]  /*2910*/  IMAD R71, R0.reuse, R5, R71 ;  /* 0x0000000500477224 */ /* 0x040fe400078e0247 */
[----:B------:R-:W-:Y:S01]  /*2920*/  @!P0 IMAD.IADD R85, R85, 0x1, -R0 ;  /* 0x0000000155558824 */ /* 0x000fe200078e0a00 */
[----:B------:R-:W-:Y:S01]  /*2930*/  ISETP.GT.U32.AND P0, PT, R0, R78, PT ;  /* 0x0000004e0000720c */ /* 0x000fe20003f04070 */
[----:B------:R-:W-:-:S02]  /*2940*/  IMAD.MOV R8, RZ, RZ, -R8 ;  /* 0x000000ffff087224 */ /* 0x000fc400078e0a08 */
[--C-:B------:R-:W-:Y:S01]  /*2950*/  @!P5 IMAD.IADD R84, R84, 0x1, -R0.reuse ;  /* 0x000000015454d824 */ /* 0x100fe200078e0a00 */
[C---:B------:R-:W-:Y:S01]  /*2960*/  ISETP.GT.U32.AND P5, PT, R0.reuse, R77, PT ;  /* 0x0000004d0000720c */ /* 0x040fe20003fa4070 */
[C---:B------:R-:W-:Y:S01]  /*2970*/  IMAD R70, R0.reuse, R6, R11 ;  /* 0x0000000600467224 */ /* 0x040fe200078e020b */
[----:B------:R-:W-:Y:S01]  /*2980*/  IABS R11, R207 ;  /* 0x000000cf000b7213 */ /* 0x000fe20000000000 */
[C---:B------:R-:W-:Y:S01]  /*2990*/  IMAD R68, R0.reuse, R3, R9 ;  /* 0x0000000300447224 */ /* 0x040fe200078e0209 */
[----:B------:R-:W-:Y:S01]  /*29a0*/  IABS R9, R204 ;  /* 0x000000cc00097213 */ /* 0x000fe20000000000 */
[--C-:B------:R-:W-:Y:S01]  /*29b0*/  @!P1 IMAD.IADD R81, R81, 0x1, -R0.reuse ;  /* 0x0000000151519824 */ /* 0x100fe200078e0a00 */
[C---:B------:R-:W-:Y:S01]  /*29c0*/  ISETP.GT.U32.AND P1, PT, R0.reuse, R71, PT ;  /* 0x000000470000720c */ /* 0x040fe20003f24070 */
[----:B------:R-:W-:Y:S02]  /*29d0*/  IMAD R69, R0, R8, R69 ;  /* 0x0000000800457224 */ /* 0x000fe400078e0245 */
[----:B------:R-:W-:Y:S01]  /*29e0*/  @!P2 IMAD.IADD R80, R80, 0x1, -R0 ;  /* 0x000000015050a824 */ /* 0x000fe200078e0a00 */
[----:B------:R-:W-:Y:S01]  /*29f0*/  ISETP.GT.U32.AND P2, PT, R0, R70, PT ;  /* 0x000000460000720c */ /* 0x000fe20003f44070 */
[----:B------:R-:W-:-:S04]  /*2a00*/  IMAD.HI.U32 R8, R72, R13, RZ ;  /* 0x0000000d48087227 */ /* 0x000fc800078e00ff */
[----:B------:R-:W-:Y:S02]  /*2a10*/  VIADD R202, R7, 0x3e ;  /* 0x0000003e07ca7836 */ /* 0x000fe40000000000 */
[----:B------:R-:W-:Y:S01]  /*2a20*/  @!P3 IMAD.IADD R88, R88, 0x1, -R0 ;  /* 0x000000015858b824 */ /* 0x000fe200078e0a00 */
[----:B------:R-:W-:Y:S01]  /*2a30*/  ISETP.GT.U32.AND P3, PT, R0, R82, PT ;  /* 0x000000520000720c */ /* 0x000fe20003f64070 */
[C---:B------:R-:W-:Y:S01]  /*2a40*/  IMAD.HI.U32 R4, R72.reuse, R67, RZ ;  /* 0x0000004348047227 */ /* 0x040fe200078e00ff */
[----:B------:R-:W-:Y:S01]  /*2a50*/  @!P6 IADD3 R89, R89, -R0, RZ ;  /* 0x800000005959e210 */ /* 0x000fe20007ffe0ff */
[----:B------:R-:W-:Y:S01]  /*2a60*/  STL [R1+0x840], R210 ;  /* 0x000840d201007387 */ /* 0x000fe20000100800 */
[----:B------:R-:W-:Y:S01]  /*2a70*/  IABS R61, R202 ;  /* 0x000000ca003d7213 */ /* 0x000fe20000000000 */
[----:B------:R-:W-:-:S04]  /*2a80*/  IMAD.HI.U32 R3, R72, R9, RZ ;  /* 0x0000000948037227 */ /* 0x000fc800078e00ff */
[----:B------:R-:W-:Y:S01]  /*2a90*/  IMAD.HI.U32 R5, R72, R11, RZ ;  /* 0x0000000b48057227 */ /* 0x000fe200078e00ff */
[C---:B------:R-:W-:Y:S01]  /*2aa0*/  ISETP.GT.U32.AND P6, PT, R0.reuse, R76, PT ;  /* 0x0000004c0000720c */ /* 0x040fe20003fc4070 */
[----:B------:R-:W-:Y:S02]  /*2ab0*/  STL [R1+0x834], R209 ;  /* 0x000834d101007387 */ /* 0x000fe40000100800 */
[----:B------:R-:W-:Y:S02]  /*2ac0*/  IMAD.MOV R8, RZ, RZ, -R8 ;  /* 0x000000ffff087224 */ /* 0x000fe400078e0a08 */
[----:B------:R-:W-:Y:S02]  /*2ad0*/  IMAD.MOV R4, RZ, RZ, -R4 ;  /* 0x000000ffff047224 */ /* 0x000fe400078e0a04 */
[----:B------:R-:W-:Y:S01]  /*2ae0*/  @!P4 IMAD.IADD R83, R83, 0x1, -R0 ;  /* 0x000000015353c824 */ /* 0x000fe200078e0a00 */
[----:B------:R-:W-:Y:S01]  /*2af0*/  ISETP.GT.U32.AND P4, PT, R0, R75, PT ;  /* 0x0000004b0000720c */ /* 0x000fe20003f84070 */
[----:B------:R-:W-:-:S02]  /*2b00*/  IMAD.MOV R3, RZ, RZ, -R3 ;  /* 0x000000ffff037224 */ /* 0x000fc400078e0a03 */
[----:B------:R-:W-:Y:S02]  /*2b10*/  VIADD R206, R7, 0x3a ;  /* 0x0000003a07ce7836 */ /* 0x000fe40000000000 */
[--C-:B------:R-:W-:Y:S02]  /*2b20*/  @!P0 IMAD.IADD R78, R78, 0x1, -R0.reuse ;  /* 0x000000014e4e8824 */ /* 0x100fe400078e0a00 */
[----:B------:R-:W-:Y:S01]  /*2b30*/  IMAD.MOV R5, RZ, RZ, -R5 ;  /* 0x000000ffff057224 */ /* 0x000fe200078e0a05 */
[C---:B------:R-:W-:Y:S01]  /*2b40*/  ISETP.GT.U32.AND P0, PT, R0.reuse, R69, PT ;  /* 0x000000450000720c */ /* 0x040fe20003f04070 */
[C---:B------:R-:W-:Y:S01]  /*2b50*/  IMAD R64, R0.reuse, R8, R13 ;  /* 0x0000000800407224 */ /* 0x040fe200078e020d */
[----:B------:R-:W-:Y:S01]  /*2b60*/  IABS R65, R206 ;  /* 0x000000ce00417213 */ /* 0x000fe20000000000 */
[C---:B------:R-:W-:Y:S02]  /*2b70*/  IMAD R67, R0.reuse, R4, R67 ;  /* 0x0000000400437224 */ /* 0x040fe400078e0243 */
[----:B------:R-:W-:Y:S01]  /*2b80*/  @!P5 IMAD.IADD R77, R77, 0x1, -R0 ;  /* 0x000000014d4dd824 */ /* 0x000fe200078e0a00 */
[C---:B------:R-:W-:Y:S01]  /*2b90*/  ISETP.GT.U32.AND P5, PT, R0.reuse, R68, PT ;  /* 0x000000440000720c */ /* 0x040fe20003fa4070 */
[----:B------:R-:W-:-:S02]  /*2ba0*/  IMAD R62, R0, R3, R9 ;  /* 0x00000003003e7224 */ /* 0x000fc400078e0209 */
[--C-:B------:R-:W-:Y:S02]  /*2bb0*/  @!P1 IMAD.IADD R71, R71, 0x1, -R0.reuse ;  /* 0x0000000147479824 */ /* 0x100fe400078e0a00 */
[----:B------:R-:W-:Y:S01]  /*2bc0*/  @!P2 IMAD.IADD R70, R70, 0x1, -R0 ;  /* 0x000000014646a824 */ /* 0x000fe200078e0a00 */
[----:B------:R-:W-:Y:S01]  /*2bd0*/  @!P3 IADD3 R82, R82, -R0, RZ ;  /* 0x800000005252b210 */ /* 0x000fe20007ffe0ff */
[----:B------:R-:W-:Y:S01]  /*2be0*/  IMAD R66, R0, R5, R11 ;  /* 0x0000000500427224 */ /* 0x000fe200078e020b */
[----:B------:R-:W-:Y:S01]  /*2bf0*/  STL [R1+0x828], R208 ;  /* 0x000828d001007387 */ /* 0x000fe20000100800 */
[----:B------:R-:W-:Y:S01]  /*2c00*/  IMAD.HI.U32 R4, R72, R63, RZ ;  /* 0x0000003f48047227 */ /* 0x000fe200078e00ff */
[C---:B------:R-:W-:Y:S02]  /*2c10*/  ISETP.GT.U32.AND P1, PT, R0.reuse, R64, PT ;  /* 0x000000400000720c */ /* 0x040fe40003f24070 */
[----:B------:R-:W-:Y:S01]  /*2c20*/  ISETP.GT.U32.AND P2, PT, R0, R62, PT ;  /* 0x0000003e0000720c */ /* 0x000fe20003f44070 */
[----:B------:R-:W-:Y:S01]  /*2c30*/  IMAD.HI.U32 R5, R72, R61, RZ ;  /* 0x0000003d48057227 */ /* 0x000fe200078e00ff */
[----:B------:R-:W-:Y:S01]  /*2c40*/  ISETP.GT.U32.AND P3, PT, R0, R74, PT ;  /* 0x0000004a0000720c */ /* 0x000fe20003f64070 */
[----:B------:R-:W-:Y:S02]  /*2c50*/  STL [R1+0x81c], R207 ;  /* 0x00081ccf01007387 */ /* 0x000fe40000100800 */
[----:B------:R-:W-:-:S02]  /*2c60*/  IMAD.MOV R4, RZ, RZ, -R4 ;  /* 0x000000ffff047224 */ /* 0x000fc400078e0a04 */
[----:B------:R-:W-:Y:S01]  /*2c70*/  IMAD.MOV R5, RZ, RZ, -R5 ;  /* 0x000000ffff057224 */ /* 0x000fe200078e0a05 */
[----:B------:R-:W-:Y:S01]  /*2c80*/  STL [R1+0x810], R206 ;  /* 0x000810ce01007387 */ /* 0x000fe20000100800 */
[C---:B------:R-:W-:Y:S02]  /*2c90*/  VIADD R201, R7.reuse, 0x3f ;  /* 0x0000003f07c97836 */ /* 0x040fe40000000000 */
[----:B------:R-:W-:Y:S01]  /*2ca0*/  IMAD.HI.U32 R6, R72, R65, RZ ;  /* 0x0000004148067227 */ /* 0x000fe200078e00ff */
[----:B------:R-:W-:Y:S02]  /*2cb0*/  STL [R1+0x804], R205 ;  /* 0x000804cd01007387 */ /* 0x000fe40000100800 */
[----:B------:R-:W-:Y:S01]  /*2cc0*/  IABS R11, R201 ;  /* 0x000000c9000b7213 */ /* 0x000fe20000000000 */
[----:B------:R-:W-:Y:S02]  /*2cd0*/  VIADD R200, R7, 0x40 ;  /* 0x0000004007c87836 */ /* 0x000fe40000000000 */
[----:B------:R-:W-:-:S02]  /*2ce0*/  @!P6 IMAD.IADD R76, R76, 0x1, -R0 ;  /* 0x000000014c4ce824 */ /* 0x000fc400078e0a00 */
[C---:B------:R-:W-:Y:S01]  /*2cf0*/  IMAD R63, R0.reuse, R4, R63 ;  /* 0x00000004003f7224 */ /* 0x040fe200078e023f */
[C---:B------:R-:W-:Y:S01]  /*2d00*/  ISETP.GT.U32.AND P6, PT, R0.reuse, R67, PT ;  /* 0x000000430000720c */ /* 0x040fe20003fc4070 */
[C---:B------:R-:W-:Y:S01]  /*2d10*/  IMAD R61, R0.reuse, R5, R61 ;  /* 0x00000005003d7224 */ /* 0x040fe200078e023d */
[----:B------:R-:W-:Y:S01]  /*2d20*/  IABS R13, R200 ;  /* 0x000000c8000d7213 */ /* 0x000fe20000000000 */
[----:B------:R-:W-:Y:S01]  /*2d30*/  @!P4 IMAD.IADD R75, R75, 0x1, -R0 ;  /* 0x000000014b4bc824 */ /* 0x000fe200078e0a00 */
[C---:B------:R-:W-:Y:S01]  /*2d40*/  ISETP.GT.U32.AND P4, PT, R0.reuse, R66, PT ;  /* 0x000000420000720c */ /* 0x040fe20003f84070 */
[----:B------:R-:W-:Y:S02]  /*2d50*/  IMAD.MOV R6, RZ, RZ, -R6 ;  /* 0x000000ffff067224 */ /* 0x000fe400078e0a06 */
[--C-:B------:R-:W-:Y:S01]  /*2d60*/  @!P0 IMAD.IADD R69, R69, 0x1, -R0.reuse ;  /* 0x0000000145458824 */ /* 0x100fe200078e0a00 */
[----:B------:R-:W-:Y:S01]  /*2d70*/  ISETP.GT.U32.AND P0, PT, R0, R63, PT ;  /* 0x0000003f0000720c */ /* 0x000fe20003f04070 */
[----:B------:R-:W-:Y:S01]  /*2d80*/  @!P5 IMAD.IADD R68, R68, 0x1, -R0 ;  /* 0x000000014444d824 */ /* 0x000fe200078e0a00 */
[C---:B------:R-:W-:Y:S01]  /*2d90*/  ISETP.GT.U32.AND P5, PT, R0.reuse, R61, PT ;  /* 0x0000003d0000720c */ /* 0x040fe20003fa4070 */
[----:B------:R-:W-:-:S02]  /*2da0*/  IMAD R65, R0, R6, R65 ;  /* 0x0000000600417224 */ /* 0x000fc400078e0241 */
[C---:B------:R-:W-:Y:S02]  /*2db0*/  VIADD R199, R7.reuse, 0x41 ;  /* 0x0000004107c77836 */ /* 0x040fe40000000000 */
[--C-:B------:R-:W-:Y:S01]  /*2dc0*/  @!P1 IMAD.IADD R64, R64, 0x1, -R0.reuse ;  /* 0x0000000140409824 */ /* 0x100fe200078e0a00 */
[----:B------:R-:W-:Y:S01]  /*2dd0*/  ISETP.GT.U32.AND P1, PT, R0, R70, PT ;  /* 0x000000460000720c */ /* 0x000fe20003f24070 */
[----:B------:R-:W-:Y:S01]  /*2de0*/  IMAD.HI.U32 R6, R72, R11, RZ ;  /* 0x0000000b48067227 */ /* 0x000fe200078e00ff */
[----:B------:R-:W-:Y:S01]  /*2df0*/  @!P3 IADD3 R74, R74, -R0, RZ ;  /* 0x800000004a4ab210 */ /* 0x000fe20007ffe0ff */
[----:B------:R-:W-:Y:S02]  /*2e00*/  STL [R1+0x7f8], R204 ;  /* 0x0007f8cc01007387 */ /* 0x000fe40000100800 */
[----:B------:R-:W-:Y:S01]  /*2e10*/  IMAD.HI.U32 R8, R72, R13, RZ ;  /* 0x0000000d48087227 */ /* 0x000fe200078e00ff */
[----:B------:R-:W-:Y:S01]  /*2e20*/  ISETP.GT.U32.AND P3, PT, R0, R65, PT ;  /* 0x000000410000720c */ /* 0x000fe20003f64070 */
[----:B------:R-:W-:Y:S01]  /*2e30*/  STL [R1+0x7ec], R203 ;  /* 0x0007eccb01007387 */ /* 0x000fe20000100800 */
[----:B------:R-:W-:Y:S01]  /*2e40*/  IADD3 R6, -R6, RZ, RZ ;  /* 0x000000ff06067210 */ /* 0x000fe20007ffe1ff */
[----:B------:R-:W-:Y:S01]  /*2e50*/  @!P2 IMAD.IADD R62, R62, 0x1, -R0 ;  /* 0x000000013e3ea824 */ /* 0x000fe200078e0a00 */
[----:B------:R-:W-:Y:S01]  /*2e60*/  ISETP.GT.U32.AND P2, PT, R0, R69, PT ;  /* 0x000000450000720c */ /* 0x000fe20003f44070 */
[----:B------:R-:W-:Y:S01]  /*2e70*/  IMAD.MOV R8, RZ, RZ, -R8 ;  /* 0x000000ffff087224 */ /* 0x000fe200078e0a08 */
[----:B------:R-:W-:Y:S01]  /*2e80*/  IABS R9, R199 ;  /* 0x000000c700097213 */ /* 0x000fe20000000000 */
[C---:B------:R-:W-:Y:S01]  /*2e90*/  VIADD R197, R7.reuse, 0x43 ;  /* 0x0000004307c57836 */ /* 0x040fe20000000000 */
[----:B------:R-:W-:Y:S01]  /*2ea0*/  STL [R1+0x7d0], R202 ;  /* 0x0007d0ca01007387 */ /* 0x000fe20000100800 */
[----:B------:R-:W-:-:S02]  /*2eb0*/  VIADD R198, R7, 0x42 ;  /* 0x0000004207c67836 */ /* 0x000fc40000000000 */
[--C-:B------:R-:W-:Y:S02]  /*2ec0*/  @!P6 IMAD.IADD R67, R67, 0x1, -R0.reuse ;  /* 0x000000014343e824 */ /* 0x100fe400078e0a00 */
[--C-:B------:R-:W-:Y:S01]  /*2ed0*/  @!P4 IMAD.IADD R66, R66, 0x1, -R0.reuse ;  /* 0x000000014242c824 */ /* 0x100fe200078e0a00 */
[C---:B------:R-:W-:Y:S01]  /*2ee0*/  ISETP.GT.U32.AND P4, PT, R0.reuse, R74, PT ;  /* 0x0000004a0000720c */ /* 0x040fe20003f84070 */
[C---:B------:R-:W-:Y:S01]  /*2ef0*/  IMAD R58, R0.reuse, R8, R13 ;  /* 0x00000008003a7224 */ /* 0x040fe200078e020d */
[----:B------:R-:W-:Y:S01]  /*2f00*/  IABS R13, R197 ;  /* 0x000000c5000d7213 */ /* 0x000fe20000000000 */
[C---:B------:R-:W-:Y:S01]  /*2f10*/  IMAD R60, R0.reuse, R6, R11 ;  /* 0x00000006003c7224 */ /* 0x040fe200078e020b */
[----:B------:R-:W-:Y:S01]  /*2f20*/  IABS R11, R198 ;  /* 0x000000c6000b7213 */ /* 0x000fe20000000000 */
[----:B------:R-:W-:Y:S02]  /*2f30*/  VIADD R195, R7, 0x45 ;  /* 0x0000004507c37836 */ /* 0x000fe40000000000 */
[--C-:B------:R-:W-:Y:S01]  /*2f40*/  @!P0 IMAD.IADD R63, R63, 0x1, -R0.reuse ;  /* 0x000000013f3f8824 */ /* 0x100fe200078e0a00 */
[----:B------:R-:W-:Y:S01]  /*2f50*/  ISETP.GT.U32.AND P0, PT, R0, R68, PT ;  /* 0x000000440000720c */ /* 0x000fe20003f04070 */
[----:B------:R-:W-:Y:S01]  /*2f60*/  IMAD.HI.U32 R3, R72, R9, RZ ;  /* 0x0000000948037227 */ /* 0x000fe200078e00ff */
[----:B------:R-:W-:Y:S01]  /*2f70*/  IABS R47, R195 ;  /* 0x000000c3002f7213 */ /* 0x000fe20000000000 */
[----:B------:R-:W-:Y:S02]  /*2f80*/  STL [R1+0x7c4], R201 ;  /* 0x0007c4c901007387 */ /* 0x000fe40000100800 */
[----:B------:R-:W-:Y:S01]  /*2f90*/  VIADD R196, R7, 0x44 ;  /* 0x0000004407c47836 */ /* 0x000fe20000000000 */
[----:B------:R-:W-:Y:S01]  /*2fa0*/  IADD3 R3, -R3, RZ, RZ ;  /* 0x000000ff03037210 */ /* 0x000fe20007ffe1ff */
[--C-:B------:R-:W-:Y:S01]  /*2fb0*/  @!P5 IMAD.IADD R61, R61, 0x1, -R0.reuse ;  /* 0x000000013d3dd824 */ /* 0x100fe200078e0a00 */
[----:B------:R-:W-:Y:S01]  /*2fc0*/  ISETP.GT.U32.AND P5, PT, R0, R67, PT ;  /* 0x000000430000720c */ /* 0x000fe20003fa4070 */
[--C-:B------:R-:W-:Y:S01]  /*2fd0*/  @!P1 IMAD.IADD R70, R70, 0x1, -R0.reuse ;  /* 0x0000000146469824 */ /* 0x100fe200078e0a00 */
[----:B------:R-:W-:Y:S01]  /*2fe0*/  ISETP.GT.U32.AND P1, PT, R0, R64, PT ;  /* 0x000000400000720c */ /* 0x000fe20003f24070 */
[----:B------:R-:W-:Y:S01]  /*2ff0*/  IMAD.HI.U32 R5, R72, R13, RZ ;  /* 0x0000000d48057227 */ /* 0x000fe200078e00ff */
[----:B------:R-:W-:Y:S01]  /*3000*/  IABS R57, R196 ;  /* 0x000000c400397213 */ /* 0x000fe20000000000 */
[----:B------:R-:W-:Y:S02]  /*3010*/  STL [R1+0x7b8], R200 ;  /* 0x0007b8c801007387 */ /* 0x000fe40000100800 */
[----:B------:R-:W-:Y:S01]  /*3020*/  @!P2 IMAD.IADD R69, R69, 0x1, -R0 ;  /* 0x000000014545a824 */ /* 0x000fe200078e0a00 */
[----:B------:R-:W-:Y:S01]  /*3030*/  ISETP.GT.U32.AND P2, PT, R0, R62, PT ;  /* 0x0000003e0000720c */ /* 0x000fe20003f44070 */
[----:B------:R-:W-:Y:S01]  /*3040*/  IMAD.HI.U32 R4, R72, R11, RZ ;  /* 0x0000000b48047227 */ /* 0x000fe200078e00ff */
[----:B------:R-:W-:Y:S01]  /*3050*/  @!P3 IADD3 R65, R65, -R0, RZ ;  /* 0x800000004141b210 */ /* 0x000fe20007ffe0ff */
[----:B------:R-:W-:Y:S01]  /*3060*/  STL [R1+0x7ac], R199 ;  /* 0x0007acc701007387 */ /* 0x000fe20000100800 */
[----:B------:R-:W-:Y:S01]  /*3070*/  ISETP.GT.U32.AND P3, PT, R0, R71, PT ;  /* 0x000000470000720c */ /* 0x000fe20003f64070 */
[----:B------:R-:W-:-:S02]  /*3080*/  VIADD R194, R7, 0x46 ;  /* 0x0000004607c27836 */ /* 0x000fc40000000000 */
[----:B------:R-:W-:Y:S02]  /*3090*/  IMAD.MOV R5, RZ, RZ, -R5 ;  /* 0x000000ffff057224 */ /* 0x000fe400078e0a05 */
[C---:B------:R-:W-:Y:S01]  /*30a0*/  VIADD R190, R7.reuse, 0x4a ;  /* 0x0000004a07be7836 */ /* 0x040fe20000000000 */
[----:B------:R-:W-:Y:S01]  /*30b0*/  ISETP.GT.U32.AND P6, PT, R0, R75, PT ;  /* 0x0000004b0000720c */ /* 0x000fe20003fc4070 */
[----:B------:R-:W-:Y:S01]  /*30c0*/  IMAD.HI.U32 R8, R72, R47, RZ ;  /* 0x0000002f48087227 */ /* 0x000fe200078e00ff */
[----:B------:R-:W-:Y:S01]  /*30d0*/  IABS R33, R194 ;  /* 0x000000c200217213 */ /* 0x000fe20000000000 */
[----:B------:R-:W-:Y:S02]  /*30e0*/  STL [R1+0x7a4], R198 ;  /* 0x0007a4c601007387 */ /* 0x000fe40000100800 */
[----:B------:R-:W-:Y:S02]  /*30f0*/  IMAD.MOV R4, RZ, RZ, -R4 ;  /* 0x000000ffff047224 */ /* 0x000fe400078e0a04 */
[----:B------:R-:W-:Y:S01]  /*3100*/  IMAD R16, R0, R3, R9 ;  /* 0x0000000300107224 */ /* 0x000fe200078e0209 */
[----:B------:R-:W-:Y:S01]  /*3110*/  IABS R9, R192 ;  /* 0x000000c000097213 */ /* 0x000fe20000000000 */
[----:B------:R-:W-:-:S02]  /*3120*/  VIADD R191, R7, 0x49 ;  /* 0x0000004907bf7836 */ /* 0x000fc40000000000 */
[----:B------:R-:W-:-:S04]  /*3130*/  IMAD.HI.U32 R6, R72, R57, RZ ;  /* 0x0000003948067227 */ /* 0x000fc800078e00ff */
[----:B------:R-:W-:Y:S01]  /*3140*/  @!P4 IMAD.IADD R74, R74, 0x1, -R0 ;  /* 0x000000014a4ac824 */ /* 0x000fe200078e0a00 */
[C---:B------:R-:W-:Y:S01]  /*3150*/  ISETP.GT.U32.AND P4, PT, R0.reuse, R66, PT ;  /* 0x000000420000720c */ /* 0x040fe20003f84070 */
[----:B------:R-:W-:Y:S01]  /*3160*/  IMAD R46, R0, R5, R13 ;  /* 0x00000005002e7224 */ /* 0x000fe200078e020d */
[----:B------:R-:W-:Y:S01]  /*3170*/  IABS R13, R190 ;  /* 0x000000be000d7213 */ /* 0x000fe20000000000 */
[----:B------:R-:W-:Y:S02]  /*3180*/  IMAD.MOV R8, RZ, RZ, -R8 ;  /* 0x000000ffff087224 */ /* 0x000fe400078e0a08 */
[----:B------:R-:W-:Y:S01]  /*3190*/  @!P0 IMAD.IADD R68, R68, 0x1, -R0 ;  /* 0x0000000144448824 */ /* 0x000fe200078e0a00 */
[C---:B------:R-:W-:Y:S01]  /*31a0*/  ISETP.GT.U32.AND P0, PT, R0.reuse, R63, PT ;  /* 0x0000003f0000720c */ /* 0x040fe20003f04070 */
[----:B------:R-:W-:Y:S01]  /*31b0*/  IMAD R32, R0, R4, R11 ;  /* 0x0000000400207224 */ /* 0x000fe200078e020b */
[----:B------:R-:W-:Y:S01]  /*31c0*/  IABS R11, R191 ;  /* 0x000000bf000b7213 */ /* 0x000fe20000000000 */
[----:B------:R-:W-:-:S02]  /*31d0*/  IMAD.MOV R6, RZ, RZ, -R6 ;  /* 0x000000ffff067224 */ /* 0x000fc400078e0a06 */
[--C-:B------:R-:W-:Y:S01]  /*31e0*/  @!P5 IMAD.IADD R67, R67, 0x1, -R0.reuse ;  /* 0x000000014343d824 */ /* 0x100fe200078e0a00 */
[----:B------:R-:W-:Y:S01]  /*31f0*/  ISETP.GT.U32.AND P5, PT, R0, R60, PT ;  /* 0x0000003c0000720c */ /* 0x000fe20003fa4070 */
[----:B------:R-:W-:Y:S01]  /*3200*/  IMAD.HI.U32 R5, R72, R9, RZ ;  /* 0x0000000948057227 */ /* 0x000fe200078e00ff */
[----:B------:R-:W-:Y:S01]  /*3210*/  @!P1 IADD3 R64, R64, -R0, RZ ;  /* 0x8000000040409210 */ /* 0x000fe20007ffe0ff */
[----:B------:R-:W-:Y:S02]  /*3220*/  STL [R1+0x7a0], R197 ;  /* 0x0007a0c501007387 */ /* 0x000fe40000100800 */
[----:B------:R-:W-:Y:S02]  /*3230*/  VIADD R193, R7, 0x47 ;  /* 0x0000004707c17836 */ /* 0x000fe40000000000 */
[----:B------:R-:W-:Y:S01]  /*3240*/  IMAD.HI.U32 R3, R72, R33, RZ ;  /* 0x0000002148037227 */ /* 0x000fe200078e00ff */
[----:B------:R-:W-:Y:S01]  /*3250*/  ISETP.GT.U32.AND P1, PT, R0, R32, PT ;  /* 0x000000200000720c */ /* 0x000fe20003f24070 */
[----:B------:R-:W-:Y:S02]  /*3260*/  STL [R1+0x79c], R196 ;  /* 0x00079cc401007387 */ /* 0x000fe40000100800 */
[----:B------:R-:W-:-:S02]  /*3270*/  @!P2 IMAD.IADD R62, R62, 0x1, -R0 ;  /* 0x000000013e3ea824 */ /* 0x000fc400078e0a00 */
[C---:B------:R-:W-:Y:S01]  /*3280*/  IMAD R47, R0.reuse, R8, R47 ;  /* 0x00000008002f7224 */ /* 0x040fe200078e022f */
[C---:B------:R-:W-:Y:S01]  /*3290*/  ISETP.GT.U32.AND P2, PT, R0.reuse, R46, PT ;  /* 0x0000002e0000720c */ /* 0x040fe20003f44070 */
[----:B------:R-:W-:Y:S01]  /*32a0*/  IMAD R57, R0, R6, R57 ;  /* 0x0000000600397224 */ /* 0x000fe200078e0239 */
[----:B------:R-:W-:Y:S01]  /*32b0*/  @!P3 IADD3 R71, R71, -R0, RZ ;  /* 0x800000004747b210 */ /* 0x000fe20007ffe0ff */
[C---:B------:R-:W-:Y:S01]  /*32c0*/  IMAD.HI.U32 R8, R72.reuse, R13, RZ ;  /* 0x0000000d48087227 */ /* 0x040fe200078e00ff */
[----:B------:R-:W-:Y:S01]  /*32d0*/  IABS R17, R193 ;  /* 0x000000c100117213 */ /* 0x000fe20000000000 */
[----:B------:R-:W-:Y:S02]  /*32e0*/  STL [R1+0x798], R195 ;  /* 0x000798c301007387 */ /* 0x000fe40000100800 */
[----:B------:R-:W-:Y:S01]  /*32f0*/  IMAD.HI.U32 R6, R72, R11, RZ ;  /* 0x0000000b48067227 */ /* 0x000fe200078e00ff */
[----:B------:R-:W-:Y:S01]  /*3300*/  ISETP.GT.U32.AND P3, PT, R0, R65, PT ;  /* 0x000000410000720c */ /* 0x000fe20003f64070 */
[----:B------:R-:W-:Y:S01]  /*3310*/  STL [R1+0x794], R194 ;  /* 0x000794c201007387 */ /* 0x000fe20000100800 */
[----:B------:R-:W-:Y:S01]  /*3320*/  IADD3 R8, -R8, RZ, RZ ;  /* 0x000000ff08087210 */ /* 0x000fe20007ffe1ff */
[----:B------:R-:W-:-:S02]  /*3330*/  IMAD.MOV R5, RZ, RZ, -R5 ;  /* 0x000000ffff057224 */ /* 0x000fc400078e0a05 */
[----:B------:R-:W-:Y:S02]  /*3340*/  VIADD R189, R7, 0x4b ;  /* 0x0000004b07bd7836 */ /* 0x000fe40000000000 */
[----:B------:R-:W-:Y:S02]  /*3350*/  IMAD.MOV R3, RZ, RZ, -R3 ;  /* 0x000000ffff037224 */ /* 0x000fe400078e0a03 */
[----:B------:R-:W-:Y:S01]  /*3360*/  @!P6 IMAD.IADD R75, R75, 0x1, -R0 ;  /* 0x000000014b4be824 */ /* 0x000fe200078e0a00 */
[----:B------:R-:W-:Y:S01]  /*3370*/  ISETP.GT.U32.AND P6, PT, R0, R61, PT ;  /* 0x0000003d0000720c */ /* 0x000fe20003fc4070 */
[----:B------:R-:W-:Y:S02]  /*3380*/  IMAD.MOV R6, RZ, RZ, -R6 ;  /* 0x000000ffff067224 */ /* 0x000fe400078e0a06 */
[--C-:B------:R-:W-:Y:S02]  /*3390*/  @!P4 IMAD.IADD R66, R66, 0x1, -R0.reuse ;  /* 0x000000014242c824 */ /* 0x100fe400078e0a00 */
[----:B------:R-:W-:-:S02]  /*33a0*/  @!P0 IMAD.IADD R63, R63, 0x1, -R0 ;  /* 0x000000013f3f8824 */ /* 0x000fc400078e0a00 */
[----:B------:R-:W-:Y:S01]  /*33b0*/  @!P5 IMAD.IADD R60, R60, 0x1, -R0 ;  /* 0x000000013c3cd824 */ /* 0x000fe200078e0a00 */
[----:B------:R-:W-:Y:S01]  /*33c0*/  @!P1 IADD3 R32, R32, -R0, RZ ;  /* 0x8000000020209210 */ /* 0x000fe20007ffe0ff */
[C---:B------:R-:W-:Y:S01]  /*33d0*/  IMAD R14, R0.reuse, R5, R9 ;  /* 0x00000005000e7224 */ /* 0x040fe200078e0209 */
[----:B------:R-:W-:Y:S01]  /*33e0*/  IABS R9, R189 ;  /* 0x000000bd00097213 */ /* 0x000fe20000000000 */
[C---:B------:R-:W-:Y:S01]  /*33f0*/  IMAD R33, R0.reuse, R3, R33 ;  /* 0x0000000300217224 */ /* 0x040fe200078e0221 */
[----:B------:R-:W-:Y:S01]  /*3400*/  ISETP.GT.U32.AND P4, PT, R0, R58, PT ;  /* 0x0000003a0000720c */ /* 0x000fe20003f84070 */
[----:B------:R-:W-:Y:S01]  /*3410*/  IMAD.HI.U32 R4, R72, R17, RZ ;  /* 0x0000001148047227 */ /* 0x000fe200078e00ff */
[C---:B------:R-:W-:Y:S01]  /*3420*/  ISETP.GT.U32.AND P0, PT, R0.reuse, R57, PT ;  /* 0x000000390000720c */ /* 0x040fe20003f04070 */
[----:B------:R-:W-:Y:S02]  /*3430*/  STL [R1+0x790], R193 ;  /* 0x000790c101007387 */ /* 0x000fe40000100800 */
[C---:B------:R-:W-:Y:S01]  /*3440*/  IMAD R18, R0.reuse, R6, R11 ;  /* 0x0000000600127224 */ /* 0x040fe200078e020b */
[C---:B------:R-:W-:Y:S01]  /*3450*/  ISETP.GT.U32.AND P5, PT, R0.reuse, R33, PT ;  /* 0x000000210000720c */ /* 0x040fe20003fa4070 */
[----:B------:R-:W-:Y:S01]  /*3460*/  IMAD R34, R0, R8, R13 ;  /* 0x0000000800227224 */ /* 0x000fe200078e020d */
[----:B------:R-:W-:Y:S01]  /*3470*/  STL [R1+0x78c], R192 ;  /* 0x00078cc001007387 */ /* 0x000fe20000100800 */
[----:B------:R-:W-:Y:S01]  /*3480*/  IMAD.HI.U32 R3, R72, R9, RZ ;  /* 0x0000000948037227 */ /* 0x000fe200078e00ff */
[----:B------:R-:W-:-:S02]  /*3490*/  ISETP.GT.U32.AND P1, PT, R0, R18, PT ;  /* 0x000000120000720c */ /* 0x000fc40003f24070 */
[----:B------:R-:W-:Y:S01]  /*34a0*/  STL [R1+0x788], R191 ;  /* 0x000788bf01007387 */ /* 0x000fe20000100800 */
[----:B------:R-:W-:Y:S02]  /*34b0*/  IMAD.MOV R4, RZ, RZ, -R4 ;  /* 0x000000ffff047224 */ /* 0x000fe400078e0a04 */
[--C-:B------:R-:W-:Y:S01]  /*34c0*/  @!P2 IMAD.IADD R46, R46, 0x1, -R0.reuse ;  /* 0x000000012e2ea824 */ /* 0x100fe200078e0a00 */
[C---:B------:R-:W-:Y:S01]  /*34d0*/  ISETP.GT.U32.AND P2, PT, R0.reuse, R34, PT ;  /* 0x000000220000720c */ /* 0x040fe20003f44070 */
[----:B------:R-:W-:Y:S01]  /*34e0*/  IMAD.MOV R3, RZ, RZ, -R3 ;  /* 0x000000ffff037224 */ /* 0x000fe200078e0a03 */
[----:B------:R-:W-:Y:S01]  /*34f0*/  STL [R1+0x784], R190 ;  /* 0x000784be01007387 */ /* 0x000fe20000100800 */
[C---:B------:R-:W-:Y:S02]  /*3500*/  IMAD R17, R0.reuse, R4, R17 ;  /* 0x0000000400117224 */ /* 0x040fe400078e0211 */
[----:B------:R-:W-:Y:S01]  /*3510*/  @!P3 IMAD.IADD R65, R65, 0x1, -R0 ;  /* 0x000000014141b824 */ /* 0x000fe200078e0a00 */
[C---:B------:R-:W-:Y:S01]  /*3520*/  ISETP.GT.U32.AND P3, PT, R0.reuse, R16, PT ;  /* 0x000000100000720c */ /* 0x040fe20003f64070 */
[----:B------:R-:W-:-:S02]  /*3530*/  IMAD R48, R0, R3, R9 ;  /* 0x0000000300307224 */ /* 0x000fc400078e0209 */
[--C-:B------:R-:W-:Y:S01]  /*3540*/  @!P6 IMAD.IADD R61, R61, 0x1, -R0.reuse ;  /* 0x000000013d3de824 */ /* 0x100fe200078e0a00 */
[----:B------:R-:W-:Y:S01]  /*3550*/  ISETP.GT.U32.AND P6, PT, R0, R47, PT ;  /* 0x0000002f0000720c */ /* 0x000fe20003fc4070 */
[--C-:B------:R-:W-:Y:S01]  /*3560*/  @!P4 IMAD.IADD R58, R58, 0x1, -R0.reuse ;  /* 0x000000013a3ac824 */ /* 0x100fe200078e0a00 */
[C---:B------:R-:W-:Y:S01]  /*3570*/  ISETP.GT.U32.AND P4, PT, R0.reuse, R17, PT ;  /* 0x000000110000720c */ /* 0x040fe20003f84070 */
[----:B------:R-:W-:Y:S02]  /*3580*/  VIADD R187, R7, 0x4d ;  /* 0x0000004d07bb7836 */ /* 0x000fe40000000000 */
[--C-:B------:R-:W-:Y:S01]  /*3590*/  @!P0 IMAD.IADD R57, R57, 0x1, -R0.reuse ;  /* 0x0000000139398824 */ /* 0x100fe200078e0a00 */
[C---:B------:R-:W-:Y:S01]  /*35a0*/  ISETP.GT.U32.AND P0, PT, R0.reuse, R48, PT ;  /* 0x000000300000720c */ /* 0x040fe20003f04070 */
[--C-:B------:R-:W-:Y:S01]  /*35b0*/  @!P5 IMAD.IADD R33, R33, 0x1, -R0.reuse ;  /* 0x000000012121d824 */ /* 0x100fe200078e0a00 */
[----:B------:R-:W-:Y:S01]  /*35c0*/  ISETP.GT.U32.AND P5, PT, R0, R58, PT ;  /* 0x0000003a0000720c */ /* 0x000fe20003fa4070 */
[C---:B------:R-:W-:Y:S01]  /*35d0*/  VIADD R188, R7.reuse, 0x4c ;  /* 0x0000004c07bc7836 */ /* 0x040fe20000000000 */
[----:B------:R-:W-:Y:S01]  /*35e0*/  IABS R35, R187 ;  /* 0x000000bb00237213 */ /* 0x000fe20000000000 */
[C---:B------:R-:W-:Y:S01]  /*35f0*/  VIADD R185, R7.reuse, 0x4f ;  /* 0x0000004f07b97836 */ /* 0x040fe20000000000 */
[----:B------:R-:W-:Y:S01]  /*3600*/  @!P1 IADD3 R18, R18, -R0, RZ ;  /* 0x8000000012129210 */ /* 0x000fe20007ffe0ff */
[--C-:B------:R-:W-:Y:S01]  /*3610*/  @!P2 IMAD.IADD R34, R34, 0x1, -R0.reuse ;  /* 0x000000012222a824 */ /* 0x100fe200078e0a00 */
[----:B------:R-:W-:Y:S01]  /*3620*/  ISETP.GT.U32.AND P1, PT, R0, R46, PT ;  /* 0x0000002e0000720c */ /* 0x000fe20003f24070 */
[--C-:B------:R-:W-:Y:S01]  /*3630*/  @!P3 IMAD.IADD R16, R16, 0x1, -R0.reuse ;  /* 0x000000011010b824 */ /* 0x100fe200078e0a00 */
[C---:B------:R-:W-:Y:S01]  /*3640*/  ISETP.GT.U32.AND P2, PT, R0.reuse, R57, PT ;  /* 0x000000390000720c */ /* 0x040fe20003f44070 */
[C---:B------:R-:W-:Y:S01]  /*3650*/  VIADD R182, R7.reuse, 0x52 ;  /* 0x0000005207b67836 */ /* 0x040fe20000000000 */
[----:B------:R-:W-:Y:S01]  /*3660*/  ISETP.GT.U32.AND P3, PT, R0, R14, PT ;  /* 0x0000000e0000720c */ /* 0x000fe20003f64070 */
[----:B------:R-:W-:Y:S01]  /*3670*/  IMAD.HI.U32 R5, R72, R35, RZ ;  /* 0x0000002348057227 */ /* 0x000fe200078e00ff */
[----:B------:R-:W-:Y:S01]  /*3680*/  IABS R49, R188 ;  /* 0x000000bc00317213 */ /* 0x000fe20000000000 */
[----:B------:R-:W-:Y:S01]  /*3690*/  STL [R1+0x780], R189 ;  /* 0x000780bd01007387 */ /* 0x000fe20000100800 */
[----:B------:R-:W-:Y:S01]  /*36a0*/  IABS R15, R185 ;  /* 0x000000b9000f7213 */ /* 0x000fe20000000000 */
[----:B------:R-:W-:Y:S01]  /*36b0*/  VIADD R184, R7, 0x50 ;  /* 0x0000005007b87836 */ /* 0x000fe20000000000 */
[----:B------:R-:W-:Y:S01]  /*36c0*/  IABS R13, R182 ;  /* 0x000000b6000d7213 */ /* 0x000fe20000000000 */
[----:B------:R-:W-:-:S02]  /*36d0*/  @!P6 IMAD.IADD R47, R47, 0x1, -R0 ;  /* 0x000000012f2fe824 */ /* 0x000fc400078e0a00 */
[----:B------:R-:W-:Y:S01]  /*36e0*/  VIADD R186, R7, 0x4e ;  /* 0x0000004e07ba7836 */ /* 0x000fe20000000000 */
[----:B------:R-:W-:Y:S01]  /*36f0*/  IABS R9, R184 ;  /* 0x000000b800097213 */ /* 0x000fe20000000000 */
[--C-:B------:R-:W-:Y:S01]  /*3700*/  @!P4 IMAD.IADD R17, R17, 0x1, -R0.reuse ;  /* 0x000000011111c824 */ /* 0x100fe200078e0a00 */
[C---:B------:R-:W-:Y:S01]  /*3710*/  ISETP.GT.U32.AND P4, PT, R0.reuse, R16, PT ;  /* 0x000000100000720c */ /* 0x040fe20003f84070 */
[----:B------:R-:W-:Y:S02]  /*3720*/  IMAD.MOV R5, RZ, RZ, -R5 ;  /* 0x000000ffff057224 */ /* 0x000fe400078e0a05 */
[----:B------:R-:W-:Y:S01]  /*3730*/  VIADD R180, R7, 0x54 ;  /* 0x0000005407b47836 */ /* 0x000fe20000000000 */
[----:B------:R-:W-:Y:S01]  /*3740*/  ISETP.GT.U32.AND P6, PT, R0, R60, PT ;  /* 0x0000003c0000720c */ /* 0x000fe20003fc4070 */
[C---:B------:R-:W-:Y:S01]  /*3750*/  IMAD.HI.U32 R4, R72.reuse, R49, RZ ;  /* 0x0000003148047227 */ /* 0x040fe200078e00ff */
[----:B------:R-:W-:Y:S01]  /*3760*/  IABS R19, R186 ;  /* 0x000000ba00137213 */ /* 0x000fe20000000000 */
[----:B------:R-:W-:Y:S01]  /*3770*/  STL [R1+0x77c], R188 ;  /* 0x00077cbc01007387 */ /* 0x000fe20000100800 */
[----:B------:R-:W-:Y:S01]  /*3780*/  IABS R51, R180 ;  /* 0x000000b400337213 */ /* 0x000fe20000000000 */
[----:B------:R-:W-:Y:S01]  /*3790*/  IMAD.HI.U32 R8, R72, R15, RZ ;  /* 0x0000000f48087227 */ /* 0x000fe200078e00ff */
[----:B------:R-:W-:Y:S01]  /*37a0*/  IADD3 R4, -R4, RZ, RZ ;  /* 0x000000ff04047210 */ /* 0x000fe20007ffe1ff */
[----:B------:R-:W-:Y:S02]  /*37b0*/  STL [R1+0x778], R187 ;  /* 0x000778bb01007387 */ /* 0x000fe40000100800 */
[--C-:B------:R-:W-:Y:S01]  /*37c0*/  @!P0 IMAD.IADD R48, R48, 0x1, -R0.reuse ;  /* 0x0000000130308824 */ /* 0x100fe200078e0a00 */
[----:B------:R-:W-:Y:S01]  /*37d0*/  ISETP.GT.U32.AND P0, PT, R0, R47, PT ;  /* 0x0000002f0000720c */ /* 0x000fe20003f04070 */
[----:B------:R-:W-:Y:S01]  /*37e0*/  @!P5 IMAD.IADD R58, R58, 0x1, -R0 ;  /* 0x000000013a3ad824 */ /* 0x000fe200078e0a00 */
[C---:B------:R-:W-:Y:S01]  /*37f0*/  ISETP.GT.U32.AND P5, PT, R0.reuse, R33, PT ;  /* 0x000000210000720c */ /* 0x040fe20003fa4070 */
[----:B------:R-:W-:Y:S01]  /*3800*/  IMAD R35, R0, R5, R35 ;  /* 0x0000000500237224 */ /* 0x000fe200078e0223 */
[----:B------:R-:W-:Y:S01]  /*3810*/  STL [R1+0x774], R186 ;  /* 0x000774ba01007387 */ /* 0x000fe20000100800 */
[----:B------:R-:W-:-:S02]  /*3820*/  IMAD.MOV R8, RZ, RZ, -R8 ;  /* 0x000000ffff087224 */ /* 0x000fc400078e0a08 */
[----:B------:R-:W-:Y:S01]  /*3830*/  IMAD.HI.U32 R5, R72, R13, RZ ;  /* 0x0000000d48057227 */ /* 0x000fe200078e00ff */
[----:B------:R-:W-:Y:S03]  /*3840*/  STL [R1+0x770], R185 ;  /* 0x000770b901007387 */ /* 0x000fe60000100800 */
[--C-:B------:R-:W-:Y:S01]  /*3850*/  @!P1 IMAD.IADD R46, R46, 0x1, -R0.reuse ;  /* 0x000000012e2e9824 */ /* 0x100fe200078e0a00 */
[C---:B------:R-:W-:Y:S01]  /*3860*/  ISETP.GT.U32.AND P1, PT, R0.reuse, R18, PT ;  /* 0x000000120000720c */ /* 0x040fe20003f24070 */
[----:B------:R-:W-:Y:S01]  /*3870*/  @!P2 IMAD.IADD R57, R57, 0x1, -R0 ;  /* 0x000000013939a824 */ /* 0x000fe200078e0a00 */
[----:B------:R-:W-:Y:S01]  /*3880*/  ISETP.GT.U32.AND P2, PT, R0, R48, PT ;  /* 0x000000300000720c */ /* 0x000fe20003f44070 */
[----:B------:R-:W-:Y:S01]  /*3890*/  VIADD R183, R7, 0x51 ;  /* 0x0000005107b77836 */ /* 0x000fe20000000000 */
[----:B------:R-:W-:Y:S01]  /*38a0*/  STL [R1+0x76c], R184 ;  /* 0x00076cb801007387 */ /* 0x000fe20000100800 */
[----:B------:R-:W-:-:S03]  /*38b0*/  IMAD.HI.U32 R3, R72, R9, RZ ;  /* 0x0000000948037227 */ /* 0x000fc600078e00ff */
[----:B------:R-:W-:Y:S01]  /*38c0*/  IABS R11, R183 ;  /* 0x000000b7000b7213 */ /* 0x000fe20000000000 */
[----:B------:R-:W-:Y:S01]  /*38d0*/  IMAD.HI.U32 R6, R72, R19, RZ ;  /* 0x0000001348067227 */ /* 0x000fe200078e00ff */
[----:B------:R-:W-:Y:S03]  /*38e0*/  STL [R1+0x768], R183 ;  /* 0x000768b701007387 */ /* 0x000fe60000100800 */
[----:B------:R-:W-:Y:S01]  /*38f0*/  @!P3 IMAD.IADD R14, R14, 0x1, -R0 ;  /* 0x000000010e0eb824 */ /* 0x000fe200078e0a00 */
[C---:B------:R-:W-:Y:S01]  /*3900*/  ISETP.GT.U32.AND P3, PT, R0.reuse, R32, PT ;  /* 0x000000200000720c */ /* 0x040fe20003f64070 */
[----:B------:R-:W-:Y:S02]  /*3910*/  IMAD R15, R0, R8, R15 ;  /* 0x00000008000f7224 */ /* 0x000fe400078e020f */
[----:B------:R-:W-:Y:S02]  /*3920*/  IMAD.MOV R5, RZ, RZ, -R5 ;  /* 0x000000ffff057224 */ /* 0x000fe400078e0a05 */
[----:B------:R-:W-:-:S02]  /*3930*/  VIADD R177, R7, 0x57 ;  /* 0x0000005707b17836 */ /* 0x000fc40000000000 */
[----:B------:R-:W-:Y:S02]  /*3940*/  IMAD R49, R0, R4, R49 ;  /* 0x0000000400317224 */ /* 0x000fe400078e0231 */
[--C-:B------:R-:W-:Y:S02]  /*3950*/  @!P4 IMAD.IADD R16, R16, 0x1, -R0.reuse ;  /* 0x000000011010c824 */ /* 0x100fe400078e0a00 */
[----:B------:R-:W-:Y:S02]  /*3960*/  VIADD R175, R7, 0x59 ;  /* 0x0000005907af7836 */ /* 0x000fe40000000000 */
[--C-:B------:R-:W-:Y:S02]  /*3970*/  @!P6 IMAD.IADD R60, R60, 0x1, -R0.reuse ;  /* 0x000000013c3ce824 */ /* 0x100fe400078e0a00 */
[--C-:B------:R-:W-:Y:S02]  /*3980*/  @!P0 IMAD.IADD R47, R47, 0x1, -R0.reuse ;  /* 0x000000012f2f8824 */ /* 0x100fe400078e0a00 */
[----:B------:R-:W-:Y:S01]  /*3990*/  @!P5 IMAD.IADD R33, R33, 0x1, -R0 ;  /* 0x000000012121d824 */ /* 0x000fe200078e0a00 */
[----:B------:R-:W-:Y:S01]  /*39a0*/  @!P1 IADD3 R18, R18, -R0, RZ ;  /* 0x8000000012129210 */ /* 0x000fe20007ffe0ff */
[----:B------:R-:W-:Y:S01]  /*39b0*/  IMAD.HI.U32 R8, R72, R51, RZ ;  /* 0x0000003348087227 */ /* 0x000fe200078e00ff */
[----:B------:R-:W-:Y:S01]  /*39c0*/  ISETP.GT.U32.AND P4, PT, R0, R17, PT ;  /* 0x000000110000720c */ /* 0x000fe20003f84070 */
[----:B------:R-:W-:Y:S01]  /*39d0*/  STL [R1+0x764], R182 ;  /* 0x000764b601007387 */ /* 0x000fe20000100800 */
[----:B------:R-:W-:Y:S01]  /*39e0*/  IABS R23, R175 ;  /* 0x000000af00177213 */ /* 0x000fe20000000000 */
[----:B------:R-:W-:-:S02]  /*39f0*/  IMAD.MOV R3, RZ, RZ, -R3 ;  /* 0x000000ffff037224 */ /* 0x000fc400078e0a03 */
[----:B------:R-:W-:Y:S02]  /*3a00*/  IMAD.MOV R6, RZ, RZ, -R6 ;  /* 0x000000ffff067224 */ /* 0x000fe400078e0a06 */
[C---:B------:R-:W-:Y:S01]  /*3a10*/  IMAD R36, R0.reuse, R5, R13 ;  /* 0x0000000500247224 */ /* 0x040fe200078e020d */
[----:B------:R-:W-:Y:S01]  /*3a20*/  IABS R13, R177 ;  /* 0x000000b1000d7213 */ /* 0x000fe20000000000 */
[----:B-1----:R-:W-:Y:S01]  /*3a30*/  IMAD.MOV R10, RZ, RZ, -R8 ;  /* 0x000000ffff0a7224 */ /* 0x002fe200078e0a08 */
[C---:B------:R-:W-:Y:S01]  /*3a40*/  ISETP.GT.U32.AND P6, PT, R0.reuse, R34, PT ;  /* 0x000000220000720c */ /* 0x040fe20003fc4070 */
[C---:B------:R-:W-:Y:S01]  /*3a50*/  IMAD R8, R0.reuse, R3, R9 ;  /* 0x0000000300087224 */ /* 0x040fe200078e0209 */
[C---:B------:R-:W-:Y:S01]  /*3a60*/  ISETP.GT.U32.AND P0, PT, R0.reuse, R49, PT ;  /* 0x000000310000720c */ /* 0x040fe20003f04070 */
[C---:B------:R-:W-:Y:S01]  /*3a70*/  IMAD R19, R0.reuse, R6, R19 ;  /* 0x0000000600137224 */ /* 0x040fe200078e0213 */
[----:B------:R-:W-:Y:S01]  /*3a80*/  ISETP.GT.U32.AND P5, PT, R0, R35, PT ;  /* 0x000000230000720c */ /* 0x000fe20003fa4070 */
[----:B------:R-:W-:Y:S01]  /*3a90*/  IMAD.HI.U32 R4, R72, R11, RZ ;  /* 0x0000000b48047227 */ /* 0x000fe200078e00ff */
[----:B------:R-:W-:Y:S01]  /*3aa0*/  ISETP.GT.U32.AND P1, PT, R0, R8, PT ;  /* 0x000000080000720c */ /* 0x000fe20003f24070 */
[----:B------:R-:W-:Y:S02]  /*3ab0*/  STL [R1+0x760], R181 ;  /* 0x000760b501007387 */ /* 0x000fe40000100800 */
[----:B------:R-:W-:Y:S01]  /*3ac0*/  IMAD.HI.U32 R6, R72, R21, RZ ;  /* 0x0000001548067227 */ /* 0x000fe200078e00ff */
[----:B------:R-:W-:Y:S01]  /*3ad0*/  @!P3 IADD3 R32, R32, -R0, RZ ;  /* 0x800000002020b210 */ /* 0x000fe20007ffe0ff */
[----:B------:R-:W-:Y:S02]  /*3ae0*/  STL [R1+0x75c], R180 ;  /* 0x00075cb401007387 */ /* 0x000fe40000100800 */
[----:B------:R-:W-:Y:S01]  /*3af0*/  IMAD.HI.U32 R5, R72, R13, RZ ;  /* 0x0000000d48057227 */ /* 0x000fe200078e00ff */
[----:B------:R-:W-:Y:S01]  /*3b00*/  ISETP.GT.U32.AND P3, PT, R0, R14, PT ;  /* 0x0000000e0000720c */ /* 0x000fe20003f64070 */
[----:B------:R-:W-:Y:S02]  /*3b10*/  STL [R1+0x758], R179 ;  /* 0x000758b301007387 */ /* 0x000fe40000100800 */
[----:B------:R-:W-:Y:S01]  /*3b20*/  @!P2 IMAD.IADD R48, R48, 0x1, -R0 ;  /* 0x000000013030a824 */ /* 0x000fe200078e0a00 */
[----:B------:R-:W-:Y:S01]  /*3b30*/  ISETP.GT.U32.AND P2, PT, R0, R36, PT ;  /* 0x000000240000720c */ /* 0x000fe20003f44070 */
[----:B------:R-:W-:Y:S01]  /*3b40*/  IMAD.MOV R4, RZ, RZ, -R4 ;  /* 0x000000ffff047224 */ /* 0x000fe200078e0a04 */
[----:B------:R-:W-:Y:S01]  /*3b50*/  IADD3 R5, -R5, RZ, RZ ;  /* 0x000000ff05057210 */ /* 0x000fe20007ffe1ff */
[----:B------:R-:W-:-:S02]  /*3b60*/  IMAD.MOV R6, RZ, RZ, -R6 ;  /* 0x000000ffff067224 */ /* 0x000fc400078e0a06 */
[----:B------:R-:W-:-:S04]  /*3b70*/  IMAD.HI.U32 R9, R72, R23, RZ ;  /* 0x0000001748097227 */ /* 0x000fc800078e00ff */
[C---:B------:R-:W-:Y:S02]  /*3b80*/  IMAD R20, R0.reuse, R4, R11 ;  /* 0x0000000400147224 */ /* 0x040fe400078e020b */
[C---:B------:R-:W-:Y:S02]  /*3b90*/  IMAD R50, R0.reuse, R6, R21 ;  /* 0x0000000600327224 */ /* 0x040fe400078e0215 */
[C---:B------:R-:W-:Y:S02]  /*3ba0*/  IMAD R51, R0.reuse, R10, R51 ;  /* 0x0000000a00337224 */ /* 0x040fe400078e0233 */
[----:B------:R-:W-:Y:S02]  /*3bb0*/  VIADD R178, R7, 0x56 ;  /* 0x0000005607b27836 */ /* 0x000fe40000000000 */
[----:B------:R-:W-:Y:S01]  /*3bc0*/  @!P4 IMAD.IADD R17, R17, 0x1, -R0 ;  /* 0x000000011111c824 */ /* 0x000fe200078e0a00 */
[----:B------:R-:W-:Y:S01]  /*3bd0*/  ISETP.GT.U32.AND P4, PT, R0, R19, PT ;  /* 0x000000130000720c */ /* 0x000fe20003f84070 */
[----:B------:R-:W-:Y:S01]  /*3be0*/  IMAD.HI.U32 R3, R72, R37, RZ ;  /* 0x0000002548037227 */ /* 0x000fe200078e00ff */
[----:B------:R-:W-:Y:S01]  /*3bf0*/  IABS R11, R178 ;  /* 0x000000b2000b7213 */ /* 0x000fe20000000000 */
[----:B------:R-:W-:Y:S02]  /*3c00*/  STL [R1+0x754], R178 ;  /* 0x000754b201007387 */ /* 0x000fe40000100800 */
[----:B------:R-:W-:-:S02]  /*3c10*/  IMAD.MOV R22, RZ, RZ, -R9 ;  /* 0x000000ffff167224 */ /* 0x000fc400078e0a09 */
[----:B------:R-:W-:Y:S02]  /*3c20*/  IMAD R9, R0, R5, R13 ;  /* 0x0000000500097224 */ /* 0x000fe400078e020d */
[--C-:B------:R-:W-:Y:S01]  /*3c30*/  @!P6 IMAD.IADD R34, R34, 0x1, -R0.reuse ;  /* 0x000000012222e824 */ /* 0x100fe200078e0a00 */
[C---:B------:R-:W-:Y:S01]  /*3c40*/  ISETP.GT.U32.AND P6, PT, R0.reuse, R20, PT ;  /* 0x000000140000720c */ /* 0x040fe20003fc4070 */
[--C-:B------:R-:W-:Y:S01]  /*3c50*/  @!P0 IMAD.IADD R49, R49, 0x1, -R0.reuse ;  /* 0x0000000131318824 */ /* 0x100fe200078e0a00 */
[C---:B------:R-:W-:Y:S01]  /*3c60*/  ISETP.GT.U32.AND P0, PT, R0.reuse, R50, PT ;  /* 0x000000320000720c */ /* 0x040fe20003f04070 */
[--C-:B------:R-:W-:Y:S01]  /*3c70*/  @!P5 IMAD.IADD R35, R35, 0x1, -R0.reuse ;  /* 0x000000012323d824 */ /* 0x100fe200078e0a00 */
[----:B------:R-:W-:Y:S01]  /*3c80*/  ISETP.GT.U32.AND P5, PT, R0, R51, PT ;  /* 0x000000330000720c */ /* 0x000fe20003fa4070 */
[----:B------:R-:W-:Y:S01]  /*3c90*/  VIADD R176, R7, 0x58 ;  /* 0x0000005807b07836 */ /* 0x000fe20000000000 */
[----:B------:R-:W-:Y:S01]  /*3ca0*/  @!P1 IADD3 R8, R8, -R0, RZ ;  /* 0x8000000008089210 */ /* 0x000fe20007ffe0ff */
[----:B------:R-:W-:Y:S01]  /*3cb0*/  IMAD.MOV R3, RZ, RZ, -R3 ;  /* 0x000000ffff037224 */ /* 0x000fe200078e0a03 */
[----:B------:R-:W-:Y:S01]  /*3cc0*/  ISETP.GT.U32.AND P1, PT, R0, R9, PT ;  /* 0x000000090000720c */ /* 0x000fe20003f24070 */
[----:B------:R-:W-:Y:S01]  /*3cd0*/  @!P2 IMAD.IADD R36, R36, 0x1, -R0 ;  /* 0x000000012424a824 */ /* 0x000fe200078e0a00 */
[----:B------:R-:W-:Y:S01]  /*3ce0*/  ISETP.GT.U32.AND P2, PT, R0, R49, PT ;  /* 0x000000310000720c */ /* 0x000fe20003f44070 */
[----:B------:R-:W-:Y:S01]  /*3cf0*/  IMAD.HI.U32 R4, R72, R11, RZ ;  /* 0x0000000b48047227 */ /* 0x000fe200078e00ff */
[----:B------:R-:W-:Y:S01]  /*3d00*/  IABS R21, R176 ;  /* 0x000000b000157213 */ /* 0x000fe20000000000 */
[----:B------:R-:W-:Y:S02]  /*3d10*/  STL [R1+0x750], R177 ;  /* 0x000750b101007387 */ /* 0x000fe40000100800 */
[----:B------:R-:W-:-:S02]  /*3d20*/  IMAD R37, R0, R3, R37 ;  /* 0x0000000300257224 */ /* 0x000fc400078e0225 */
[----:B------:R-:W-:Y:S01]  /*3d30*/  @!P3 IMAD.IADD R14, R14, 0x1, -R0 ;  /* 0x000000010e0eb824 */ /* 0x000fe200078e0a00 */
[C---:B------:R-:W-:Y:S01]  /*3d40*/  ISETP.GT.U32.AND P3, PT, R0.reuse, R15, PT ;  /* 0x0000000f0000720c */ /* 0x040fe20003f64070 */
[----:B------:R-:W-:Y:S01]  /*3d50*/  IMAD.MOV R4, RZ, RZ, -R4 ;  /* 0x000000ffff047224 */ /* 0x000fe200078e0a04 */
[----:B------:R-:W-:Y:S01]  /*3d60*/  STL [R1+0x74c], R176 ;  /* 0x00074cb001007387 */ /* 0x000fe20000100800 */
[----:B------:R-:W-:Y:S02]  /*3d70*/  VIADD R174, R7, 0x5a ;  /* 0x0000005a07ae7836 */ /* 0x000fe40000000000 */
[----:B------:R-:W-:Y:S01]  /*3d80*/  @!P4 IMAD.IADD R19, R19, 0x1, -R0 ;  /* 0x000000011313c824 */ /* 0x000fe200078e0a00 */
[----:B------:R-:W-:Y:S01]  /*3d90*/  ISETP.GT.U32.AND P4, PT, R0, R37, PT ;  /* 0x000000250000720c */ /* 0x000fe20003f84070 */
[----:B------:R-:W-:-:S04]  /*3da0*/  IMAD.HI.U32 R6, R72, R21, RZ ;  /* 0x0000001548067227 */ /* 0x000fc800078e00ff */
[--C-:B------:R-:W-:Y:S02]  /*3db0*/  @!P6 IMAD.IADD R20, R20, 0x1, -R0.reuse ;  /* 0x000000011414e824 */ /* 0x100fe400078e0a00 */
[--C-:B------:R-:W-:Y:S01]  /*3dc0*/  @!P0 IMAD.IADD R50, R50, 0x1, -R0.reuse ;  /* 0x0000000132328824 */ /* 0x100fe200078e0a00 */
[C---:B------:R-:W-:Y:S01]  /*3dd0*/  ISETP.GT.U32.AND P0, PT, R0.reuse, R35, PT ;  /* 0x000000230000720c */ /* 0x040fe20003f04070 */
[C---:B------:R-:W-:Y:S01]  /*3de0*/  IMAD R30, R0.reuse, R4, R11 ;  /* 0x00000004001e7224 */ /* 0x040fe200078e020b */
[----:B------:R-:W-:Y:S01]  /*3df0*/  IABS R11, R174 ;  /* 0x000000ae000b7213 */ /* 0x000fe20000000000 */
[----:B------:R-:W-:Y:S01]  /*3e00*/  @!P5 IMAD.IADD R51, R51, 0x1, -R0 ;  /* 0x000000013333d824 */ /* 0x000fe200078e0a00 */
[C---:B------:R-:W-:Y:S01]  /*3e10*/  ISETP.GT.U32.AND P5, PT, R0.reuse, R19, PT ;  /* 0x000000130000720c */ /* 0x040fe20003fa4070 */
[----:B------:R-:W-:Y:S02]  /*3e20*/  IMAD.MOV R6, RZ, RZ, -R6 ;  /* 0x000000ffff067224 */ /* 0x000fe400078e0a06 */
[----:B------:R-:W-:Y:S01]  /*3e30*/  VIADD R173, R7, 0x5b ;  /* 0x0000005b07ad7836 */ /* 0x000fe20000000000 */
[----:B------:R-:W-:Y:S01]  /*3e40*/  @!P1 IADD3 R9, R9, -R0, RZ ;  /* 0x8000000009099210 */ /* 0x000fe20007ffe0ff */
[--C-:B------:R-:W-:Y:S01]  /*3e50*/  @!P2 IMAD.IADD R49, R49, 0x1, -R0.reuse ;  /* 0x000000013131a824 */ /* 0x100fe200078e0a00 */
[C---:B------:R-:W-:Y:S01]  /*3e60*/  ISETP.GT.U32.AND P1, PT, R0.reuse, R20, PT ;  /* 0x000000140000720c */ /* 0x040fe20003f24070 */
[C---:B------:R-:W-:Y:S01]  /*3e70*/  IMAD R21, R0.reuse, R6, R21 ;  /* 0x0000000600157224 */ /* 0x040fe200078e0215 */
[----:B------:R-:W-:Y:S01]  /*3e80*/  ISETP.GT.U32.AND P2, PT, R0, R36, PT ;  /* 0x000000240000720c */ /* 0x000fe20003f44070 */
[----:B------:R-:W-:Y:S01]  /*3e90*/  IMAD.HI.U32 R3, R72, R11, RZ ;  /* 0x0000000b48037227 */ /* 0x000fe200078e00ff */
[----:B------:R-:W-:Y:S01]  /*3ea0*/  IABS R13, R173 ;  /* 0x000000ad000d7213 */ /* 0x000fe20000000000 */
[----:B------:R-:W-:Y:S02]  /*3eb0*/  STL [R1+0x748], R175 ;  /* 0x000748af01007387 */ /* 0x000fe40000100800 */
[--C-:B------:R-:W-:Y:S01]  /*3ec0*/  @!P3 IMAD.IADD R15, R15, 0x1, -R0.reuse ;  /* 0x000000010f0fb824 */ /* 0x100fe200078e0a00 */
[C---:B------:R-:W-:Y:S01]  /*3ed0*/  ISETP.GT.U32.AND P3, PT, R0.reuse, R30, PT ;  /* 0x0000001e0000720c */ /* 0x040fe20003f64070 */
[C---:B------:R-:W-:Y:S01]  /*3ee0*/  VIADD R171, R7.reuse, 0x5d ;  /* 0x0000005d07ab7836 */ /* 0x040fe20000000000 */
[C---:B------:R-:W-:Y:S01]  /*3ef0*/  ISETP.GT.U32.AND P6, PT, R0.reuse, R21, PT ;  /* 0x000000150000720c */ /* 0x040fe20003fc4070 */
[----:B------:R-:W-:Y:S01]  /*3f00*/  VIADD R172, R7, 0x5c ;  /* 0x0000005c07ac7836 */ /* 0x000fe20000000000 */
[----:B------:R-:W-:Y:S01]  /*3f10*/  STL [R1+0x744], R174 ;  /* 0x000744ae01007387 */ /* 0x000fe20000100800 */
[----:B------:R-:W-:Y:S01]  /*3f20*/  IMAD.MOV R3, RZ, RZ, -R3 ;  /* 0x000000ffff037224 */ /* 0x000fe200078e0a03 */
[----:B------:R-:W-:Y:S01]  /*3f30*/  IABS R39, R171 ;  /* 0x000000ab00277213 */ /* 0x000fe20000000000 */
[----:B------:R-:W-:Y:S01]  /*3f40*/  @!P4 IMAD.IADD R37, R37, 0x1, -R0 ;  /* 0x000000012525c824 */ /* 0x000fe200078e0a00 */
[----:B------:R-:W-:Y:S01]  /*3f50*/  ISETP.GT.U32.AND P4, PT, R0, R15, PT ;  /* 0x0000000f0000720c */ /* 0x000fe20003f84070 */
[----:B------:R-:W-:Y:S01]  /*3f60*/  IMAD.HI.U32 R4, R72, R13, RZ ;  /* 0x0000000d48047227 */ /* 0x000fe200078e00ff */
[----:B------:R-:W-:Y:S01]  /*3f70*/  IABS R53, R172 ;  /* 0x000000ac00357213 */ /* 0x000fe20000000000 */
[----:B------:R-:W-:Y:S02]  /*3f80*/  STL [R1+0x740], R173 ;  /* 0x000740ad01007387 */ /* 0x000fe40000100800 */
[----:B------:R-:W-:-:S02]  /*3f90*/  VIADD R165, R7, 0x63 ;  /* 0x0000006307a57836 */ /* 0x000fc40000000000 */
[--C-:B------:R-:W-:Y:S01]  /*3fa0*/  @!P0 IMAD.IADD R35, R35, 0x1, -R0.reuse ;  /* 0x0000000123238824 */ /* 0x100fe200078e0a00 */
[C---:B------:R-:W-:Y:S01]  /*3fb0*/  ISETP.GT.U32.AND P0, PT, R0.reuse, R50, PT ;  /* 0x000000320000720c */ /* 0x040fe20003f04070 */
[----:B------:R-:W-:Y:S01]  /*3fc0*/  IMAD R22, R0, R22, R23 ;  /* 0x0000001600167224 */ /* 0x000fe200078e0217 */
[----:B------:R-:W-:Y:S01]  /*3fd0*/  IABS R27, R165 ;  /* 0x000000a5001b7213 */ /* 0x000fe20000000000 */
[----:B------:R-:W-:Y:S01]  /*3fe0*/  IMAD.HI.U32 R10, R72, R31, RZ ;  /* 0x0000001f480a7227 */ /* 0x000fe200078e00ff */
[----:B------:R-:W-:Y:S03]  /*3ff0*/  STL [R1+0x73c], R172 ;  /* 0x00073cac01007387 */ /* 0x000fe60000100800 */
[C---:B------:R-:W-:Y:S01]  /*4000*/  IMAD R38, R0.reuse, R3, R11 ;  /* 0x0000000300267224 */ /* 0x040fe200078e020b */
[----:B------:R-:W-:Y:S01]  /*4010*/  IABS R11, R168 ;  /* 0x000000a8000b7213 */ /* 0x000fe20000000000 */
[----:B------:R-:W-:Y:S01]  /*4020*/  @!P5 IMAD.IADD R19, R19, 0x1, -R0 ;  /* 0x000000011313d824 */ /* 0x000fe200078e0a00 */
[----:B------:R-:W-:Y:S01]  /*4030*/  ISETP.GT.U32.AND P5, PT, R0, R51, PT ;  /* 0x000000330000720c */ /* 0x000fe20003fa4070 */
[----:B------:R-:W-:Y:S01]  /*4040*/  IMAD.MOV R4, RZ, RZ, -R4 ;  /* 0x000000ffff047224 */ /* 0x000fe200078e0a04 */
[----:B------:R-:W-:Y:S01]  /*4050*/  STL [R1+0x738], R171 ;  /* 0x000738ab01007387 */ /* 0x000fe20000100800 */
[----:B------:R-:W-:Y:S01]  /*4060*/  @!P1 IMAD.IADD R20, R20, 0x1, -R0 ;  /* 0x0000000114149824 */ /* 0x000fe200078e0a00 */
[----:B------:R-:W-:Y:S01]  /*4070*/  ISETP.GT.U32.AND P1, PT, R0, R9, PT ;  /* 0x000000090000720c */ /* 0x000fe20003f24070 */
[----:B------:R-:W-:Y:S01]  /*4080*/  IMAD.MOV R10, RZ, RZ, -R10 ;  /* 0x000000ffff0a7224 */ /* 0x000fe200078e0a0a */
[----:B------:R-:W-:Y:S01]  /*4090*/  STL [R1+0x734], R170 ;  /* 0x000734aa01007387 */ /* 0x000fe20000100800 */
[----:B------:R-:W-:-:S02]  /*40a0*/  VIADD R166, R7, 0x62 ;  /* 0x0000006207a67836 */ /* 0x000fc40000000000 */
[----:B------:R-:W-:Y:S01]  /*40b0*/  @!P2 IMAD.IADD R36, R36, 0x1, -R0 ;  /* 0x000000012424a824 */ /* 0x000fe200078e0a00 */
[----:B------:R-:W-:Y:S01]  /*40c0*/  ISETP.GT.U32.AND P2, PT, R0, R22, PT ;  /* 0x000000160000720c */ /* 0x000fe20003f44070 */
[----:B------:R-:W-:Y:S01]  /*40d0*/  IMAD.HI.U32 R6, R72, R39, RZ ;  /* 0x0000002748067227 */ /* 0x000fe200078e00ff */
[----:B------:R-:W-:-:S03]  /*40e0*/  IABS R25, R166 ;  /* 0x000000a600197213 */ /* 0x000fc60000000000 */
[----:B------:R-:W-:Y:S02]  /*40f0*/  IMAD R52, R0, R4, R13 ;  /* 0x0000000400347224 */ /* 0x000fe400078e020d */
[C---:B------:R-:W-:Y:S02]  /*4100*/  VIADD R169, R7.reuse, 0x5f ;  /* 0x0000005f07a97836 */ /* 0x040fe40000000000 */
[----:B------:R-:W-:Y:S02]  /*4110*/  VIADD R167, R7, 0x61 ;  /* 0x0000006107a77836 */ /* 0x000fe40000000000 */
[C---:B------:R-:W-:Y:S01]  /*4120*/  IMAD.HI.U32 R5, R72.reuse, R53, RZ ;  /* 0x0000003548057227 */ /* 0x040fe200078e00ff */
[----:B------:R-:W-:Y:S01]  /*4130*/  IABS R23, R169 ;  /* 0x000000a900177213 */ /* 0x000fe20000000000 */
[----:B------:R-:W-:Y:S01]  /*4140*/  STL [R1+0x730], R169 ;  /* 0x000730a901007387 */ /* 0x000fe20000100800 */
[----:B------:R-:W-:Y:S01]  /*4150*/  IABS R13, R167 ;  /* 0x000000a7000d7213 */ /* 0x000fe20000000000 */
[----:B------:R-:W-:-:S04]  /*4160*/  IMAD.HI.U32 R4, R72, R11, RZ ;  /* 0x0000000b48047227 */ /* 0x000fc800078e00ff */
[--C-:B------:R-:W-:Y:S01]  /*4170*/  @!P3 IMAD.IADD R30, R30, 0x1, -R0.reuse ;  /* 0x000000011e1eb824 */ /* 0x100fe200078e0a00 */
[C---:B------:R-:W-:Y:S01]  /*4180*/  ISETP.GT.U32.AND P3, PT, R0.reuse, R8, PT ;  /* 0x000000080000720c */ /* 0x040fe20003f64070 */
[----:B------:R-:W-:Y:S02]  /*4190*/  IMAD R31, R0, R10, R31 ;  /* 0x0000000a001f7224 */ /* 0x000fe400078e021f */
[----:B------:R-:W-:Y:S02]  /*41a0*/  VIADD R163, R7, 0x65 ;  /* 0x0000006507a37836 */ /* 0x000fe40000000000 */
[--C-:B------:R-:W-:Y:S02]  /*41b0*/  @!P6 IMAD.IADD R21, R21, 0x1, -R0.reuse ;  /* 0x000000011515e824 */ /* 0x100fe400078e0a00 */
[--C-:B------:R-:W-:Y:S02]  /*41c0*/  @!P4 IMAD.IADD R15, R15, 0x1, -R0.reuse ;  /* 0x000000010f0fc824 */ /* 0x100fe400078e0a00 */
[----:B------:R-:W-:-:S02]  /*41d0*/  @!P0 IMAD.IADD R50, R50, 0x1, -R0 ;  /* 0x0000000132328824 */ /* 0x000fc400078e0a00 */
[----:B------:R-:W-:Y:S01]  /*41e0*/  @!P5 IMAD.IADD R51, R51, 0x1, -R0 ;  /* 0x000000013333d824 */ /* 0x000fe200078e0a00 */
[----:B------:R-:W-:Y:S01]  /*41f0*/  @!P1 IADD3 R9, R9, -R0, RZ ;  /* 0x8000000009099210 */ /* 0x000fe20007ffe0ff */
[----:B------:R-:W-:Y:S01]  /*4200*/  IMAD.MOV R6, RZ, RZ, -R6 ;  /* 0x000000ffff067224 */ /* 0x000fe200078e0a06 */
[----:B------:R-:W-:Y:S01]  /*4210*/  STL [R1+0x72c], R168 ;  /* 0x00072ca801007387 */ /* 0x000fe20000100800 */
[----:B------:R-:W-:Y:S01]  /*4220*/  IMAD.HI.U32 R10, R72, R27, RZ ;  /* 0x0000001b480a7227 */ /* 0x000fe200078e00ff */
[C---:B------:R-:W-:Y:S02]  /*4230*/  ISETP.GT.U32.AND P4, PT, R0.reuse, R37, PT ;  /* 0x000000250000720c */ /* 0x040fe40003f84070 */
[----:B------:R-:W-:Y:S01]  /*4240*/  IABS R55, R163 ;  /* 0x000000a300377213 */ /* 0x000fe20000000000 */
[----:B------:R-:W-:Y:S02]  /*4250*/  IMAD.MOV R5, RZ, RZ, -R5 ;  /* 0x000000ffff057224 */ /* 0x000fe400078e0a05 */
[----:B------:R-:W-:Y:S01]  /*4260*/  IMAD.MOV R4, RZ, RZ, -R4 ;  /* 0x000000ffff047224 */ /* 0x000fe200078e0a04 */
[C---:B------:R-:W-:Y:S01]  /*4270*/  ISETP.GT.U32.AND P6, PT, R0.reuse, R21, PT ;  /* 0x000000150000720c */ /* 0x040fe20003fc4070 */
[C---:B------:R-:W-:Y:S01]  /*4280*/  IMAD R39, R0.reuse, R6, R39 ;  /* 0x0000000600277224 */ /* 0x040fe200078e0227 */
[C---:B------:R-:W-:Y:S01]  /*4290*/  ISETP.GT.U32.AND P0, PT, R0.reuse, R38, PT ;  /* 0x000000260000720c */ /* 0x040fe20003f04070 */
[----:B------:R-:W-:Y:S01]  /*42a0*/  IMAD.MOV R54, RZ, RZ, -R10 ;  /* 0x000000ffff367224 */ /* 0x000fe200078e0a0a */
[C---:B------:R-:W-:Y:S01]  /*42b0*/  ISETP.GT.U32.AND P5, PT, R0.reuse, R52, PT ;  /* 0x000000340000720c */ /* 0x040fe20003fa4070 */
[----:B------:R-:W-:-:S02]  /*42c0*/  IMAD R53, R0, R5, R53 ;  /* 0x0000000500357224 */ /* 0x000fc400078e0235 */
[----:B------:R-:W-:Y:S01]  /*42d0*/  IMAD.HI.U32 R3, R72, R23, RZ ;  /* 0x0000001748037227 */ /* 0x000fe200078e00ff */
[----:B------:R-:W-:Y:S01]  /*42e0*/  ISETP.GT.U32.AND P1, PT, R0, R31, PT ;  /* 0x0000001f0000720c */ /* 0x000fe20003f24070 */
[----:B------:R-:W-:Y:S02]  /*42f0*/  STL [R1+0x728], R167 ;  /* 0x000728a701007387 */ /* 0x000fe40000100800 */
[----:B------:R-:W-:Y:S01]  /*4300*/  IMAD.HI.U32 R6, R72, R25, RZ ;  /* 0x0000001948067227 */ /* 0x000fe200078e00ff */
[----:B------:R-:W-:Y:S01]  /*4310*/  @!P3 IADD3 R8, R8, -R0, RZ ;  /* 0x800000000808b210 */ /* 0x000fe20007ffe0ff */
[----:B------:R-:W-:Y:S02]  /*4320*/  STL [R1+0x724], R166 ;  /* 0x000724a601007387 */ /* 0x000fe40000100800 */
[----:B------:R-:W-:Y:S01]  /*4330*/  IMAD R10, R0, R4, R11 ;  /* 0x00000004000a7224 */ /* 0x000fe200078e020b */
[----:B------:R-:W-:Y:S01]  /*4340*/  IADD3 R6, -R6, RZ, RZ ;  /* 0x000000ff06067210 */ /* 0x000fe20007ffe1ff */
[----:B------:R-:W-:Y:S01]  /*4350*/  IMAD.HI.U32 R5, R72, R13, RZ ;  /* 0x0000000d48057227 */ /* 0x000fe200078e00ff */
[----:B------:R-:W-:Y:S01]  /*4360*/  ISETP.GT.U32.AND P3, PT, R0, R30, PT ;  /* 0x0000001e0000720c */ /* 0x000fe20003f64070 */
[----:B------:R-:W-:Y:S02]  /*4370*/  STL [R1+0x720], R165 ;  /* 0x000720a501007387 */ /* 0x000fe40000100800 */
[----:B------:R-:W-:Y:S01]  /*4380*/  @!P2 IMAD.IADD R22, R22, 0x1, -R0 ;  /* 0x000000011616a824 */ /* 0x000fe200078e0a00 */
[----:B------:R-:W-:Y:S01]  /*4390*/  ISETP.GT.U32.AND P2, PT, R0, R10, PT ;  /* 0x0000000a0000720c */ /* 0x000fe20003f44070 */
[----:B------:R-:W-:-:S02]  /*43a0*/  IMAD.MOV R3, RZ, RZ, -R3 ;  /* 0x000000ffff037224 */ /* 0x000fc400078e0a03 */
[----:B------:R-:W-:Y:S02]  /*43b0*/  IMAD.MOV R5, RZ, RZ, -R5 ;  /* 0x000000ffff057224 */ /* 0x000fe400078e0a05 */
[----:B------:R-:W-:-:S04]  /*43c0*/  IMAD.HI.U32 R4, R72, R55, RZ ;  /* 0x0000003748047227 */ /* 0x000fc800078e00ff */
[C---:B------:R-:W-:Y:S02]  /*43d0*/  IMAD R23, R0.reuse, R3, R23 ;  /* 0x0000000300177224 */ /* 0x040fe400078e0217 */
[C---:B------:R-:W-:Y:S02]  /*43e0*/  IMAD R24, R0.reuse, R5, R13 ;  /* 0x0000000500187224 */ /* 0x040fe400078e020d */
[----:B------:R-:W-:Y:S02]  /*43f0*/  IMAD.MOV R4, RZ, RZ, -R4 ;  /* 0x000000ffff047224 */ /* 0x000fe400078e0a04 */
[C---:B------:R-:W-:Y:S02]  /*4400*/  IMAD R40, R0.reuse, R6, R25 ;  /* 0x0000000600287224 */ /* 0x040fe400078e0219 */
[----:B------:R-:W-:Y:S01]  /*4410*/  @!P4 IMAD.IADD R37, R37, 0x1, -R0 ;  /* 0x000000012525c824 */ /* 0x000fe200078e0a00 */
[----:B------:R-:W-:Y:S01]  /*4420*/  ISETP.GT.U32.AND P4, PT, R0, R53, PT ;  /* 0x000000350000720c */ /* 0x000fe20003f84070 */
[----:B------:R-:W-:-:S02]  /*4430*/  VIADD R161, R7, 0x67 ;  /* 0x0000006707a17836 */ /* 0x000fc40000000000 */
[----:B------:R-:W-:Y:S02]  /*4440*/  VIADD R160, R7, 0x68 ;  /* 0x0000006807a07836 */ /* 0x000fe40000000000 */
[C---:B------:R-:W-:Y:S01]  /*4450*/  IMAD R55, R0.reuse, R4, R55 ;  /* 0x0000000400377224 */ /* 0x040fe200078e0237 */
[----:B------:R-:W-:Y:S01]  /*4460*/  IABS R25, R161 ;  /* 0x000000a100197213 */ /* 0x000fe20000000000 */
[--C-:B------:R-:W-:Y:S01]  /*4470*/  @!P6 IMAD.IADD R21, R21, 0x1, -R0.reuse ;  /* 0x000000011515e824 */ /* 0x100fe200078e0a00 */
[----:B------:R-:W-:Y:S01]  /*4480*/  ISETP.GT.U32.AND P6, PT, R0, R23, PT ;  /* 0x000000170000720c */ /* 0x000fe20003fc4070 */
[--C-:B------:R-:W-:Y:S01]  /*4490*/  @!P0 IMAD.IADD R38, R38, 0x1, -R0.reuse ;  /* 0x0000000126268824 */ /* 0x100fe200078e0a00 */
[----:B------:R-:W-:Y:S01]  /*44a0*/  ISETP.GT.U32.AND P0, PT, R0, R24, PT ;  /* 0x000000180000720c */ /* 0x000fe20003f04070 */
[C---:B------:R-:W-:Y:S02]  /*44b0*/  VIADD R164, R7.reuse, 0x64 ;  /* 0x0000006407a47836 */ /* 0x040fe40000000000 */
[--C-:B------:R-:W-:Y:S01]  /*44c0*/  @!P5 IMAD.IADD R52, R52, 0x1, -R0.reuse ;  /* 0x000000013434d824 */ /* 0x100fe200078e0a00 */
[C---:B------:R-:W-:Y:S01]  /*44d0*/  ISETP.GT.U32.AND P5, PT, R0.reuse, R40, PT ;  /* 0x000000280000720c */ /* 0x040fe20003fa4070 */
[----:B------:R-:W-:Y:S01]  /*44e0*/  VIADD R162, R7, 0x66 ;  /* 0x0000006607a27836 */ /* 0x000fe20000000000 */
[----:B------:R-:W-:Y:S01]  /*44f0*/  @!P1 IADD3 R31, R31, -R0, RZ ;  /* 0x800000001f1f9210 */ /* 0x000fe20007ffe0ff */
[----:B------:R-:W-:Y:S01]  /*4500*/  IMAD R54, R0, R54, R27 ;  /* 0x0000003600367224 */ /* 0x000fe200078e021b */
[----:B------:R-:W-:Y:S01]  /*4510*/  IABS R27, R160 ;  /* 0x000000a0001b7213 */ /* 0x000fe20000000000 */
[--C-:B------:R-:W-:Y:S01]  /*4520*/  @!P2 IMAD.IADD R10, R10, 0x1, -R0.reuse ;  /* 0x000000010a0aa824 */ /* 0x100fe200078e0a00 */
[----:B------:R-:W-:Y:S01]  /*4530*/  ISETP.GT.U32.AND P1, PT, R0, R55, PT ;  /* 0x000000370000720c */ /* 0x000fe20003f24070 */
[----:B------:R-:W-:Y:S01]  /*4540*/  @!P3 IMAD.IADD R30, R30, 0x1, -R0 ;  /* 0x000000011e1eb824 */ /* 0x000fe200078e0a00 */
[----:B------:R-:W-:Y:S01]  /*4550*/  IABS R13, R164 ;  /* 0x000000a4000d7213 */ /* 0x000fe20000000000 */
[----:B------:R-:W-:Y:S01]  /*4560*/  IMAD.HI.U32 R6, R72, R25, RZ ;  /* 0x0000001948067227 */ /* 0x000fe200078e00ff */
[C---:B------:R-:W-:Y:S01]  /*4570*/  ISETP.GT.U32.AND P2, PT, R0.reuse, R38, PT ;  /* 0x000000260000720c */ /* 0x040fe20003f44070 */
[----:B------:R-:W-:Y:S01]  /*4580*/  STL [R1+0x71c], R164 ;  /* 0x00071ca401007387 */ /* 0x000fe20000100800 */
[----:B------:R-:W-:Y:S01]  /*4590*/  IABS R41, R162 ;  /* 0x000000a200297213 */ /* 0x000fe20000000000 */
[----:B------:R-:W-:Y:S01]  /*45a0*/  VIADD R155, R7, 0x6d ;  /* 0x0000006d079b7836 */ /* 0x000fe20000000000 */
[----:B------:R-:W-:Y:S01]  /*45b0*/  ISETP.GT.U32.AND P3, PT, R0, R39, PT ;  /* 0x000000270000720c */ /* 0x000fe20003f64070 */
[C---:B------:R-:W-:Y:S01]  /*45c0*/  IMAD.HI.U32 R11, R72.reuse, R27, RZ ;  /* 0x0000001b480b7227 */ /* 0x040fe200078e00ff */
[----:B------:R-:W-:Y:S02]  /*45d0*/  STL [R1+0x718], R163 ;  /* 0x000718a301007387 */ /* 0x000fe40000100800 */
[----:B------:R-:W-:Y:S01]  /*45e0*/  IABS R45, R155 ;  /* 0x0000009b002d7213 */ /* 0x000fe20000000000 */
[----:B------:R-:W-:-:S04]  /*45f0*/  IMAD.HI.U32 R3, R72, R13, RZ ;  /* 0x0000000d48037227 */ /* 0x000fc800078e00ff */
[----:B------:R-:W-:Y:S01]  /*4600*/  @!P4 IMAD.IADD R53, R53, 0x1, -R0 ;  /* 0x000000013535c824 */ /* 0x000fe200078e0a00 */
[----:B------:R-:W-:Y:S01]  /*4610*/  ISETP.GT.U32.AND P4, PT, R0, R54, PT ;  /* 0x000000360000720c */ /* 0x000fe20003f84070 */
[----:B------:R-:W-:Y:S01]  /*4620*/  IMAD.HI.U32 R5, R72, R41, RZ ;  /* 0x0000002948057227 */ /* 0x000fe200078e00ff */
[----:B------:R-:W-:Y:S01]  /*4630*/  IADD3 R3, -R3, RZ, RZ ;  /* 0x000000ff03037210 */ /* 0x000fe20007ffe1ff */
[----:B------:R-:W-:Y:S02]  /*4640*/  STL [R1+0x714], R162 ;  /* 0x000714a201007387 */ /* 0x000fe40000100800 */
[----:B------:R-:W-:Y:S02]  /*4650*/  IMAD.MOV R6, RZ, RZ, -R6 ;  /* 0x000000ffff067224 */ /* 0x000fe400078e0a06 */
[----:B------:R-:W-:Y:S02]  /*4660*/  IMAD.MOV R12, RZ, RZ, -R11 ;  /* 0x000000ffff0c7224 */ /* 0x000fe400078e0a0b */
[----:B------:R-:W-:-:S02]  /*4670*/  @!P6 IMAD.IADD R23, R23, 0x1, -R0 ;  /* 0x000000011717e824 */ /* 0x000fc400078e0a00 */
[--C-:B------:R-:W-:Y:S01]  /*4680*/  @!P0 IMAD.IADD R24, R24, 0x1, -R0.reuse ;  /* 0x0000000118188824 */ /* 0x100fe200078e0a00 */
[----:B------:R-:W-:Y:S01]  /*4690*/  ISETP.GT.U32.AND P0, PT, R0, R52, PT ;  /* 0x000000340000720c */ /* 0x000fe20003f04070 */
[----:B------:R-:W-:Y:S01]  /*46a0*/  @!P5 IMAD.IADD R40, R40, 0x1, -R0 ;  /* 0x000000012828d824 */ /* 0x000fe200078e0a00 */
[C---:B------:R-:W-:Y:S01]  /*46b0*/  ISETP.GT.U32.AND P5, PT, R0.reuse, R53, PT ;  /* 0x000000350000720c */ /* 0x040fe20003fa4070 */
[----:B------:R-:W-:Y:S01]  /*46c0*/  VIADD R158, R7, 0x6a ;  /* 0x0000006a079e7836 */ /* 0x000fe20000000000 */
[----:B------:R-:W-:Y:S01]  /*46d0*/  @!P1 IADD3 R55, R55, -R0, RZ ;  /* 0x8000000037379210 */ /* 0x000fe20007ffe0ff */
[----:B------:R-:W-:Y:S01]  /*46e0*/  IMAD.MOV R5, RZ, RZ, -R5 ;  /* 0x000000ffff057224 */ /* 0x000fe200078e0a05 */
[----:B------:R-:W-:Y:S01]  /*46f0*/  STL [R1+0x710], R161 ;  /* 0x000710a101007387 */ /* 0x000fe20000100800 */
[----:B------:R-:W-:Y:S02]  /*4700*/  IMAD R11, R0, R6, R25 ;  /* 0x00000006000b7224 */ /* 0x000fe400078e0219 */
[----:B------:R-:W-:-:S02]  /*4710*/  VIADD R159, R7, 0x69 ;  /* 0x00000069079f7836 */ /* 0x000fc40000000000 */
[----:B------:R-:W-:Y:S01]  /*4720*/  VIADD R156, R7, 0x6c ;  /* 0x0000006c079c7836 */ /* 0x000fe20000000000 */
[C---:B------:R-:W-:Y:S01]  /*4730*/  ISETP.GT.U32.AND P1, PT, R0.reuse, R23, PT ;  /* 0x000000170000720c */ /* 0x040fe20003f24070 */
[----:B------:R-:W-:Y:S01]  /*4740*/  IMAD R25, R0, R12, R27 ;  /* 0x0000000c00197224 */ /* 0x000fe200078e021b */
[----:B------:R-:W-:Y:S01]  /*4750*/  IABS R27, R158 ;  /* 0x0000009e001b7213 */ /* 0x000fe20000000000 */
[----:B------:R-:W-:Y:S01]  /*4760*/  IMAD.HI.U32 R12, R72, R45, RZ ;  /* 0x0000002d480c7227 */ /* 0x000fe200078e00ff */
[----:B------:R-:W-:Y:S01]  /*4770*/  IABS R43, R156 ;  /* 0x0000009c002b7213 */ /* 0x000fe20000000000 */
[----:B------:R-:W-:Y:S02]  /*4780*/  STL [R1+0x6fc], R160 ;  /* 0x0006fca001007387 */ /* 0x000fe40000100800 */
[--C-:B------:R-:W-:Y:S01]  /*4790*/  @!P2 IMAD.IADD R38, R38, 0x1, -R0.reuse ;  /* 0x000000012626a824 */ /* 0x100fe200078e0a00 */
[C---:B------:R-:W-:Y:S01]  /*47a0*/  ISETP.GT.U32.AND P2, PT, R0.reuse, R10, PT ;  /* 0x0000000a0000720c */ /* 0x040fe20003f44070 */
[C---:B------:R-:W-:Y:S01]  /*47b0*/  IMAD R56, R0.reuse, R3, R13 ;  /* 0x0000000300387224 */ /* 0x040fe200078e020d */
[----:B------:R-:W-:Y:S01]  /*47c0*/  IABS R13, R159 ;  /* 0x0000009f000d7213 */ /* 0x000fe20000000000 */
[----:B------:R-:W-:Y:S01]  /*47d0*/  IMAD R41, R0, R5, R41 ;  /* 0x0000000500297224 */ /* 0x000fe200078e0229 */
[----:B------:R-:W-:Y:S01]  /*47e0*/  IADD3 R12, -R12, RZ, RZ ;  /* 0x000000ff0c0c7210 */ /* 0x000fe20007ffe1ff */
[----:B------:R-:W-:-:S02]  /*47f0*/  @!P3 IMAD.IADD R39, R39, 0x1, -R0 ;  /* 0x000000012727b824 */ /* 0x000fc400078e0a00 */
[C---:B------:R-:W-:Y:S02]  /*4800*/  VIADD R154, R7.reuse, 0x6e ;  /* 0x0000006e079a7836 */ /* 0x040fe40000000000 */
[--C-:B------:R-:W-:Y:S02]  /*4810*/  @!P4 IMAD.IADD R54, R54, 0x1, -R0.reuse ;  /* 0x000000013636c824 */ /* 0x100fe400078e0a00 */
[C---:B------:R-:W-:Y:S02]  /*4820*/  VIADD R153, R7.reuse, 0x6f ;  /* 0x0000006f07997836 */ /* 0x040fe40000000000 */
[----:B------:R-:W-:Y:S02]  /*4830*/  VIADD R151, R7, 0x71 ;  /* 0x0000007107977836 */ /* 0x000fe40000000000 */
[--C-:B------:R-:W-:Y:S02]  /*4840*/  @!P0 IMAD.IADD R52, R52, 0x1, -R0.reuse ;  /* 0x0000000134348824 */ /* 0x100fe400078e0a00 */
[----:B------:R-:W-:Y:S01]  /*4850*/  @!P5 IMAD.IADD R53, R53, 0x1, -R0 ;  /* 0x000000013535d824 */ /* 0x000fe200078e0a00 */
[----:B------:R-:W-:Y:S01]  /*4860*/  @!P1 IADD3 R23, R23, -R0, RZ ;  /* 0x8000000017179210 */ /* 0x000fe20007ffe0ff */
[----:B------:R-:W-:Y:S01]  /*4870*/  IMAD.HI.U32 R5, R72, R29, RZ ;  /* 0x0000001d48057227 */ /* 0x000fe200078e00ff */
[----:B------:R-:W-:Y:S01]  /*4880*/  ISETP.GT.U32.AND P4, PT, R0, R39, PT ;  /* 0x000000270000720c */ /* 0x000fe20003f84070 */
[----:B------:R-:W-:Y:S02]  /*4890*/  STL [R1+0x6f8], R159 ;  /* 0x0006f89f01007387 */ /* 0x000fe40000100800 */
[----:B------:R-:W-:Y:S01]  /*48a0*/  IMAD.HI.U32 R4, R72, R27, RZ ;  /* 0x0000001b48047227 */ /* 0x000fe200078e00ff */
[----:B------:R-:W-:Y:S01]  /*48b0*/  ISETP.GT.U32.AND P0, PT, R0, R24, PT ;  /* 0x000000180000720c */ /* 0x000fe20003f04070 */
[----:B------:R-:W-:Y:S02]  /*48c0*/  STL [R1+0x6f4], R158 ;  /* 0x0006f49e01007387 */ /* 0x000fe40000100800 */
[----:B------:R-:W-:-:S02]  /*48d0*/  IMAD.MOV R5, RZ, RZ, -R5 ;  /* 0x000000ffff057224 */ /* 0x000fc400078e0a05 */
[----:B------:R-:W-:Y:S01]  /*48e0*/  IMAD.HI.U32 R3, R72, R13, RZ ;  /* 0x0000000d48037227 */ /* 0x000fe200078e00ff */
[----:B------:R-:W-:Y:S01]  /*48f0*/  ISETP.GT.U32.AND P5, PT, R0, R40, PT ;  /* 0x000000280000720c */ /* 0x000fe20003fa4070 */
[----:B------:R-:W-:Y:S02]  /*4900*/  STL [R1+0x6f0], R157 ;  /* 0x0006f09d01007387 */ /* 0x000fe40000100800 */
[----:B------:R-:W-:-:S04]  /*4910*/  IMAD.HI.U32 R6, R72, R43, RZ ;  /* 0x0000002b48067227 */ /* 0x000fc800078e00ff */
[C---:B------:R-:W-:Y:S01]  /*4920*/  IMAD R28, R0.reuse, R12, R45 ;  /* 0x0000000c001c7224 */ /* 0x040fe200078e022d */
[----:B------:R-:W-:Y:S01]  /*4930*/  IABS R45, R154 ;  /* 0x0000009a002d7213 */ /* 0x000fe20000000000 */
[----:B------:R-:W-:Y:S02]  /*4940*/  IMAD.MOV R4, RZ, RZ, -R4 ;  /* 0x000000ffff047224 */ /* 0x000fe400078e0a04 */
[----:B------:R-:W-:Y:S01]  /*4950*/  VIADD R152, R7, 0x70 ;  /* 0x0000007007987836 */ /* 0x000fe20000000000 */
[C---:B------:R-:W-:Y:S01]  /*4960*/  ISETP.GT.U32.AND P1, PT, R0.reuse, R41, PT ;  /* 0x000000290000720c */ /* 0x040fe20003f24070 */
[----:B------:R-:W-:Y:S01]  /*4970*/  IMAD R44, R0, R5, R29 ;  /* 0x00000005002c7224 */ /* 0x000fe200078e021d */
[----:B------:R-:W-:Y:S01]  /*4980*/  IABS R5, R153 ;  /* 0x0000009900057213 */ /* 0x000fe20000000000 */
[----:B------:R-:W-:Y:S01]  /*4990*/  IMAD.MOV R3, RZ, RZ, -R3 ;  /* 0x000000ffff037224 */ /* 0x000fe200078e0a03 */
[----:B------:R-:W-:Y:S01]  /*49a0*/  IABS R29, R151 ;  /* 0x00000097001d7213 */ /* 0x000fe20000000000 */
[----:B------:R-:W-:Y:S01]  /*49b0*/  IMAD.MOV R6, RZ, RZ, -R6 ;  /* 0x000000ffff067224 */ /* 0x000fe200078e0a06 */
[----:B------:R-:W-:Y:S01]  /*49c0*/  STL [R1+0x6ec], R156 ;  /* 0x0006ec9c01007387 */ /* 0x000fe20000100800 */
[----:B------:R-:W-:Y:S01]  /*49d0*/  @!P2 IMAD.IADD R10, R10, 0x1, -R0 ;  /* 0x000000010a0aa824 */ /* 0x000fe200078e0a00 */
[C---:B------:R-:W-:Y:S01]  /*49e0*/  ISETP.GT.U32.AND P2, PT, R0.reuse, R11, PT ;  /* 0x0000000b0000720c */ /* 0x040fe20003f44070 */
[C---:B------:R-:W-:Y:S01]  /*49f0*/  IMAD R42, R0.reuse, R4, R27 ;  /* 0x00000004002a7224 */ /* 0x040fe200078e021b */
[----:B------:R-:W-:Y:S01]  /*4a00*/  STL [R1+0x6e8], R155 ;  /* 0x0006e89b01007387 */ /* 0x000fe20000100800 */
[C---:B------:R-:W-:Y:S01]  /*4a10*/  IMAD R26, R0.reuse, R3, R13 ;  /* 0x00000003001a7224 */ /* 0x040fe200078e020d */
[----:B------:R-:W-:Y:S01]  /*4a20*/  IABS R13, R152 ;  /* 0x00000098000d7213 */ /* 0x000fe20000000000 */
[----:B------:R-:W-:-:S02]  /*4a30*/  IMAD R43, R0, R6, R43 ;  /* 0x00000006002b7224 */ /* 0x000fc400078e022b */
[----:B------:R-:W-:Y:S02]  /*4a40*/  VIADD R150, R7, 0x72 ;  /* 0x0000007207967836 */ /* 0x000fe40000000000 */
[----:B------:R-:W-:Y:S02]  /*4a50*/  @!P4 IMAD.IADD R39, R39, 0x1, -R0 ;  /* 0x000000012727c824 */ /* 0x000fe400078e0a00 */
[----:B------:R-:W-:Y:S01]  /*4a60*/  VIADD R149, R7, 0x73 ;  /* 0x0000007307957836 */ /* 0x000fe20000000000 */
[----:B------:R-:W-:Y:S01]  /*4a70*/  IABS R3, R150 ;  /* 0x0000009600037213 */ /* 0x000fe20000000000 */
[----:B------:R-:W-:-:S04]  /*4a80*/  IMAD.HI.U32 R4, R72, R45, RZ ;  /* 0x0000002d48047227 */ /* 0x000fc800078e00ff */
[--C-:B------:R-:W-:Y:S02]  /*4a90*/  @!P0 IMAD.IADD R24, R24, 0x1, -R0.reuse ;  /* 0x0000000118188824 */ /* 0x100fe400078e0a00 */
[----:B------:R-:W-:Y:S01]  /*4aa0*/  @!P5 IMAD.IADD R40, R40, 0x1, -R0 ;  /* 0x000000012828d824 */ /* 0x000fe200078e0a00 */
[----:B------:R-:W-:Y:S01]  /*4ab0*/  @!P1 IADD3 R41, R41, -R0, RZ ;  /* 0x8000000029299210 */ /* 0x000fe20007ffe0ff */
[----:B------:R-:W-:Y:S01]  /*4ac0*/  IMAD.HI.U32 R6, R72, R5, RZ ;  /* 0x0000000548067227 */ /* 0x000fe200078e00ff */
[----:B------:R-:W-:Y:S01]  /*4ad0*/  ISETP.GT.U32.AND P4, PT, R0, R54, PT ;  /* 0x000000360000720c */ /* 0x000fe20003f84070 */
[----:B------:R-:W-:Y:S02]  /*4ae0*/  STL [R1+0x6e4], R154 ;  /* 0x0006e49a01007387 */ /* 0x000fe40000100800 */
[----:B------:R-:W-:Y:S01]  /*4af0*/  IMAD.HI.U32 R27, R72, R29, RZ ;  /* 0x0000001d481b7227 */ /* 0x000fe200078e00ff */
[----:B------:R-:W-:Y:S01]  /*4b00*/  IADD3 R6, -R6, RZ, RZ ;  /* 0x000000ff06067210 */ /* 0x000fe20007ffe1ff */
[----:B------:R-:W-:Y:S02]  /*4b10*/  STL [R1+0x6e0], R153 ;  /* 0x0006e09901007387 */ /* 0x000fe40000100800 */
[----:B------:R-:W-:-:S02]  /*4b20*/  IMAD.MOV R59, RZ, RZ, -R4 ;  /* 0x000000ffff3b7224 */ /* 0x000fc400078e0a04 */
[----:B------:R-:W-:Y:S01]  /*4b30*/  IMAD.HI.U32 R12, R72, R13, RZ ;  /* 0x0000000d480c7227 */ /* 0x000fe200078e00ff */
[C---:B------:R-:W-:Y:S01]  /*4b40*/  ISETP.GT.U32.AND P0, PT, R0.reuse, R25, PT ;  /* 0x000000190000720c */ /* 0x040fe20003f04070 */
[----:B------:R-:W-:Y:S02]  /*4b50*/  STL [R1+0x6dc], R152 ;  /* 0x0006dc9801007387 */ /* 0x000fe40000100800 */
[----:B------:R-:W-:Y:S01]  /*4b60*/  IMAD.MOV R95, RZ, RZ, -R27 ;  /* 0x000000ffff5f7224 */ /* 0x000fe200078e0a1b */
[C---:B------:R-:W-:Y:S01]  /*4b70*/  ISETP.GT.U32.AND P5, PT, R0.reuse, R26, PT ;  /* 0x0000001a0000720c */ /* 0x040fe20003fa4070 */
[C---:B------:R-:W-:Y:S01]  /*4b80*/  IMAD R27, R0.reuse, R59, R45 ;  /* 0x0000003b001b7224 */ /* 0x040fe200078e022d */
[----:B------:R-:W-:Y:S01]  /*4b90*/  ISETP.GT.U32.AND P1, PT, R0, R28, PT ;  /* 0x0000001c0000720c */ /* 0x000fe20003f24070 */
[----:B------:R-:W-:Y:S01]  /*4ba0*/  IMAD.HI.U32 R4, R72, R3, RZ ;  /* 0x0000000348047227 */ /* 0x000fe200078e00ff */
[----:B------:R-:W-:Y:S03]  /*4bb0*/  STL [R1+0x6d8], R151 ;  /* 0x0006d89701007387 */ /* 0x000fe60000100800 */
[----:B------:R-:W-:Y:S01]  /*4bc0*/  IMAD.MOV R79, RZ, RZ, -R12 ;  /* 0x000000ffff4f7224 */ /* 0x000fe200078e0a0c */
[----:B------:R-:W-:Y:S01]  /*4bd0*/  STL [R1+0x6d4], R150 ;  /* 0x0006d49601007387 */ /* 0x000fe20000100800 */
[C---:B------:R-:W-:Y:S01]  /*4be0*/  IMAD R12, R0.reuse, R6, R5 ;  /* 0x00000006000c7224 */ /* 0x040fe200078e0205 */
[----:B------:R-:W-:Y:S01]  /*4bf0*/  IABS R5, R149 ;  /* 0x0000009500057213 */ /* 0x000fe20000000000 */
[----:B------:R-:W-:Y:S01]  /*4c00*/  @!P2 IMAD.IADD R11, R11, 0x1, -R0 ;  /* 0x000000010b0ba824 */ /* 0x000fe200078e0a00 */
[C---:B------:R-:W-:Y:S01]  /*4c10*/  ISETP.GT.U32.AND P2, PT, R0.reuse, R27, PT ;  /* 0x0000001b0000720c */ /* 0x040fe20003f44070 */
[----:B------:R-:W-:Y:S01]  /*4c20*/  IMAD.MOV R45, RZ, RZ, -R4 ;  /* 0x000000ffff2d7224 */ /* 0x000fe200078e0a04 */
[----:B------:R-:W-:Y:S01]  /*4c30*/  STL [R1+0x6d0], R149 ;  /* 0x0006d09501007387 */ /* 0x000fe20000100800 */
[----:B------:R-:W-:-:S02]  /*4c40*/  IMAD R6, R0, R79, R13 ;  /* 0x0000004f00067224 */ /* 0x000fc400078e020d */
[----:B------:R-:W-:Y:S02]  /*4c50*/  VIADD R145, R7, 0x77 ;  /* 0x0000007707917836 */ /* 0x000fe40000000000 */
[----:B------:R-:W-:-:S03]  /*4c60*/  IMAD.HI.U32 R79, R72, R5, RZ ;  /* 0x00000005484f7227 */ /* 0x000fc600078e00ff */
[----:B------:R-:W-:Y:S01]  /*4c70*/  IABS R59, R145 ;  /* 0x00000091003b7213 */ /* 0x000fe20000000000 */
[----:B------:R-:W-:Y:S01]  /*4c80*/  IMAD R3, R0, R45, R3 ;  /* 0x0000002d00037224 */ /* 0x000fe200078e0203 */
[----:B------:R-:W-:Y:S01]  /*4c90*/  IABS R45, R146 ;  /* 0x00000092002d7213 */ /* 0x000fe20000000000 */
[--C-:B------:R-:W-:Y:S01]  /*4ca0*/  @!P4 IMAD.IADD R54, R54, 0x1, -R0.reuse ;  /* 0x000000013636c824 */ /* 0x100fe200078e0a00 */
[C---:B------:R-:W-:Y:S01]  /*4cb0*/  ISETP.GT.U32.AND P4, PT, R0.reuse, R42, PT ;  /* 0x0000002a0000720c */ /* 0x040fe20003f84070 */
[----:B------:R-:W-:Y:S02]  /*4cc0*/  VIADD R147, R7, 0x75 ;  /* 0x0000007507937836 */ /* 0x000fe40000000000 */
[----:B------:R-:W-:Y:S02]  /*4cd0*/  IMAD.MOV R79, RZ, RZ, -R79 ;  /* 0x000000ffff4f7224 */ /* 0x000fe400078e0a4f */
[--C-:B------:R-:W-:Y:S01]  /*4ce0*/  @!P0 IMAD.IADD R25, R25, 0x1, -R0.reuse ;  /* 0x0000000119198824 */ /* 0x100fe200078e0a00 */
[----:B------:R-:W-:Y:S01]  /*4cf0*/  ISETP.GT.U32.AND P0, PT, R0, R12, PT ;  /* 0x0000000c0000720c */ /* 0x000fe20003f04070 */
[----:B------:R-:W-:Y:S01]  /*4d00*/  @!P5 IMAD.IADD R26, R26, 0x1, -R0 ;  /* 0x000000011a1ad824 */ /* 0x000fe200078e0a00 */
[C---:B------:R-:W-:Y:S01]  /*4d10*/  ISETP.GT.U32.AND P5, PT, R0.reuse, R6, PT ;  /* 0x000000060000720c */ /* 0x040fe20003fa4070 */
[----:B------:R-:W-:-:S02]  /*4d20*/  IMAD R4, R0, R95, R29 ;  /* 0x0000005f00047224 */ /* 0x000fc400078e021d */
[----:B------:R-:W-:Y:S01]  /*4d30*/  VIADD R143, R7, 0x79 ;  /* 0x00000079078f7836 */ /* 0x000fe20000000000 */
[----:B------:R-:W-:Y:S01]  /*4d40*/  @!P1 IADD3 R28, R28, -R0, RZ ;  /* 0x800000001c1c9210 */ /* 0x000fe20007ffe0ff */
[----:B------:R-:W-:Y:S01]  /*4d50*/  IMAD.HI.U32 R95, R72, R45, RZ ;  /* 0x0000002d485f7227 */ /* 0x000fe200078e00ff */
[----:B------:R-:W-:Y:S02]  /*4d60*/  IABS R29, R147 ;  /* 0x00000093001d7213 */ /* 0x000fe40000000000 */
[C---:B------:R-:W-:Y:S01]  /*4d70*/  ISETP.GT.U32.AND P1, PT, R0.reuse, R11, PT ;  /* 0x0000000b0000720c */ /* 0x040fe20003f24070 */
[----:B------:R-:W-:Y:S01]  /*4d80*/  IMAD R5, R0, R79, R5 ;  /* 0x0000004f00057224 */ /* 0x000fe200078e0205 */
[----:B------:R-:W-:Y:S01]  /*4d90*/  IABS R133, R143 ;  /* 0x0000008f00857213 */ /* 0x000fe20000000000 */
[----:B------:R-:W-:-:S04]  /*4da0*/  IMAD.HI.U32 R79, R72, R59, RZ ;  /* 0x0000003b484f7227 */ /* 0x000fc800078e00ff */
[----:B------:R-:W-:Y:S01]  /*4db0*/  @!P2 IMAD.IADD R27, R27, 0x1, -R0 ;  /* 0x000000011b1ba824 */ /* 0x000fe200078e0a00 */
[----:B------:R-:W-:Y:S01]  /*4dc0*/  ISETP.GT.U32.AND P2, PT, R0, R25, PT ;  /* 0x000000190000720c */ /* 0x000fe20003f44070 */
[----:B------:R-:W-:Y:S01]  /*4dd0*/  IMAD.MOV R95, RZ, RZ, -R95 ;  /* 0x000000ffff5f7224 */ /* 0x000fe200078e0a5f */
[----:B------:R-:W-:Y:S01]  /*4de0*/  IADD3 R79, -R79, RZ, RZ ;  /* 0x000000ff4f4f7210 */ /* 0x000fe20007ffe1ff */
[C---:B------:R-:W-:Y:S02]  /*4df0*/  VIADD R144, R7.reuse, 0x78 ;  /* 0x0000007807907836 */ /* 0x040fe40000000000 */
[C---:B------:R-:W-:Y:S02]  /*4e00*/  VIADD R148, R7.reuse, 0x74 ;  /* 0x0000007407947836 */ /* 0x040fe40000000000 */
[----:B------:R-:W-:Y:S01]  /*4e10*/  IMAD.HI.U32 R113, R72, R29, RZ ;  /* 0x0000001d48717227 */ /* 0x000fe200078e00ff */
[----:B------:R-:W-:Y:S02]  /*4e20*/  IABS R134, R144 ;  /* 0x0000009000867213 */ /* 0x000fe40000000000 */
[----:B------:R-:W-:Y:S01]  /*4e30*/  IABS R13, R148 ;  /* 0x00000094000d7213 */ /* 0x000fe20000000000 */
[----:B------:R-:W-:Y:S01]  /*4e40*/  IMAD R45, R0, R95, R45 ;  /* 0x0000005f002d7224 */ /* 0x000fe200078e022d */
[----:B------:R-:W-:Y:S01]  /*4e50*/  STL [R1+0x6cc], R148 ;  /* 0x0006cc9401007387 */ /* 0x000fe20000100800 */
[----:B------:R-:W-:-:S02]  /*4e60*/  VIADD R141, R7, 0x7b ;  /* 0x0000007b078d7836 */ /* 0x000fc40000000000 */
[----:B------:R-:W-:Y:S01]  /*4e70*/  @!P4 IMAD.IADD R42, R42, 0x1, -R0 ;  /* 0x000000012a2ac824 */ /* 0x000fe200078e0a00 */
[----:B------:R-:W-:Y:S01]  /*4e80*/  STL [R1+0x6c8], R147 ;  /* 0x0006c89301007387 */ /* 0x000fe20000100800 */
[----:B------:R-:W-:-:S03]  /*4e90*/  IMAD.HI.U32 R95, R72, R133, RZ ;  /* 0x00000085485f7227 */ /* 0x000fc600078e00ff */
[----:B------:R-:W-:Y:S01]  /*4ea0*/  STL [R1+0x6c4], R146 ;  /* 0x0006c49201007387 */ /* 0x000fe20000100800 */
[----:B------:R-:W-:Y:S02]  /*4eb0*/  IMAD.MOV R113, RZ, RZ, -R113 ;  /* 0x000000ffff717224 */ /* 0x000fe400078e0a71 */
[--C-:B------:R-:W-:Y:S01]  /*4ec0*/  @!P0 IMAD.IADD R12, R12, 0x1, -R0.reuse ;  /* 0x000000010c0c8824 */ /* 0x100fe200078e0a00 */
[C---:B------:R-:W-:Y:S01]  /*4ed0*/  ISETP.GT.U32.AND P0, PT, R0.reuse, R26, PT ;  /* 0x0000001a0000720c */ /* 0x040fe20003f04070 */
[----:B------:R-:W-:Y:S01]  /*4ee0*/  IMAD R59, R0, R79, R59 ;  /* 0x0000004f003b7224 */ /* 0x000fe200078e023b */
[----:B------:R-:W-:Y:S01]  /*4ef0*/  IABS R79, R141 ;  /* 0x0000008d004f7213 */ /* 0x000fe20000000000 */
[----:B------:R-:W-:Y:S01]  /*4f00*/  @!P5 IMAD.IADD R6, R6, 0x1, -R0 ;  /* 0x000000010606d824 */ /* 0x000fe200078e0a00 */
[C---:B------:R-:W-:Y:S01]  /*4f10*/  ISETP.GT.U32.AND P5, PT, R0.reuse, R42, PT ;  /* 0x0000002a0000720c */ /* 0x040fe20003fa4070 */
[----:B------:R-:W-:Y:S01]  /*4f20*/  IMAD.MOV R95, RZ, RZ, -R95 ;  /* 0x000000ffff5f7224 */ /* 0x000fe200078e0a5f */
[----:B------:R-:W-:Y:S01]  /*4f30*/  STL [R1+0x6c0], R145 ;  /* 0x0006c09101007387 */ /* 0x000fe20000100800 */
[----:B------:R-:W-:-:S02]  /*4f40*/  IMAD R29, R0, R113, R29 ;  /* 0x00000071001d7224 */ /* 0x000fc400078e021d */
[--C-:B------:R-:W-:Y:S01]  /*4f50*/  @!P1 IMAD.IADD R11, R11, 0x1, -R0.reuse ;  /* 0x000000010b0b9824 */ /* 0x100fe200078e0a00 */
[----:B------:R-:W-:Y:S01]  /*4f60*/  ISETP.GT.U32.AND P1, PT, R0, R28, PT ;  /* 0x0000001c0000720c */ /* 0x000fe20003f24070 */
[----:B------:R-:W-:Y:S01]  /*4f70*/  IMAD.HI.U32 R113, R72, R134, RZ ;  /* 0x0000008648717227 */ /* 0x000fe200078e00ff */
[----:B------:R-:W-:Y:S03]  /*4f80*/  STL [R1+0x6bc], R144 ;  /* 0x0006bc9001007387 */ /* 0x000fe60000100800 */
[----:B------:R-:W-:Y:S01]  /*4f90*/  @!P2 IMAD.IADD R25, R25, 0x1, -R0 ;  /* 0x000000011919a824 */ /* 0x000fe200078e0a00 */
[----:B------:R-:W-:Y:S01]  /*4fa0*/  ISETP.GT.U32.AND P2, PT, R0, R27, PT ;  /* 0x0000001b0000720c */ /* 0x000fe20003f44070 */
[----:B------:R-:W-:-:S04]  /*4fb0*/  IMAD.HI.U32 R129, R72, R13, RZ ;  /* 0x0000000d48817227 */ /* 0x000fc800078e00ff */
[----:B------:R-:W-:Y:S02]  /*4fc0*/  VIADD R142, R7, 0x7a ;  /* 0x0000007a078e7836 */ /* 0x000fe40000000000 */
[----:B------:R-:W-:Y:S01]  /*4fd0*/  IMAD R133, R0, R95, R133 ;  /* 0x0000005f00857224 */ /* 0x000fe200078e0285 */
[----:B------:R-:W-:Y:S01]  /*4fe0*/  IADD3 R113, -R113, RZ, RZ ;  /* 0x000000ff71717210 */ /* 0x000fe20007ffe1ff */
[----:B------:R-:W-:-:S04]  /*4ff0*/  IMAD.HI.U32 R95, R72, R79, RZ ;  /* 0x0000004f485f7227 */ /* 0x000fc800078e00ff */
[----:B--2---:R-:W-:Y:S01]  /*5000*/  IMAD.MOV.U32 R251, RZ, RZ, R132 ;  /* 0x000000fffffb7224 */ /* 0x004fe200078e0084 */
[----:B------:R-:W-:Y:S01]  /*5010*/  IABS R132, R142 ;  /* 0x0000008e00847213 */ /* 0x000fe20000000000 */
[----:B------:R-:W-:Y:S02]  /*5020*/  IMAD.MOV R129, RZ, RZ, -R129 ;  /* 0x000000ffff817224 */ /* 0x000fe400078e0a81 */
[----:B------:R-:W-:Y:S02]  /*5030*/  VIADD R140, R7, 0x7c ;  /* 0x0000007c078c7836 */ /* 0x000fe40000000000 */
[--C-:B------:R-:W-:Y:S02]  /*5040*/  @!P0 IMAD.IADD R26, R26, 0x1, -R0.reuse ;  /* 0x000000011a1a8824 */ /* 0x100fe400078e0a00 */
[----:B------:R-:W-:Y:S01]  /*5050*/  @!P5 IMAD.IADD R42, R42, 0x1, -R0 ;  /* 0x000000012a2ad824 */ /* 0x000fe200078e0a00 */
[----:B------:R-:W-:Y:S01]  /*5060*/  @!P1 IADD3 R28, R28, -R0, RZ ;  /* 0x800000001c1c9210 */ /* 0x000fe20007ffe0ff */
[----:B------:R-:W-:Y:S01]  /*5070*/  IMAD.MOV R95, RZ, RZ, -R95 ;  /* 0x000000ffff5f7224 */ /* 0x000fe200078e0a5f */
[C---:B------:R-:W-:Y:S01]  /*5080*/  ISETP.GT.U32.AND P0, PT, R0.reuse, R12, PT ;  /* 0x0000000c0000720c */ /* 0x040fe20003f04070 */
[C---:B------:R-:W-:Y:S01]  /*5090*/  IMAD R13, R0.reuse, R129, R13 ;  /* 0x00000081000d7224 */ /* 0x040fe200078e020d */
[C---:B------:R-:W-:Y:S01]  /*50a0*/  ISETP.GT.U32.AND P5, PT, R0.reuse, R6, PT ;  /* 0x000000060000720c */ /* 0x040fe20003fa4070 */
[C---:B------:R-:W-:Y:S01]  /*50b0*/  IMAD R134, R0.reuse, R113, R134 ;  /* 0x0000007100867224 */ /* 0x040fe200078e0286 */
[----:B------:R-:W-:Y:S01]  /*50c0*/  STL [R1+0x6b8], R143 ;  /* 0x0006b88f01007387 */ /* 0x000fe20000100800 */
[----:B------:R-:W-:Y:S01]  /*50d0*/  IMAD R79, R0, R95, R79 ;  /* 0x0000005f004f7224 */ /* 0x000fe200078e024f */
[----:B------:R-:W-:Y:S01]  /*50e0*/  IABS R95, R140 ;  /* 0x0000008c005f7213 */ /* 0x000fe20000000000 */
[----:B------:R-:W-:Y:S01]  /*50f0*/  IMAD.HI.U32 R113, R72, R132, RZ ;  /* 0x0000008448717227 */ /* 0x000fe200078e00ff */
[C---:B------:R-:W-:Y:S01]  /*5100*/  ISETP.GT.U32.AND P1, PT, R0.reuse, R13, PT ;  /* 0x0000000d0000720c */ /* 0x040fe20003f24070 */
[----:B---3--:R-:W2:Y:S02]  /*5110*/  LDL R241, [R1+0x704] ;  /* 0x0007040001f17983 */ /* 0x008ea40000100800 */
[----:B------:R-:W-:Y:S01]  /*5120*/  @!P2 IMAD.IADD R27, R27, 0x1, -R0 ;  /* 0x000000011b1ba824 */ /* 0x000fe200078e0a00 */
[----:B------:R-:W-:Y:S01]  /*5130*/  ISETP.GT.U32.AND P2, PT, R0, R29, PT ;  /* 0x0000001d0000720c */ /* 0x000fe20003f44070 */
[----:B------:R-:W-:Y:S01]  /*5140*/  IMAD.MOV R113, RZ, RZ, -R113 ;  /* 0x000000ffff717224 */ /* 0x000fe200078e0a71 */
[----:B------:R-:W3:Y:S01]  /*5150*/  LDL R242, [R1+0x700] ;  /* 0x0007000001f27983 */ /* 0x000ee20000100800 */
[----:B------:R-:W-:-:S02]  /*5160*/  VIADD R139, R7, 0x7d ;  /* 0x0000007d078b7836 */ /* 0x000fc40000000000 */
[----:B------:R-:W-:Y:S01]  /*5170*/  IMAD.HI.U32 R73, R72, R95, RZ ;  /* 0x0000005f48497227 */ /* 0x000fe200078e00ff */
[----:B------:R-:W4:Y:S03]  /*5180*/  LDL R243, [R1+0x7a8] ;  /* 0x0007a80001f37983 */ /* 0x000f260000100800 */
[----:B------:R-:W-:Y:S01]  /*5190*/  VIADD R129, R7, 0x7e ;  /* 0x0000007e07817836 */ /* 0x000fe20000000000 */
[----:B------:R-:W5:Y:S01]  /*51a0*/  LDL R244, [R1+0x7b4] ;  /* 0x0007b40001f47983 */ /* 0x000f620000100800 */
[----:B------:R-:W-:Y:S01]  /*51b0*/  IMAD R132, R0, R113, R132 ;  /* 0x0000007100847224 */ /* 0x000fe200078e0284 */
[----:B------:R-:W-:Y:S01]  /*51c0*/  IABS R113, R139 ;  /* 0x0000008b00717213 */ /* 0x000fe20000000000 */
[----:B------:R-:W-:Y:S01]  /*51d0*/  IMAD.MOV.U32 R138, RZ, RZ, R135 ;  /* 0x000000ffff8a7224 */ /* 0x000fe200078e0087 */
[----:B------:R-:W-:Y:S01]  /*51e0*/  IABS R135, R129 ;  /* 0x0000008100877213 */ /* 0x000fe20000000000 */
[----:B------:R-:W-:-:S02]  /*51f0*/  IMAD.MOV R73, RZ, RZ, -R73 ;  /* 0x000000ffff497224 */ /* 0x000fc400078e0a49 */
[--C-:B------:R-:W-:Y:S01]  /*5200*/  @!P0 IMAD.IADD R12, R12, 0x1, -R0.reuse ;  /* 0x000000010c0c8824 */ /* 0x100fe200078e0a00 */
[C---:B------:R-:W-:Y:S01]  /*5210*/  ISETP.GT.U32.AND P0, PT, R0.reuse, R45, PT ;  /* 0x0000002d0000720c */ /* 0x040fe20003f04070 */
[----:B------:R-:W-:Y:S01]  /*5220*/  IMAD R95, R0, R73, R95 ;  /* 0x00000049005f7224 */ /* 0x000fe200078e025f */
[----:B------:R-:W5:Y:S01]  /*5230*/  LDL R245, [R1+0x7b0] ;  /* 0x0007b00001f57983 */ /* 0x000f620000100800 */
[--C-:B------:R-:W-:Y:S01]  /*5240*/  @!P5 IMAD.IADD R6, R6, 0x1, -R0.reuse ;  /* 0x000000010606d824 */ /* 0x100fe200078e0a00 */
[----:B------:R-:W-:Y:S01]  /*5250*/  ISETP.GT.U32.AND P5, PT, R0, R59, PT ;  /* 0x0000003b0000720c */ /* 0x000fe20003fa4070 */
[C---:B------:R-:W-:Y:S01]  /*5260*/  IMAD.HI.U32 R73, R72.reuse, R113, RZ ;  /* 0x0000007148497227 */ /* 0x040fe200078e00ff */
[----:B------:R-:W-:Y:S01]  /*5270*/  @!P1 IADD3 R13, R13, -R0, RZ ;  /* 0x800000000d0d9210 */ /* 0x000fe20007ffe0ff */
[----:B------:R-:W5:Y:S02]  /*5280*/  LDL R246, [R1+0x7bc] ;  /* 0x0007bc0001f67983 */ /* 0x000f640000100800 */
[----:B------:R-:W-:Y:S01]  /*5290*/  IMAD.HI.U32 R72, R72, R135, RZ ;  /* 0x0000008748487227 */ /* 0x000fe200078e00ff */
[C---:B------:R-:W-:Y:S01]  /*52a0*/  ISETP.GT.U32.AND P1, PT, R0.reuse, R79, PT ;  /* 0x0000004f0000720c */ /* 0x040fe20003f24070 */
[----:B------:R-:W5:Y:S02]  /*52b0*/  LDL R247, [R1+0x7c0] ;  /* 0x0007c00001f77983 */ /* 0x000f640000100800 */
[----:B------:R-:W-:Y:S01]  /*52c0*/  @!P2 IMAD.IADD R29, R29, 0x1, -R0 ;  /* 0x000000011d1da824 */ /* 0x000fe200078e0a00 */
[----:B------:R-:W-:Y:S01]  /*52d0*/  ISETP.GT.U32.AND P2, PT, R0, R95, PT ;  /* 0x0000005f0000720c */ /* 0x000fe20003f44070 */
[----:B------:R-:W-:-:S04]  /*52e0*/  IMAD.MOV R72, RZ, RZ, -R72 ;  /* 0x000000ffff487224 */ /* 0x000fc800078e0a48 */
[C---:B------:R-:W-:Y:S02]  /*52f0*/  IMAD R135, R0.reuse, R72, R135 ;  /* 0x0000004800877224 */ /* 0x040fe400078e0287 */
[--C-:B------:R-:W-:Y:S02]  /*5300*/  @!P0 IMAD.IADD R45, R45, 0x1, -R0.reuse ;  /* 0x000000012d2d8824 */ /* 0x100fe400078e0a00 */
[--C-:B------:R-:W-:Y:S01]  /*5310*/  @!P5 IMAD.IADD R59, R59, 0x1, -R0.reuse ;  /* 0x000000013b3bd824 */ /* 0x100fe200078e0a00 */
[C---:B------:R-:W-:Y:S02]  /*5320*/  ISETP.GT.U32.AND P5, PT, R0.reuse, R135, PT ;  /* 0x000000870000720c */ /* 0x040fe40003fa4070 */
[----:B------:R-:W-:Y:S01]  /*5330*/  @!P1 IADD3 R79, R79, -R0, RZ ;  /* 0x800000004f4f9210 */ /* 0x000fe20007ffe0ff */
[----:B------:R-:W-:Y:S01]  /*5340*/  @!P2 IMAD.IADD R95, R95, 0x1, -R0 ;  /* 0x000000015f5fa824 */ /* 0x000fe200078e0a00 */
[C---:B------:R-:W-:Y:S02]  /*5350*/  ISETP.GT.U32.AND P1, PT, R0.reuse, R45, PT ;  /* 0x0000002d0000720c */ /* 0x040fe40003f24070 */
[----:B------:R-:W-:-:S07]  /*5360*/  ISETP.GT.U32.AND P2, PT, R0, R59, PT ;  /* 0x0000003b0000720c */ /* 0x000fce0003f44070 */
[----:B------:R-:W-:-:S04]  /*5370*/  @!P5 IMAD.IADD R135, R135, 0x1, -R0 ;  /* 0x000000018787d824 */ /* 0x000fc800078e0a00 */
[----:B------:R-:W-:Y:S02]  /*5380*/  @!P1 IADD3 R45, R45, -R0, RZ ;  /* 0x800000002d2d9210 */ /* 0x000fe40007ffe0ff */
[C---:B------:R-:W-:Y:S01]  /*5390*/  ISETP.GT.U32.AND P1, PT, R0.reuse, R95, PT ;  /* 0x0000005f0000720c */ /* 0x040fe20003f24070 */
[--C-:B------:R-:W-:Y:S01]  /*53a0*/  @!P2 IMAD.IADD R59, R59, 0x1, -R0.reuse ;  /* 0x000000013b3ba824 */ /* 0x100fe200078e0a00 */
[----:B------:R-:W-:Y:S01]  /*53b0*/  ISETP.GT.U32.AND P2, PT, R0, R135, PT ;  /* 0x000000870000720c */ /* 0x000fe20003f44070 */
[----:B------:R-:W-:Y:S04]  /*53c0*/  STL [R1+0x6b4], R142 ;  /* 0x0006b48e01007387 */ /* 0x000fe80000100800 */
[----:B------:R-:W-:Y:S04]  /*53d0*/  STL [R1+0x6b0], R141 ;  /* 0x0006b08d01007387 */ /* 0x000fe80000100800 */
[----:B------:R-:W-:Y:S02]  /*53e0*/  STL [R1+0x69c], R136 ;  /* 0x00069c8801007387 */ /* 0x000fe40000100800 */
[----:B------:R-:W-:-:S02]  /*53f0*/  @!P1 IMAD.IADD R95, R95, 0x1, -R0 ;  /* 0x000000015f5f9824 */ /* 0x000fc400078e0a00 */
[----:B------:R-:W-:Y:S01]  /*5400*/  STL [R1+0x6ac], R140 ;  /* 0x0006ac8c01007387 */ /* 0x000fe20000100800 */
[----:B------:R-:W-:Y:S01]  /*5410*/  @!P2 IMAD.IADD R135, R135, 0x1, -R0 ;  /* 0x000000018787a824 */ /* 0x000fe200078e0a00 */
[----:B------:R-:W-:Y:S02]  /*5420*/  ISETP.GE.AND P1, PT, R251, RZ, PT ;  /* 0x000000fffb00720c */ /* 0x000fe40003f26270 */
[----:B------:R-:W-:Y:S01]  /*5430*/  STL [R1+0x6a8], R139 ;  /* 0x0006a88b01007387 */ /* 0x000fe20000100800 */
[----:B------:R-:W-:-:S03]  /*5440*/  ISETP.GE.AND P2, PT, R138, RZ, PT ;  /* 0x000000ff8a00720c */ /* 0x000fc60003f46270 */
[----:B------:R1:W-:Y:S04]  /*5450*/  STL [R1+0x6a4], R129 ;  /* 0x0006a48101007387 */ /* 0x0003e80000100800 */
[----:B------:R-:W5:Y:S04]  /*5460*/  LDL R250, [R1+0x7cc] ;  /* 0x0007cc0001fa7983 */ /* 0x000f680000100800 */
[----:B------:R-:W5:Y:S04]  /*5470*/  LDL R251, [R1+0x7c8] ;  /* 0x0007c80001fb7983 */ /* 0x000f680000100800 */
[----:B------:R-:W5:Y:S01]  /*5480*/  LDL R138, [R1+0x7d4] ;  /* 0x0007d400018a7983 */ /* 0x000f620000100800 */
[----:B------:R-:W-:-:S02]  /*5490*/  ISETP.GT.U32.AND P3, PT, R0, R56, PT ;  /* 0x000000380000720c */ /* 0x000fc40003f64070 */
[----:B------:R-:W-:-:S11]  /*54a0*/  ISETP.GT.U32.AND P6, PT, R0, R22, PT ;  /* 0x000000160000720c */ /* 0x000fd60003fc4070 */
[--C-:B------:R-:W-:Y:S01]  /*54b0*/  @!P3 IMAD.IADD R56, R56, 0x1, -R0.reuse ;  /* 0x000000013838b824 */ /* 0x100fe200078e0a00 */
[----:B------:R-:W-:Y:S01]  /*54c0*/  ISETP.GT.U32.AND P3, PT, R0, R31, PT ;  /* 0x0000001f0000720c */ /* 0x000fe20003f64070 */
[----:B------:R-:W-:-:S03]  /*54d0*/  @!P6 IMAD.IADD R22, R22, 0x1, -R0 ;  /* 0x000000011616e824 */ /* 0x000fc600078e0a00 */
[----:B------:R-:W-:-:S09]  /*54e0*/  ISETP.GT.U32.AND P6, PT, R0, R56, PT ;  /* 0x000000380000720c */ /* 0x000fd20003fc4070 */
[----:B------:R-:W-:Y:S01]  /*54f0*/  @!P3 IMAD.IADD R31, R31, 0x1, -R0 ;  /* 0x000000011f1fb824 */ /* 0x000fe200078e0a00 */
[----:B------:R-:W-:-:S03]  /*5500*/  ISETP.GT.U32.AND P3, PT, R0, R55, PT ;  /* 0x000000370000720c */ /* 0x000fc60003f64070 */
[----:B------:R-:W-:Y:S01]  /*5510*/  @!P6 IMAD.IADD R56, R56, 0x1, -R0 ;  /* 0x000000013838e824 */ /* 0x000fe200078e0a00 */
[----:B------:R-:W-:-:S09]  /*5520*/  ISETP.GT.U32.AND P6, PT, R0, R44, PT ;  /* 0x0000002c0000720c */ /* 0x000fd20003fc4070 */
[--C-:B------:R-:W-:Y:S01]  /*5530*/  @!P3 IMAD.IADD R55, R55, 0x1, -R0.reuse ;  /* 0x000000013737b824 */ /* 0x100fe200078e0a00 */
[C---:B------:R-:W-:Y:S02]  /*5540*/  ISETP.GT.U32.AND P3, PT, R0.reuse, R43, PT ;  /* 0x0000002b0000720c */ /* 0x040fe40003f64070 */
[----:B------:R-:W-:Y:S01]  /*5550*/  ISETP.GT.U32.AND P4, PT, R0, R4, PT ;  /* 0x000000040000720c */ /* 0x000fe20003f84070 */
[----:B------:R-:W-:Y:S01]  /*5560*/  @!P6 IMAD.IADD R44, R44, 0x1, -R0 ;  /* 0x000000012c2ce824 */ /* 0x000fe200078e0a00 */
[----:B------:R-:W-:-:S09]  /*5570*/  ISETP.GT.U32.AND P6, PT, R0, R3, PT ;  /* 0x000000030000720c */ /* 0x000fd20003fc4070 */
[--C-:B------:R-:W-:Y:S01]  /*5580*/  @!P3 IMAD.IADD R43, R43, 0x1, -R0.reuse ;  /* 0x000000012b2bb824 */ /* 0x100fe200078e0a00 */
[----:B------:R-:W-:Y:S01]  /*5590*/  ISETP.GT.U32.AND P3, PT, R0, R41, PT ;  /* 0x000000290000720c */ /* 0x000fe20003f64070 */
[--C-:B------:R-:W-:Y:S01]  /*55a0*/  @!P4 IMAD.IADD R4, R4, 0x1, -R0.reuse ;  /* 0x000000010404c824 */ /* 0x100fe200078e0a00 */
[----:B------:R-:W-:Y:S01]  /*55b0*/  ISETP.GT.U32.AND P4, PT, R0, R44, PT ;  /* 0x0000002c0000720c */ /* 0x000fe20003f84070 */
[----:B------:R-:W-:-:S10]  /*55c0*/  @!P6 IMAD.IADD R3, R3, 0x1, -R0 ;  /* 0x000000010303e824 */ /* 0x000fd400078e0a00 */
[----:B------:R-:W-:Y:S02]  /*55d0*/  @!P3 IADD3 R41, R41, -R0, RZ ;  /* 0x800000002929b210 */ /* 0x000fe40007ffe0ff */
[----:B------:R-:W-:Y:S01]  /*55e0*/  ISETP.GT.U32.AND P3, PT, R0, R43, PT ;  /* 0x0000002b0000720c */ /* 0x000fe20003f64070 */
[----:B------:R-:W-:Y:S01]  /*55f0*/  @!P4 IMAD.IADD R44, R44, 0x1, -R0 ;  /* 0x000000012c2cc824 */ /* 0x000fe200078e0a00 */
[C---:B------:R-:W-:Y:S02]  /*5600*/  ISETP.GT.U32.AND P4, PT, R0.reuse, R3, PT ;  /* 0x000000030000720c */ /* 0x040fe40003f84070 */
[----:B------:R-:W-:-:S09]  /*5610*/  ISETP.GT.U32.AND P6, PT, R0, R4, PT ;  /* 0x000000040000720c */ /* 0x000fd20003fc4070 */
[--C-:B------:R-:W-:Y:S01]  /*5620*/  @!P3 IMAD.IADD R43, R43, 0x1, -R0.reuse ;  /* 0x000000012b2bb824 */ /* 0x100fe200078e0a00 */
[C---:B------:R-:W-:Y:S01]  /*5630*/  ISETP.GT.U32.AND P3, PT, R0.reuse, R5, PT ;  /* 0x000000050000720c */ /* 0x040fe20003f64070 */
[--C-:B------:R-:W-:Y:S01]  /*5640*/  @!P4 IMAD.IADD R3, R3, 0x1, -R0.reuse ;  /* 0x000000010303c824 */ /* 0x100fe200078e0a00 */
[----:B------:R-:W-:Y:S01]  /*5650*/  ISETP.GT.U32.AND P4, PT, R0, R133, PT ;  /* 0x000000850000720c */ /* 0x000fe20003f84070 */
[----:B------:R-:W-:Y:S02]  /*5660*/  IMAD.MOV R73, RZ, RZ, -R73 ;  /* 0x000000ffff497224 */ /* 0x000fe400078e0a49 */
[--C-:B------:R-:W-:Y:S01]  /*5670*/  @!P6 IMAD.IADD R4, R4, 0x1, -R0.reuse ;  /* 0x000000010404e824 */ /* 0x100fe200078e0a00 */
[C---:B------:R-:W-:Y:S01]  /*5680*/  ISETP.GT.U32.AND P6, PT, R0.reuse, R134, PT ;  /* 0x000000860000720c */ /* 0x040fe20003fc4070 */
[C---:B------:R-:W-:Y:S02]  /*5690*/  IMAD R113, R0.reuse, R73, R113 ;  /* 0x0000004900717224 */ /* 0x040fe400078e0271 */
[----:B------:R-:W-:Y:S01]  /*56a0*/  @!P1 IMAD.MOV R131, RZ, RZ, -R131 ;  /* 0x000000ffff839224 */ /* 0x000fe200078e0a83 */
[----:B------:R-:W1:Y:S03]  /*56b0*/  LDC.64 R72, c[0x0][0x238] ;  /* 0x00008e00ff487b82 */ /* 0x000e660000000a00 */
[----:B------:R-:W-:Y:S01]  /*56c0*/  @!P3 IMAD.IADD R5, R5, 0x1, -R0 ;  /* 0x000000010505b824 */ /* 0x000fe200078e0a00 */
[----:B------:R-:W-:-:S02]  /*56d0*/  ISETP.GT.U32.AND P3, PT, R0, R132, PT ;  /* 0x000000840000720c */ /* 0x000fc40003f64070 */
[C---:B------:R-:W-:Y:S01]  /*56e0*/  ISETP.GT.U32.AND P0, PT, R0.reuse, R113, PT ;  /* 0x000000710000720c */ /* 0x040fe20003f04070 */
[--C-:B------:R-:W-:Y:S01]  /*56f0*/  @!P4 IMAD.IADD R133, R133, 0x1, -R0.reuse ;  /* 0x000000018585c824 */ /* 0x100fe200078e0a00 */
[----:B------:R-:W-:Y:S01]  /*5700*/  ISETP.GT.U32.AND P4, PT, R0, R13, PT ;  /* 0x0000000d0000720c */ /* 0x000fe20003f84070 */
[----:B------:R-:W-:-:S03]  /*5710*/  @!P6 IMAD.IADD R134, R134, 0x1, -R0 ;  /* 0x000000018686e824 */ /* 0x000fc600078e0a00 */
[----:B------:R-:W-:-:S05]  /*5720*/  ISETP.GT.U32.AND P5, PT, R0, R133, PT ;  /* 0x000000850000720c */ /* 0x000fca0003fa4070 */
[--C-:B------:R-:W-:Y:S01]  /*5730*/  @!P3 IMAD.IADD R132, R132, 0x1, -R0.reuse ;  /* 0x000000018484b824 */ /* 0x100fe200078e0a00 */
[C---:B------:R-:W-:Y:S01]  /*5740*/  ISETP.GT.U32.AND P3, PT, R0.reuse, R29, PT ;  /* 0x0000001d0000720c */ /* 0x040fe20003f64070 */
[--C-:B------:R-:W-:Y:S01]  /*5750*/  @!P0 IMAD.IADD R113, R113, 0x1, -R0.reuse ;  /* 0x0000000171718824 */ /* 0x100fe200078e0a00 */
[C---:B------:R-:W-:Y:S01]  /*5760*/  ISETP.GT.U32.AND P0, PT, R0.reuse, R134, PT ;  /* 0x000000860000720c */ /* 0x040fe20003f04070 */
[----:B------:R-:W-:Y:S01]  /*5770*/  @!P4 IMAD.IADD R13, R13, 0x1, -R0 ;  /* 0x000000010d0dc824 */ /* 0x000fe200078e0a00 */
[----:B------:R-:W-:-:S03]  /*5780*/  ISETP.GT.U32.AND P4, PT, R0, R132, PT ;  /* 0x000000840000720c */ /* 0x000fc60003f84070 */
[----:B------:R-:W-:Y:S01]  /*5790*/  @!P5 IMAD.IADD R133, R133, 0x1, -R0 ;  /* 0x000000018585d824 */ /* 0x000fe200078e0a00 */
[----:B------:R-:W-:-:S05]  /*57a0*/  ISETP.GE.AND P5, PT, R7, RZ, PT ;  /* 0x000000ff0700720c */ /* 0x000fca0003fa6270 */
[--C-:B------:R-:W-:Y:S01]  /*57b0*/  @!P3 IMAD.IADD R29, R29, 0x1, -R0.reuse ;  /* 0x000000011d1db824 */ /* 0x100fe200078e0a00 */
[----:B------:R-:W-:Y:S01]  /*57c0*/  ISETP.GT.U32.AND P3, PT, R0, R79, PT ;  /* 0x0000004f0000720c */ /* 0x000fe20003f64070 */
[--C-:B------:R-:W-:Y:S01]  /*57d0*/  @!P0 IMAD.IADD R134, R134, 0x1, -R0.reuse ;  /* 0x0000000186868824 */ /* 0x100fe200078e0a00 */
[----:B------:R-:W-:Y:S01]  /*57e0*/  ISETP.GT.U32.AND P0, PT, R128, R2, PT ;  /* 0x000000028000720c */ /* 0x000fe20003f04070 */
[----:B------:R-:W-:Y:S02]  /*57f0*/  @!P4 IMAD.IADD R132, R132, 0x1, -R0 ;  /* 0x000000018484c824 */ /* 0x000fe400078e0a00 */
[----:B------:R-:W-:Y:S02]  /*5800*/  @!P2 IMAD.MOV R130, RZ, RZ, -R130 ;  /* 0x000000ffff82a224 */ /* 0x000fe400078e0a82 */
[----:B------:R-:W-:-:S06]  /*5810*/  @!P5 IMAD.MOV R96, RZ, RZ, -R96 ;  /* 0x000000ffff60d224 */ /* 0x000fcc00078e0a60 */
[----:B------:R-:W-:Y:S02]  /*5820*/  @!P3 IMAD.IADD R79, R79, 0x1, -R0 ;  /* 0x000000014f4fb824 */ /* 0x000fe400078e0a00 */
[----:B------:R-:W-:Y:S02]  /*5830*/  @!P0 IMAD.IADD R2, R2, 0x1, -R128 ;  /* 0x0000000102028824 */ /* 0x000fe400078e0a80 */
[----:B------:R-:W5:Y:S01]  /*5840*/  LDL R128, [R1+0x7d8] ;  /* 0x0007d80001807983 */ /* 0x000f620000100800 */
[----:B--2---:R-:W-:-:S03]  /*5850*/  ISETP.GE.AND P3, PT, R241, RZ, PT ;  /* 0x000000fff100720c */ /* 0x004fc60003f66270 */
[----:B------:R-:W2:Y:S01]  /*5860*/  LDL.LU R241, [R1+0x968] ;  /* 0x0009680001f17983 */ /* 0x000ea20000300800 */
[----:B---3--:R-:W-:-:S03]  /*5870*/  ISETP.GE.AND P4, PT, R242, RZ, PT ;  /* 0x000000fff200720c */ /* 0x008fc60003f86270 */
[----:B------:R-:W3:Y:S01]  /*5880*/  LDL.LU R242, [R1+0x964] ;  /* 0x0009640001f27983 */ /* 0x000ee20000300800 */
[----:B----4-:R-:W-:-:S03]  /*5890*/  ISETP.GE.AND P5, PT, R243, RZ, PT ;  /* 0x000000fff300720c */ /* 0x010fc60003fa6270 */
[----:B------:R-:W4:Y:S01]  /*58a0*/  LDL.LU R243, [R1+0x960] ;  /* 0x0009600001f37983 */ /* 0x000f220000300800 */
[----:B-----5:R-:W-:-:S03]  /*58b0*/  ISETP.GE.AND P1, PT, R244, RZ, PT ;  /* 0x000000fff400720c */ /* 0x020fc60003f26270 */
[----:B------:R-:W5:Y:S01]  /*58c0*/  LDL.LU R244, [R1+0x95c] ;  /* 0x00095c0001f47983 */ /* 0x000f620000300800 */
[----:B------:R-:W-:Y:S01]  /*58d0*/  ISETP.GE.AND P2, PT, R245, RZ, PT ;  /* 0x000000fff500720c */ /* 0x000fe20003f46270 */
[----:B------:R-:W-:Y:S01]  /*58e0*/  @!P4 IMAD.MOV R126, RZ, RZ, -R126 ;  /* 0x000000ffff7ec224 */ /* 0x000fe200078e0a7e */
[----:B------:R-:W-:Y:S01]  /*58f0*/  @!P3 IADD3 R127, -R127, RZ, RZ ;  /* 0x000000ff7f7fb210 */ /* 0x000fe20007ffe1ff */
[----:B------:R-:W5:Y:S02]  /*5900*/  LDL.LU R245, [R1+0x958] ;  /* 0x0009580001f57983 */ /* 0x000f640000300800 */
[----:B------:R-:W-:Y:S01]  /*5910*/  @!P5 IMAD.MOV R125, RZ, RZ, -R125 ;  /* 0x000000ffff7dd224 */ /* 0x000fe200078e0a7d */
[----:B------:R-:W-:-:S03]  /*5920*/  ISETP.GE.AND P3, PT, R246, RZ, PT ;  /* 0x000000fff600720c */ /* 0x000fc60003f66270 */
[----:B------:R-:W-:Y:S01]  /*5930*/  @!P1 IMAD.MOV R124, RZ, RZ, -R124 ;  /* 0x000000ffff7c9224 */ /* 0x000fe200078e0a7c */
[----:B------:R-:W2:Y:S01]  /*5940*/  LDL.LU R246, [R1+0x954] ;  /* 0x0009540001f67983 */ /* 0x000ea20000300800 */
[----:B------:R-:W-:-:S03]  /*5950*/  ISETP.GE.AND P4, PT, R247, RZ, PT ;  /* 0x000000fff700720c */ /* 0x000fc60003f86270 */
[----:B------:R-:W3:Y:S01]  /*5960*/  LDL.LU R247, [R1+0x950] ;  /* 0x0009500001f77983 */ /* 0x000ee20000300800 */
[----:B------:R-:W-:Y:S01]  /*5970*/  @!P2 IMAD.MOV R123, RZ, RZ, -R123 ;  /* 0x000000ffff7ba224 */ /* 0x000fe200078e0a7b */
[----:B------:R-:W-:Y:S02]  /*5980*/  ISETP.GE.AND P5, PT, R250, RZ, PT ;  /* 0x000000fffa00720c */ /* 0x000fe40003fa6270 */
[----:B------:R-:W4:Y:S01]  /*5990*/  LDL.LU R250, [R1+0x94c] ;  /* 0x00094c0001fa7983 */ /* 0x000f220000300800 */
[----:B------:R-:W-:-:S03]  /*59a0*/  ISETP.GE.AND P1, PT, R251, RZ, PT ;  /* 0x000000fffb00720c */ /* 0x000fc60003f26270 */
[----:B------:R-:W5:Y:S01]  /*59b0*/  LDL.LU R251, [R1+0x948] ;  /* 0x0009480001fb7983 */ /* 0x000f620000300800 */
[----:B------:R-:W-:-:S03]  /*59c0*/  ISETP.GE.AND P2, PT, R138, RZ, PT ;  /* 0x000000ff8a00720c */ /* 0x000fc60003f46270 */
[----:B------:R-:W5:Y:S01]  /*59d0*/  LDL.LU R138, [R1+0x944] ;  /* 0x00094400018a7983 */ /* 0x000f620000300800 */
[----:B------:R-:W-:Y:S02]  /*59e0*/  @!P3 IMAD.MOV R122, RZ, RZ, -R122 ;  /* 0x000000ffff7ab224 */ /* 0x000fe400078e0a7a */
[----:B------:R-:W-:Y:S01]  /*59f0*/  @!P4 IMAD.MOV R121, RZ, RZ, -R121 ;  /* 0x000000ffff79c224 */ /* 0x000fe200078e0a79 */
[----:B------:R-:W-:Y:S02]  /*5a00*/  @!P5 IADD3 R120, -R120, RZ, RZ ;  /* 0x000000ff7878d210 */ /* 0x000fe40007ffe1ff */
[----:B------:R-:W-:-:S04]  /*5a10*/  @!P1 IMAD.MOV R119, RZ, RZ, -R119 ;  /* 0x000000ffff779224 */ /* 0x000fc800078e0a77 */
[----:B------:R-:W-:Y:S01]  /*5a20*/  @!P2 IMAD.MOV R118, RZ, RZ, -R118 ;  /* 0x000000ffff76a224 */ /* 0x000fe200078e0a76 */
[----:B------:R-:W-:-:S13]  /*5a30*/  ISETP.GE.AND P3, PT, R128, RZ, PT ;  /* 0x000000ff8000720c */ /* 0x000fda0003f66270 */
[----:B------:R-:W-:Y:S01]  /*5a40*/  @!P3 IMAD.MOV R117, RZ, RZ, -R117 ;  /* 0x000000ffff75b224 */ /* 0x000fe200078e0a75 */
[----:B--2---:R-:W-:Y:S02]  /*5a50*/  ISETP.GE.AND P3, PT, R246, RZ, PT ;  /* 0x000000fff600720c */ /* 0x004fe40003f66270 */
[----:B---3--:R-:W-:-:S11]  /*5a60*/  ISETP.GE.AND P2, PT, R247, RZ, PT ;  /* 0x000000fff700720c */ /* 0x008fd60003f46270 */
[----:B------:R-:W-:Y:S01]  /*5a70*/  @!P3 IMAD.MOV R111, RZ, RZ, -R111 ;  /* 0x000000ffff6fb224 */ /* 0x000fe200078e0a6f */
[----:B------:R-:W-:Y:S02]  /*5a80*/  ISETP.GE.AND P3, PT, R241, RZ, PT ;  /* 0x000000fff100720c */ /* 0x000fe40003f66270 */
[----:B------:R-:W-:Y:S02]  /*5a90*/  @!P2 IADD3 R112, -R112, RZ, RZ ;  /* 0x000000ff7070a210 */ /* 0x000fe40007ffe1ff */
[----:B------:R-:W-:Y:S02]  /*5aa0*/  ISETP.GE.AND P2, PT, R242, RZ, PT ;  /* 0x000000fff200720c */ /* 0x000fe40003f46270 */
[----:B----4-:R-:W-:Y:S02]  /*5ab0*/  ISETP.GE.AND P1, PT, R250, RZ, PT ;  /* 0x000000fffa00720c */ /* 0x010fe40003f26270 */
[----:B-----5:R-:W-:Y:S02]  /*5ac0*/  ISETP.GE.AND P5, PT, R251, RZ, PT ;  /* 0x000000fffb00720c */ /* 0x020fe40003fa6270 */
[----:B------:R-:W-:-:S02]  /*5ad0*/  ISETP.GE.AND P4, PT, R138, RZ, PT ;  /* 0x000000ff8a00720c */ /* 0x000fc40003f86270 */
[----:B------:R-:W2:Y:S07]  /*5ae0*/  LDL.LU R138, [R1+0x940] ;  /* 0x00094000018a7983 */ /* 0x000eae0000300800 */
[----:B------:R-:W-:Y:S01]  /*5af0*/  @!P1 IMAD.MOV R114, RZ, RZ, -R114 ;  /* 0x000000ffff729224 */ /* 0x000fe200078e0a72 */
[----:B------:R-:W-:Y:S01]  /*5b00*/  ISETP.GE.AND P1, PT, R243, RZ, PT ;  /* 0x000000fff300720c */ /* 0x000fe20003f26270 */
[----:B------:R-:W-:Y:S01]  /*5b10*/  @!P5 IMAD.MOV R115, RZ, RZ, -R115 ;  /* 0x000000ffff73d224 */ /* 0x000fe200078e0a73 */
[----:B------:R-:W-:Y:S01]  /*5b20*/  ISETP.GE.AND P5, PT, R244, RZ, PT ;  /* 0x000000fff400720c */ /* 0x000fe20003fa6270 */
[----:B------:R-:W-:Y:S01]  /*5b30*/  @!P4 IMAD.MOV R116, RZ, RZ, -R116 ;  /* 0x000000ffff74c224 */ /* 0x000fe200078e0a74 */
[----:B------:R-:W-:-:S09]  /*5b40*/  ISETP.GE.AND P4, PT, R245, RZ, PT ;  /* 0x000000fff500720c */ /* 0x000fd20003f86270 */
[----:B------:R-:W-:Y:S01]  /*5b50*/  @!P1 IMAD.MOV R108, RZ, RZ, -R108 ;  /* 0x000000ffff6c9224 */ /* 0x000fe200078e0a6c */
[----:B------:R-:W-:Y:S01]  /*5b60*/  ISETP.GE.AND P1, PT, R238, RZ, PT ;  /* 0x000000ffee00720c */ /* 0x000fe20003f26270 */
[----:B------:R-:W-:Y:S01]  /*5b70*/  @!P5 IMAD.MOV R109, RZ, RZ, -R109 ;  /* 0x000000ffff6dd224 */ /* 0x000fe200078e0a6d */
[----:B------:R-:W-:Y:S01]  /*5b80*/  ISETP.GE.AND P5, PT, R239, RZ, PT ;  /* 0x000000ffef00720c */ /* 0x000fe20003fa6270 */
[----:B------:R-:W-:Y:S01]  /*5b90*/  @!P4 IMAD.MOV R110, RZ, RZ, -R110 ;  /* 0x000000ffff6ec224 */ /* 0x000fe200078e0a6e */
[----:B------:R-:W-:Y:S01]  /*5ba0*/  ISETP.GE.AND P4, PT, R240, RZ, PT ;  /* 0x000000fff000720c */ /* 0x000fe20003f86270 */
[----:B------:R-:W-:Y:S01]  /*5bb0*/  @!P3 IMAD.MOV R106, RZ, RZ, -R106 ;  /* 0x000000ffff6ab224 */ /* 0x000fe200078e0a6a */
[----:B------:R-:W-:Y:S01]  /*5bc0*/  ISETP.GE.AND P3, PT, R236, RZ, PT ;  /* 0x000000ffec00720c */ /* 0x000fe20003f66270 */
[----:B------:R-:W-:Y:S01]  /*5bd0*/  @!P2 IMAD.MOV R107, RZ, RZ, -R107 ;  /* 0x000000ffff6ba224 */ /* 0x000fe200078e0a6b */
[----:B------:R-:W-:-:S05]  /*5be0*/  ISETP.GE.AND P2, PT, R237, RZ, PT ;  /* 0x000000ffed00720c */ /* 0x000fca0003f46270 */
[----:B------:R-:W-:Y:S01]  /*5bf0*/  @!P1 IMAD.MOV R103, RZ, RZ, -R103 ;  /* 0x000000ffff679224 */ /* 0x000fe200078e0a67 */
[----:B------:R-:W-:Y:S01]  /*5c00*/  ISETP.GE.AND P1, PT, R233, RZ, PT ;  /* 0x000000ffe900720c */ /* 0x000fe20003f26270 */
[----:B------:R-:W-:Y:S01]  /*5c10*/  @!P5 IMAD.MOV R104, RZ, RZ, -R104 ;  /* 0x000000ffff68d224 */ /* 0x000fe200078e0a68 */
[----:B------:R-:W-:Y:S02]  /*5c20*/  ISETP.GE.AND P5, PT, R234, RZ, PT ;  /* 0x000000ffea00720c */ /* 0x000fe40003fa6270 */
[----:B------:R-:W-:Y:S02]  /*5c30*/  @!P4 IADD3 R105, -R105, RZ, RZ ;  /* 0x000000ff6969c210 */ /* 0x000fe40007ffe1ff */
[----:B------:R-:W-:Y:S01]  /*5c40*/  ISETP.GE.AND P4, PT, R235, RZ, PT ;  /* 0x000000ffeb00720c */ /* 0x000fe20003f86270 */
[----:B------:R-:W-:Y:S01]  /*5c50*/  @!P3 IMAD.MOV R101, RZ, RZ, -R101 ;  /* 0x000000ffff65b224 */ /* 0x000fe200078e0a65 */
[----:B------:R-:W-:Y:S01]  /*5c60*/  ISETP.GE.AND P3, PT, R231, RZ, PT ;  /* 0x000000ffe700720c */ /* 0x000fe20003f66270 */
[----:B------:R-:W-:-:S04]  /*5c70*/  @!P2 IMAD.MOV R102, RZ, RZ, -R102 ;  /* 0x000000ffff66a224 */ /* 0x000fc800078e0a66 */
[----:B------:R-:W-:Y:S02]  /*5c80*/  @!P1 IADD3 R98, -R98, RZ, RZ ;  /* 0x000000ff62629210 */ /* 0x000fe40007ffe1ff */
[----:B------:R-:W-:Y:S01]  /*5c90*/  ISETP.GE.AND P2, PT, R232, RZ, PT ;  /* 0x000000ffe800720c */ /* 0x000fe20003f46270 */
[----:B------:R-:W-:Y:S01]  /*5ca0*/  @!P5 IMAD.MOV R99, RZ, RZ, -R99 ;  /* 0x000000ffff63d224 */ /* 0x000fe200078e0a63 */
[----:B------:R-:W-:Y:S02]  /*5cb0*/  ISETP.GE.AND P5, PT, R229, RZ, PT ;  /* 0x000000ffe500720c */ /* 0x000fe40003fa6270 */
        /* <DEDUP_REMOVED lines=8> */
[----:B------:R-:W-:Y:S01]  /*5d40*/  ISETP.GE.AND P5, PT, R224, RZ, PT ;  /* 0x000000ffe000720c */ /* 0x000fe20003fa6270 */
[----:B------:R-:W-:Y:S01]  /*5d50*/  @!P1 IMAD.MOV R90, RZ, RZ, -R90 ;  /* 0x000000ffff5a9224 */ /* 0x000fe200078e0a5a */
[----:B------:R-:W-:Y:S01]  /*5d60*/  ISETP.GE.AND P1, PT, R223, RZ, PT ;  /* 0x000000ffdf00720c */ /* 0x000fe20003f26270 */
[----:B------:R-:W-:Y:S01]  /*5d70*/  @!P4 IMAD.MOV R92, RZ, RZ, -R92 ;  /* 0x000000ffff5cc224 */ /* 0x000fe200078e0a5c */
[----:B------:R-:W-:Y:S02]  /*5d80*/  ISETP.GE.AND P4, PT, R225, RZ, PT ;  /* 0x000000ffe100720c */ /* 0x000fe40003f86270 */
[----:B------:R-:W-:Y:S02]  /*5d90*/  @!P3 IADD3 R88, -R88, RZ, RZ ;  /* 0x000000ff5858b210 */ /* 0x000fe40007ffe1ff */
[----:B------:R-:W-:-:S03]  /*5da0*/  ISETP.GE.AND P3, PT, R221, RZ, PT ;  /* 0x000000ffdd00720c */ /* 0x000fc60003f66270 */
[----:B------:R-:W-:Y:S01]  /*5db0*/  @!P2 IMAD.MOV R89, RZ, RZ, -R89 ;  /* 0x000000ffff59a224 */ /* 0x000fe200078e0a59 */
[----:B------:R-:W-:Y:S01]  /*5dc0*/  ISETP.GE.AND P2, PT, R222, RZ, PT ;  /* 0x000000ffde00720c */ /* 0x000fe20003f46270 */
[----:B------:R-:W-:Y:S01]  /*5dd0*/  @!P5 IMAD.MOV R86, RZ, RZ, -R86 ;  /* 0x000000ffff56d224 */ /* 0x000fe200078e0a56 */
[----:B------:R-:W-:Y:S01]  /*5de0*/  ISETP.GE.AND P5, PT, R219, RZ, PT ;  /* 0x000000ffdb00720c */ /* 0x000fe20003fa6270 */
[----:B------:R-:W-:Y:S01]  /*5df0*/  @!P1 IMAD.MOV R85, RZ, RZ, -R85 ;  /* 0x000000ffff559224 */ /* 0x000fe200078e0a55 */
[----:B------:R-:W-:Y:S01]  /*5e00*/  ISETP.GE.AND P1, PT, R218, RZ, PT ;  /* 0x000000ffda00720c */ /* 0x000fe20003f26270 */
[----:B------:R-:W-:Y:S01]  /*5e10*/  @!P4 IMAD.MOV R87, RZ, RZ, -R87 ;  /* 0x000000ffff57c224 */ /* 0x000fe200078e0a57 */
[----:B------:R-:W-:-:S03]  /*5e20*/  ISETP.GE.AND P4, PT, R220, RZ, PT ;  /* 0x000000ffdc00720c */ /* 0x000fc60003f86270 */
[----:B------:R-:W-:Y:S01]  /*5e30*/  @!P3 IMAD.MOV R83, RZ, RZ, -R83 ;  /* 0x000000ffff53b224 */ /* 0x000fe200078e0a53 */
[----:B------:R-:W-:-:S03]  /*5e40*/  ISETP.GE.AND P3, PT, R216, RZ, PT ;  /* 0x000000ffd800720c */ /* 0x000fc60003f66270 */
[----:B------:R-:W-:Y:S01]  /*5e50*/  @!P2 IMAD.MOV R84, RZ, RZ, -R84 ;  /* 0x000000ffff54a224 */ /* 0x000fe200078e0a54 */
[----:B------:R-:W-:Y:S02]  /*5e60*/  ISETP.GE.AND P2, PT, R217, RZ, PT ;  /* 0x000000ffd900720c */ /* 0x000fe40003f46270 */
[----:B------:R-:W-:Y:S02]  /*5e70*/  @!P5 IADD3 R81, -R81, RZ, RZ ;  /* 0x000000ff5151d210 */ /* 0x000fe40007ffe1ff */
[----:B------:R-:W-:Y:S01]  /*5e80*/  ISETP.GE.AND P5, PT, R214, RZ, PT ;  /* 0x000000ffd600720c */ /* 0x000fe20003fa6270 */
[----:B------:R-:W-:Y:S02]  /*5e90*/  @!P1 IMAD.MOV R80, RZ, RZ, -R80 ;  /* 0x000000ffff509224 */ /* 0x000fe400078e0a50 */
[----:B------:R-:W-:Y:S01]  /*5ea0*/  @!P4 IMAD.MOV R82, RZ, RZ, -R82 ;  /* 0x000000ffff52c224 */ /* 0x000fe200078e0a52 */
[----:B------:R-:W-:Y:S02]  /*5eb0*/  ISETP.GE.AND P4, PT, R215, RZ, PT ;  /* 0x000000ffd700720c */ /* 0x000fe40003f86270 */
        /* <DEDUP_REMOVED lines=8> */
[----:B------:R-:W-:Y:S01]  /*5f40*/  ISETP.GE.AND P4, PT, R210, RZ, PT ;  /* 0x000000ffd200720c */ /* 0x000fe20003f86270 */
[----:B------:R-:W-:Y:S01]  /*5f50*/  @!P1 IMAD.MOV R74, RZ, RZ, -R74 ;  /* 0x000000ffff4a9224 */ /* 0x000fe200078e0a4a */
[----:B------:R-:W-:Y:S01]  /*5f60*/  ISETP.GE.AND P1, PT, R208, RZ, PT ;  /* 0x000000ffd000720c */ /* 0x000fe20003f26270 */
[----:B------:R-:W-:Y:S01]  /*5f70*/  @!P3 IMAD.MOV R70, RZ, RZ, -R70 ;  /* 0x000000ffff46b224 */ /* 0x000fe200078e0a46 */
[----:B------:R-:W-:Y:S02]  /*5f80*/  ISETP.GE.AND P3, PT, R206, RZ, PT ;  /* 0x000000ffce00720c */ /* 0x000fe40003f66270 */
[----:B------:R-:W-:-:S03]  /*5f90*/  @!P2 IADD3 R71, -R71, RZ, RZ ;  /* 0x000000ff4747a210 */ /* 0x000fc60007ffe1ff */
[----:B------:R-:W-:Y:S01]  /*5fa0*/  @!P5 IMAD.MOV R68, RZ, RZ, -R68 ;  /* 0x000000ffff44d224 */ /* 0x000fe200078e0a44 */
[----:B------:R-:W-:-:S03]  /*5fb0*/  ISETP.GE.AND P5, PT, R204, RZ, PT ;  /* 0x000000ffcc00720c */ /* 0x000fc60003fa6270 */
[----:B------:R-:W-:Y:S01]  /*5fc0*/  @!P4 IMAD.MOV R69, RZ, RZ, -R69 ;  /* 0x000000ffff45c224 */ /* 0x000fe200078e0a45 */
[----:B------:R-:W-:Y:S01]  /*5fd0*/  ISETP.GE.AND P4, PT, R205, RZ, PT ;  /* 0x000000ffcd00720c */ /* 0x000fe20003f86270 */
[----:B------:R-:W-:Y:S01]  /*5fe0*/  @!P1 IMAD.MOV R67, RZ, RZ, -R67 ;  /* 0x000000ffff439224 */ /* 0x000fe200078e0a43 */
[----:B------:R-:W-:Y:S02]  /*5ff0*/  ISETP.GE.AND P2, PT, R207, RZ, PT ;  /* 0x000000ffcf00720c */ /* 0x000fe40003f46270 */
[----:B------:R-:W-:Y:S01]  /*6000*/  ISETP.GE.AND P1, PT, R203, RZ, PT ;  /* 0x000000ffcb00720c */ /* 0x000fe20003f26270 */
[----:B------:R-:W-:Y:S01]  /*6010*/  @!P3 IMAD.MOV R65, RZ, RZ, -R65 ;  /* 0x000000ffff41b224 */ /* 0x000fe200078e0a41 */
[----:B------:R-:W-:-:S03]  /*6020*/  ISETP.GE.AND P3, PT, R201, RZ, PT ;  /* 0x000000ffc900720c */ /* 0x000fc60003f66270 */
[----:B------:R-:W-:Y:S01]  /*6030*/  @!P5 IMAD.MOV R62, RZ, RZ, -R62 ;  /* 0x000000ffff3ed224 */ /* 0x000fe200078e0a3e */
[----:B------:R-:W-:-:S03]  /*6040*/  ISETP.GE.AND P5, PT, R199, RZ, PT ;  /* 0x000000ffc700720c */ /* 0x000fc60003fa6270 */
[----:B------:R-:W-:Y:S02]  /*6050*/  @!P4 IADD3 R64, -R64, RZ, RZ ;  /* 0x000000ff4040c210 */ /* 0x000fe40007ffe1ff */
[----:B------:R-:W-:Y:S01]  /*6060*/  @!P2 IMAD.MOV R66, RZ, RZ, -R66 ;  /* 0x000000ffff42a224 */ /* 0x000fe200078e0a42 */
        /* <DEDUP_REMOVED lines=16> */
[----:B------:R-:W-:Y:S01]  /*6170*/  @!P5 IMAD.MOV R33, RZ, RZ, -R33 ;  /* 0x000000ffff21d224 */ /* 0x000fe200078e0a21 */
[----:B------:R-:W-:-:S03]  /*6180*/  ISETP.GE.AND P5, PT, R189, RZ, PT ;  /* 0x000000ffbd00720c */ /* 0x000fc60003fa6270 */
[----:B------:R-:W-:Y:S01]  /*6190*/  @!P4 IMAD.MOV R47, RZ, RZ, -R47 ;  /* 0x000000ffff2fc224 */ /* 0x000fe200078e0a2f */
[----:B------:R-:W-:Y:S01]  /*61a0*/  ISETP.GE.AND P4, PT, R190, RZ, PT ;  /* 0x000000ffbe00720c */ /* 0x000fe20003f86270 */
[----:B------:R-:W-:Y:S01]  /*61b0*/  @!P2 IMAD.MOV R46, RZ, RZ, -R46 ;  /* 0x000000ffff2ea224 */ /* 0x000fe200078e0a2e */
[----:B------:R-:W-:-:S03]  /*61c0*/  ISETP.GE.AND P2, PT, R192, RZ, PT ;  /* 0x000000ffc000720c */ /* 0x000fc60003f46270 */
[----:B------:R-:W-:Y:S01]  /*61d0*/  @!P1 IMAD.MOV R17, RZ, RZ, -R17 ;  /* 0x000000ffff119224 */ /* 0x000fe200078e0a11 */
[----:B------:R-:W-:Y:S02]  /*61e0*/  ISETP.GE.AND P1, PT, R188, RZ, PT ;  /* 0x000000ffbc00720c */ /* 0x000fe40003f26270 */
[----:B------:R-:W-:Y:S01]  /*61f0*/  @!P3 IADD3 R18, -R18, RZ, RZ ;  /* 0x000000ff1212b210 */ /* 0x000fe20007ffe1ff */
        /* <DEDUP_REMOVED lines=11> */
[----:B------:R-:W-:Y:S01]  /*62b0*/  @!P5 IADD3 R8, -R8, RZ, RZ ;  /* 0x000000ff0808d210 */ /* 0x000fe20007ffe1ff */
        /* <DEDUP_REMOVED lines=22> */
[----:B------:R-:W-:Y:S02]  /*6420*/  ISETP.GE.AND P5, PT, R169, RZ, PT ;  /* 0x000000ffa900720c */ /* 0x000fe40003fa6270 */
[----:B------:R-:W-:Y:S01]  /*6430*/  @!P2 IADD3 R9, -R9, RZ, RZ ;  /* 0x000000ff0909a210 */ /* 0x000fe20007ffe1ff */
[----:B------:R-:W-:Y:S01]  /*6440*/  @!P1 IMAD.MOV R52, RZ, RZ, -R52 ;  /* 0x000000ffff349224 */ /* 0x000fe200078e0a34 */
[----:B------:R-:W-:Y:S02]  /*6450*/  ISETP.GE.AND P2, PT, R172, RZ, PT ;  /* 0x000000ffac00720c */ /* 0x000fe40003f46270 */
[----:B------:R-:W-:Y:S01]  /*6460*/  ISETP.GE.AND P1, PT, R168, RZ, PT ;  /* 0x000000ffa800720c */ /* 0x000fe20003f26270 */
[----:B------:R-:W-:Y:S01]  /*6470*/  @!P3 IMAD.MOV R39, RZ, RZ, -R39 ;  /* 0x000000ffff27b224 */ /* 0x000fe200078e0a27 */
[----:B------:R-:W-:-:S03]  /*6480*/  ISETP.GE.AND P3, PT, R166, RZ, PT ;  /* 0x000000ffa600720c */ /* 0x000fc60003f66270 */
[----:B------:R-:W-:Y:S02]  /*6490*/  @!P4 IADD3 R31, -R31, RZ, RZ ;  /* 0x000000ff1f1fc210 */ /* 0x000fe40007ffe1ff */
[----:B------:R-:W-:Y:S01]  /*64a0*/  @!P5 IMAD.MOV R23, RZ, RZ, -R23 ;  /* 0x000000ffff17d224 */ /* 0x000fe200078e0a17 */
[----:B------:R-:W-:Y:S02]  /*64b0*/  ISETP.GE.AND P4, PT, R165, RZ, PT ;  /* 0x000000ffa500720c */ /* 0x000fe40003f86270 */
        /* <DEDUP_REMOVED lines=12> */
[----:B------:R-:W-:Y:S02]  /*6580*/  ISETP.GE.AND P2, PT, R162, RZ, PT ;  /* 0x000000ffa200720c */ /* 0x000fe40003f46270 */
[----:B------:R-:W-:Y:S02]  /*6590*/  @!P1 IADD3 R55, -R55, RZ, RZ ;  /* 0x000000ff37379210 */ /* 0x000fe40007ffe1ff */
[----:B------:R-:W-:Y:S01]  /*65a0*/  ISETP.GE.AND P1, PT, R158, RZ, PT ;  /* 0x000000ff9e00720c */ /* 0x000fe20003f26270 */
[----:B------:R-:W-:Y:S01]  /*65b0*/  @!P3 IMAD.MOV R11, RZ, RZ, -R11 ;  /* 0x000000ffff0bb224 */ /* 0x000fe200078e0a0b */
[----:B------:R-:W-:-:S03]  /*65c0*/  ISETP.GE.AND P3, PT, R156, RZ, PT ;  /* 0x000000ff9c00720c */ /* 0x000fc60003f66270 */
[----:B------:R-:W-:Y:S01]  /*65d0*/  @!P4 IMAD.MOV R25, RZ, RZ, -R25 ;  /* 0x000000ffff19c224 */ /* 0x000fe200078e0a19 */
[----:B------:R-:W-:Y:S01]  /*65e0*/  ISETP.GE.AND P4, PT, R155, RZ, PT ;  /* 0x000000ff9b00720c */ /* 0x000fe20003f86270 */
[----:B------:R-:W-:Y:S01]  /*65f0*/  @!P5 IMAD.MOV R26, RZ, RZ, -R26 ;  /* 0x000000ffff1ad224 */ /* 0x000fe200078e0a1a */
[----:B------:R-:W-:Y:S01]  /*6600*/  ISETP.GE.AND P5, PT, R154, RZ, PT ;  /* 0x000000ff9a00720c */ /* 0x000fe20003fa6270 */
[----:B------:R-:W-:Y:S01]  /*6610*/  @!P2 IMAD.MOV R41, RZ, RZ, -R41 ;  /* 0x000000ffff29a224 */ /* 0x000fe200078e0a29 */
[----:B------:R-:W-:-:S03]  /*6620*/  ISETP.GE.AND P2, PT, R157, RZ, PT ;  /* 0x000000ff9d00720c */ /* 0x000fc60003f46270 */
[----:B------:R-:W-:Y:S01]  /*6630*/  @!P1 IMAD.MOV R42, RZ, RZ, -R42 ;  /* 0x000000ffff2a9224 */ /* 0x000fe200078e0a2a */
[----:B------:R-:W-:Y:S02]  /*6640*/  ISETP.GE.AND P1, PT, R153, RZ, PT ;  /* 0x000000ff9900720c */ /* 0x000fe40003f26270 */
[----:B------:R-:W-:Y:S02]  /*6650*/  ISETP.GT.U32.AND P6, PT, R0, R5, PT ;  /* 0x000000050000720c */ /* 0x000fe40003fc4070 */
[----:B------:R-:W-:Y:S01]  /*6660*/  @!P3 IADD3 R43, -R43, RZ, RZ ;  /* 0x000000ff2b2bb210 */ /* 0x000fe20007ffe1ff */
[----:B------:R-:W-:Y:S01]  /*6670*/  @!P4 IMAD.MOV R28, RZ, RZ, -R28 ;  /* 0x000000ffff1cc224 */ /* 0x000fe200078e0a1c */
[----:B------:R-:W-:Y:S01]  /*6680*/  ISETP.GE.AND P3, PT, R151, RZ, PT ;  /* 0x000000ff9700720c */ /* 0x000fe20003f66270 */
[----:B------:R-:W-:Y:S01]  /*6690*/  @!P5 IMAD.MOV R27, RZ, RZ, -R27 ;  /* 0x000000ffff1bd224 */ /* 0x000fe200078e0a1b */
[----:B------:R-:W-:Y:S01]  /*66a0*/  ISETP.GE.AND P4, PT, R150, RZ, PT ;  /* 0x000000ff9600720c */ /* 0x000fe20003f86270 */
[----:B------:R-:W-:Y:S01]  /*66b0*/  @!P2 IMAD.MOV R44, RZ, RZ, -R44 ;  /* 0x000000ffff2ca224 */ /* 0x000fe200078e0a2c */
[----:B------:R-:W-:-:S02]  /*66c0*/  ISETP.GE.AND P5, PT, R149, RZ, PT ;  /* 0x000000ff9500720c */ /* 0x000fc40003fa6270 */
[----:B------:R-:W-:Y:S01]  /*66d0*/  ISETP.GE.AND P2, PT, R152, RZ, PT ;  /* 0x000000ff9800720c */ /* 0x000fe20003f46270 */
[----:B------:R-:W-:Y:S01]  /*66e0*/  @!P1 IMAD.MOV R12, RZ, RZ, -R12 ;  /* 0x000000ffff0c9224 */ /* 0x000fe200078e0a0c */
[----:B------:R-:W-:Y:S01]  /*66f0*/  ISETP.GE.AND P1, PT, R148, RZ, PT ;  /* 0x000000ff9400720c */ /* 0x000fe20003f26270 */
[----:B------:R-:W-:Y:S01]  /*6700*/  @!P6 IMAD.IADD R5, R5, 0x1, -R0 ;  /* 0x000000010505e824 */ /* 0x000fe200078e0a00 */
[----:B------:R-:W-:-:S03]  /*6710*/  ISETP.GT.U32.AND P6, PT, R0, R113, PT ;  /* 0x000000710000720c */ /* 0x000fc60003fc4070 */
[----:B------:R-:W-:Y:S01]  /*6720*/  @!P3 IMAD.MOV R4, RZ, RZ, -R4 ;  /* 0x000000ffff04b224 */ /* 0x000fe200078e0a04 */
[----:B------:R-:W-:Y:S01]  /*6730*/  ISETP.GE.AND P3, PT, R146, RZ, PT ;  /* 0x000000ff9200720c */ /* 0x000fe20003f66270 */
[----:B------:R-:W-:Y:S01]  /*6740*/  @!P4 IMAD.MOV R3, RZ, RZ, -R3 ;  /* 0x000000ffff03c224 */ /* 0x000fe200078e0a03 */
[----:B------:R-:W-:Y:S02]  /*6750*/  ISETP.GE.AND P4, PT, R145, RZ, PT ;  /* 0x000000ff9100720c */ /* 0x000fe40003f86270 */
[----:B------:R-:W-:Y:S01]  /*6760*/  @!P5 IADD3 R5, -R5, RZ, RZ ;  /* 0x000000ff0505d210 */ /* 0x000fe20007ffe1ff */
[----:B------:R-:W-:Y:S01]  /*6770*/  @!P2 IMAD.MOV R6, RZ, RZ, -R6 ;  /* 0x000000ffff06a224 */ /* 0x000fe200078e0a06 */
[----:B------:R-:W-:Y:S01]  /*6780*/  ISETP.GE.AND P5, PT, R144, RZ, PT ;  /* 0x000000ff9000720c */ /* 0x000fe20003fa6270 */
[----:B------:R-:W-:Y:S01]  /*6790*/  @!P1 IMAD.MOV R13, RZ, RZ, -R13 ;  /* 0x000000ffff0d9224 */ /* 0x000fe200078e0a0d */
[----:B------:R-:W-:Y:S02]  /*67a0*/  ISETP.GE.AND P2, PT, R147, RZ, PT ;  /* 0x000000ff9300720c */ /* 0x000fe40003f46270 */
[----:B------:R-:W-:-:S02]  /*67b0*/  ISETP.GE.AND P1, PT, R143, RZ, PT ;  /* 0x000000ff8f00720c */ /* 0x000fc40003f26270 */
[----:B------:R-:W-:Y:S01]  /*67c0*/  @!P6 IADD3 R113, R113, -R0, RZ ;  /* 0x800000007171e210 */ /* 0x000fe20007ffe0ff */
[----:B------:R-:W-:Y:S01]  /*67d0*/  @!P3 IMAD.MOV R45, RZ, RZ, -R45 ;  /* 0x000000ffff2db224 */ /* 0x000fe200078e0a2d */
        /* <DEDUP_REMOVED lines=9> */
[----:B-1----:R-:W-:Y:S01]  /*6870*/  IMAD R0, R252, R73, RZ ;  /* 0x00000049fc007224 */ /* 0x002fe200078e02ff */
[----:B------:R-:W-:Y:S01]  /*6880*/  ISETP.GE.AND P1, PT, R129, RZ, PT ;  /* 0x000000ff8100720c */ /* 0x000fe20003f26270 */
[----:B------:R-:W-:Y:S01]  /*6890*/  @!P6 IMAD.MOV R97, RZ, RZ, -R97 ;  /* 0x000000ffff61e224 */ /* 0x000fe200078e0a61 */
[----:B------:R-:W-:Y:S01]  /*68a0*/  ISETP.NE.AND P0, PT, R137, RZ, PT ;  /* 0x000000ff8900720c */ /* 0x000fe20003f05270 */
[----:B------:R-:W-:Y:S01]  /*68b0*/  @!P3 IMAD.MOV R79, RZ, RZ, -R79 ;  /* 0x000000ffff4fb224 */ /* 0x000fe200078e0a4f */
[----:B------:R-:W-:Y:S01]  /*68c0*/  LOP3.LUT R129, RZ, R137, RZ, 0x33, !PT ;  /* 0x00000089ff817212 */ /* 0x000fe200078e33ff */
[----:B------:R-:W1:Y:S02]  /*68d0*/  LDC.64 R248, c[0x0][0x230] ;  /* 0x00008c00fff87b82 */ /* 0x000e640000000a00 */
[----:B------:R-:W-:-:S02]  /*68e0*/  @!P4 IMAD.MOV R95, RZ, RZ, -R95 ;  /* 0x000000ffff5fc224 */ /* 0x000fc400078e0a5f */
[----:B------:R-:W-:Y:S02]  /*68f0*/  @!P5 IMAD.MOV R113, RZ, RZ, -R113 ;  /* 0x000000ffff71d224 */ /* 0x000fe400078e0a71 */
[----:B------:R-:W-:Y:S02]  /*6900*/  @!P2 IADD3 R132, -R132, RZ, RZ ;  /* 0x000000ff8484a210 */ /* 0x000fe40007ffe1ff */
[----:B------:R-:W-:Y:S01]  /*6910*/  @!P1 IMAD.MOV R135, RZ, RZ, -R135 ;  /* 0x000000ffff879224 */ /* 0x000fe200078e0a87 */
[C---:B------:R-:W-:Y:S02]  /*6920*/  SEL R96, R129.reuse, R96, !P0 ;  /* 0x0000006081607207 */ /* 0x040fe40004000000 */
[C---:B------:R-:W-:Y:S02]  /*6930*/  SEL R97, R129.reuse, R97, !P0 ;  /* 0x0000006181617207 */ /* 0x040fe40004000000 */
[C---:B------:R-:W-:Y:S02]  /*6940*/  SEL R131, R129.reuse, R131, !P0 ;  /* 0x0000008381837207 */ /* 0x040fe40004000000 */
[----:B------:R-:W-:-:S02]  /*6950*/  SEL R130, R129, R130, !P0 ;  /* 0x0000008281827207 */ /* 0x000fc40004000000 */
[C---:B------:R-:W-:Y:S02]  /*6960*/  SEL R127, R129.reuse, R127, !P0 ;  /* 0x0000007f817f7207 */ /* 0x040fe40004000000 */
[C---:B------:R-:W-:Y:S02]  /*6970*/  SEL R126, R129.reuse, R126, !P0 ;  /* 0x0000007e817e7207 */ /* 0x040fe40004000000 */
        /* <DEDUP_REMOVED lines=121> */
[----:B------:R-:W-:Y:S02]  /*7110*/  ISETP.GE.AND P2, PT, R136, RZ, PT ;  /* 0x000000ff8800720c */ /* 0x000fe40003f46270 */
[----:B------:R-:W-:Y:S02]  /*7120*/  SEL R129, R129, R135, !P0 ;  /* 0x0000008781817207 */ /* 0x000fe40004000000 */
[----:B------:R-:W-:Y:S01]  /*7130*/  LEA R128, P6, R0, UR4, 0x2 ;  /* 0x0000000400807c11 */ /* 0x000fe2000f8c10ff */
[----:B------:R-:W-:Y:S01]  /*7140*/  ULDC UR4, c[0x0][0x240] ;  /* 0x0000900000047ab9 */ /* 0x000fe20000000800 */
[----:B--2---:R-:W-:Y:S01]  /*7150*/  ISETP.NE.AND P0, PT, R138, RZ, PT ;  /* 0x000000ff8a00720c */ /* 0x004fe20003f05270 */
[----:B------:R-:W-:Y:S01]  /*7160*/  IMAD R96, R96, UR4, RZ ;  /* 0x0000000460607c24 */ /* 0x000fe2000f8e02ff */
[----:B------:R-:W-:Y:S01]  /*7170*/  LEA.HI.X.SX32 R0, R0, UR5, 0x2, P6 ;  /* 0x0000000500007c11 */ /* 0x000fe2000b0f16ff */
[----:B------:R-:W-:-:S02]  /*7180*/  IMAD R97, R97, UR4, RZ ;  /* 0x0000000461617c24 */ /* 0x000fc4000f8e02ff */
[----:B------:R-:W-:Y:S01]  /*7190*/  IMAD R131, R131, UR4, RZ ;  /* 0x0000000483837c24 */ /* 0x000fe2000f8e02ff */
[----:B------:R-:W-:Y:S01]  /*71a0*/  LEA R136, P1, R96, R128, 0x2 ;  /* 0x0000008060887211 */ /* 0x000fe200078210ff */
[----:B------:R-:W-:Y:S02]  /*71b0*/  IMAD R130, R130, UR4, RZ ;  /* 0x0000000482827c24 */ /* 0x000fe4000f8e02ff */
[----:B------:R-:W-:Y:S01]  /*71c0*/  IMAD R127, R127, UR4, RZ ;  /* 0x000000047f7f7c24 */ /* 0x000fe2000f8e02ff */
[----:B------:R-:W-:Y:S01]  /*71d0*/  LEA.HI.X.SX32 R137, R96, R0, 0x2, P1 ;  /* 0x0000000060897211 */ /* 0x000fe200008f16ff */
[----:B------:R-:W-:Y:S01]  /*71e0*/  @!P2 IMAD.MOV R2, RZ, RZ, -R2 ;  /* 0x000000ffff02a224 */ /* 0x000fe200078e0a02 */
[----:B------:R-:W-:Y:S01]  /*71f0*/  LEA R96, P3, R97, R128, 0x2 ;  /* 0x0000008061607211 */ /* 0x000fe200078610ff */
[----:B------:R-:W-:Y:S01]  /*7200*/  IMAD R126, R126, UR4, RZ ;  /* 0x000000047e7e7c24 */ /* 0x000fe2000f8e02ff */
[----:B------:R-:W-:Y:S01]  /*7210*/  @!P0 LOP3.LUT R2, RZ, R138, RZ, 0x33, !PT ;  /* 0x0000008aff028212 */ /* 0x000fe200078e33ff */
[----:B------:R-:W-:Y:S01]  /*7220*/  IMAD R125, R125, UR4, RZ ;  /* 0x000000047d7d7c24 */ /* 0x000fe2000f8e02ff */
[-C--:B------:R-:W-:Y:S01]  /*7230*/  LEA R138, P2, R131, R128.reuse, 0x2 ;  /* 0x00000080838a7211 */ /* 0x080fe200078410ff */
[----:B------:R-:W-:Y:S01]  /*7240*/  IMAD R124, R124, UR4, RZ ;  /* 0x000000047c7c7c24 */ /* 0x000fe2000f8e02ff */
[----:B------:R-:W-:-:S02]  /*7250*/  LEA R148, P1, R130, R128, 0x2 ;  /* 0x0000008082947211 */ /* 0x000fc400078210ff */
[----:B------:R-:W-:Y:S01]  /*7260*/  LEA R140, P0, R127, R128, 0x2 ;  /* 0x000000807f8c7211 */ /* 0x000fe200078010ff */
[----:B------:R-:W-:Y:S01]  /*7270*/  IMAD R123, R123, UR4, RZ ;  /* 0x000000047b7b7c24 */ /* 0x000fe2000f8e02ff */
[-C--:B------:R-:W-:Y:S01]  /*7280*/  LEA.HI.X.SX32 R97, R97, R0.reuse, 0x2, P3 ;  /* 0x0000000061617211 */ /* 0x080fe200018f16ff */
[----:B------:R-:W-:Y:S01]  /*7290*/  IMAD R122, R122, UR4, RZ ;  /* 0x000000047a7a7c24 */ /* 0x000fe2000f8e02ff */
[----:B------:R-:W-:Y:S01]  /*72a0*/  LEA.HI.X.SX32 R139, R131, R0, 0x2, P2 ;  /* 0x00000000838b7211 */ /* 0x000fe200010f16ff */
[----:B------:R-:W-:Y:S01]  /*72b0*/  IMAD R121, R121, UR4, RZ ;  /* 0x0000000479797c24 */ /* 0x000fe2000f8e02ff */
[----:B------:R-:W-:Y:S02]  /*72c0*/  LEA R146, P6, R126, R128, 0x2 ;  /* 0x000000807e927211 */ /* 0x000fe400078c10ff */
[----:B------:R-:W-:Y:S01]  /*72d0*/  LEA.HI.X.SX32 R149, R130, R0, 0x2, P1 ;  /* 0x0000000082957211 */ /* 0x000fe200008f16ff */
[----:B------:R-:W-:Y:S01]  /*72e0*/  IMAD R120, R120, UR4, RZ ;  /* 0x0000000478787c24 */ /* 0x000fe2000f8e02ff */
[----:B------:R-:W-:Y:S01]  /*72f0*/  LEA R144, P5, R125, R128, 0x2 ;  /* 0x000000807d907211 */ /* 0x000fe200078a10ff */
[----:B------:R-:W-:Y:S01]  /*7300*/  STL.64 [R1+0x240], R136 ;  /* 0x0002408801007387 */ /* 0x000fe20000100a00 */
[----:B------:R-:W-:-:S02]  /*7310*/  LEA.HI.X.SX32 R141, R127, R0, 0x2, P0 ;  /* 0x000000007f8d7211 */ /* 0x000fc400000f16ff */
[-C--:B------:R-:W-:Y:S01]  /*7320*/  LEA R142, P4, R124, R128.reuse, 0x2 ;  /* 0x000000807c8e7211 */ /* 0x080fe200078810ff */
[----:B------:R-:W-:Y:S01]  /*7330*/  STL.64 [R1+0x8b0], R96 ;  /* 0x0008b06001007387 */ /* 0x000fe20000100a00 */
[----:B------:R-:W-:Y:S01]  /*7340*/  LEA R150, P3, R123, R128, 0x2 ;  /* 0x000000807b967211 */ /* 0x000fe200078610ff */
[----:B------:R-:W-:Y:S01]  /*7350*/  IMAD R119, R119, UR4, RZ ;  /* 0x0000000477777c24 */ /* 0x000fe2000f8e02ff */
[-C--:B------:R-:W-:Y:S01]  /*7360*/  LEA.HI.X.SX32 R147, R126, R0.reuse, 0x2, P6 ;  /* 0x000000007e937211 */ /* 0x080fe200030f16ff */
[----:B------:R2:W-:Y:S01]  /*7370*/  STL.64 [R1+0x238], R138 ;  /* 0x0002388a01007387 */ /* 0x0005e20000100a00 */
[-C--:B------:R-:W-:Y:S01]  /*7380*/  LEA.HI.X.SX32 R145, R125, R0.reuse, 0x2, P5 ;  /* 0x000000007d917211 */ /* 0x080fe200028f16ff */
[----:B------:R-:W-:Y:S01]  /*7390*/  IMAD R118, R118, UR4, RZ ;  /* 0x0000000476767c24 */ /* 0x000fe2000f8e02ff */
[-C--:B------:R-:W-:Y:S01]  /*73a0*/  LEA.HI.X.SX32 R143, R124, R0.reuse, 0x2, P4 ;  /* 0x000000007c8f7211 */ /* 0x080fe200020f16ff */
[----:B------:R3:W-:Y:S01]  /*73b0*/  STL.64 [R1+0x230], R148 ;  /* 0x0002309401007387 */ /* 0x0007e20000100a00 */
[----:B------:R-:W-:Y:S01]  /*73c0*/  IMAD R117, R117, UR4, RZ ;  /* 0x0000000475757c24 */ /* 0x000fe2000f8e02ff */
[----:B------:R-:W-:-:S02]  /*73d0*/  LEA.HI.X.SX32 R151, R123, R0, 0x2, P3 ;  /* 0x000000007b977211 */ /* 0x000fc400018f16ff */
[----:B------:R4:W-:Y:S01]  /*73e0*/  STL.64 [R1+0x228], R140 ;  /* 0x0002288c01007387 */ /* 0x0009e20000100a00 */
[----:B------:R-:W-:Y:S01]  /*73f0*/  IMAD R116, R116, UR4, RZ ;  /* 0x0000000474747c24 */ /* 0x000fe2000f8e02ff */
[CC--:B--2---:R-:W-:Y:S01]  /*7400*/  LEA R138, P2, R122.reuse, R128.reuse, 0x2 ;  /* 0x000000807a8a7211 */ /* 0x0c4fe200078410ff */
[----:B------:R-:W-:Y:S01]  /*7410*/  IMAD R115, R115, UR4, RZ ;  /* 0x0000000473737c24 */ /* 0x000fe2000f8e02ff */
[C---:B---3--:R-:W-:Y:S01]  /*7420*/  LEA R148, P1, R121.reuse, R128, 0x2 ;  /* 0x0000008079947211 */ /* 0x048fe200078210ff */
[----:B------:R2:W-:Y:S01]  /*7430*/  STL.64 [R1+0x220], R146 ;  /* 0x0002209201007387 */ /* 0x0005e20000100a00 */
[----:B------:R-:W-:Y:S02]  /*7440*/  LEA.HI.X.SX32 R139, R122, R0, 0x2, P2 ;  /* 0x000000007a8b7211 */ /* 0x000fe400010f16ff */
[----:B----4-:R-:W-:Y:S01]  /*7450*/  LEA R140, P0, R120, R128, 0x2 ;  /* 0x00000080788c7211 */ /* 0x010fe200078010ff */
[----:B------:R3:W-:Y:S01]  /*7460*/  STL.64 [R1+0x1e8], R144 ;  /* 0x0001e89001007387 */ /* 0x0007e20000100a00 */
[-C--:B------:R-:W-:Y:S01]  /*7470*/  LEA.HI.X.SX32 R149, R121, R0.reuse, 0x2, P1 ;  /* 0x0000000079957211 */ /* 0x080fe200008f16ff */
[----:B------:R-:W-:Y:S01]  /*7480*/  IMAD R114, R114, UR4, RZ ;  /* 0x0000000472727c24 */ /* 0x000fe2000f8e02ff */
[----:B------:R-:W-:Y:S01]  /*7490*/  LEA.HI.X.SX32 R141, R120, R0, 0x2, P0 ;  /* 0x00000000788d7211 */ /* 0x000fe200000f16ff */
[----:B------:R4:W-:Y:S01]  /*74a0*/  STL.64 [R1+0x1e0], R142 ;  /* 0x0001e08e01007387 */ /* 0x0009e20000100a00 */
[----:B------:R-:W-:Y:S01]  /*74b0*/  IMAD R112, R112, UR4, RZ ;  /* 0x0000000470707c24 */ /* 0x000fe2000f8e02ff */
[-C--:B--2---:R-:W-:Y:S01]  /*74c0*/  LEA R146, P6, R119, R128.reuse, 0x2 ;  /* 0x0000008077927211 */ /* 0x084fe200078c10ff */
[----:B------:R-:W-:Y:S01]  /*74d0*/  IMAD R111, R111, UR4, RZ ;  /* 0x000000046f6f7c24 */ /* 0x000fe2000f8e02ff */
[----:B------:R-:W-:-:S02]  /*74e0*/  LEA R130, P3, R116, R128, 0x2 ;  /* 0x0000008074827211 */ /* 0x000fc400078610ff */
[-C--:B---3--:R-:W-:Y:S01]  /*74f0*/  LEA R144, P5, R118, R128.reuse, 0x2 ;  /* 0x0000008076907211 */ /* 0x088fe200078a10ff */
[----:B------:R-:W-:Y:S01]  /*7500*/  STL.64 [R1+0x1d8], R150 ;  /* 0x0001d89601007387 */ /* 0x000fe20000100a00 */
[----:B------:R-:W-:Y:S01]  /*7510*/  IMAD R110, R110, UR4, RZ ;  /* 0x000000046e6e7c24 */ /* 0x000fe2000f8e02ff */
[-C--:B----4-:R-:W-:Y:S02]  /*7520*/  LEA R142, P4, R117, R128.reuse, 0x2 ;  /* 0x00000080758e7211 */ /* 0x090fe400078810ff */
[----:B------:R-:W-:Y:S01]  /*7530*/  STL.64 [R1+0x1d0], R138 ;  /* 0x0001d08a01007387 */ /* 0x000fe20000100a00 */
[----:B------:R-:W-:Y:S01]  /*7540*/  LEA R96, P2, R115, R128, 0x2 ;  /* 0x0000008073607211 */ /* 0x000fe200078410ff */
[----:B------:R-:W-:Y:S01]  /*7550*/  IMAD R109, R109, UR4, RZ ;  /* 0x000000046d6d7c24 */ /* 0x000fe2000f8e02ff */
[-C--:B------:R-:W-:Y:S01]  /*7560*/  LEA.HI.X.SX32 R147, R119, R0.reuse, 0x2, P6 ;  /* 0x0000000077937211 */ /* 0x080fe200030f16ff */
[----:B------:R-:W-:Y:S01]  /*7570*/  STL.64 [R1+0x1c8], R148 ;  /* 0x0001c89401007387 */ /* 0x000fe20000100a00 */
[----:B------:R-:W-:Y:S01]  /*7580*/  LEA.HI.X.SX32 R145, R118, R0, 0x2, P5 ;  /* 0x0000000076917211 */ /* 0x000fe200028f16ff */
[----:B------:R-:W-:Y:S01]  /*7590*/  IMAD R108, R108, UR4, RZ ;  /* 0x000000046c6c7c24 */ /* 0x000fe2000f8e02ff */
[----:B------:R-:W-:Y:S01]  /*75a0*/  LEA R122, P1, R114, R128, 0x2 ;  /* 0x00000080727a7211 */ /* 0x000fe200078210ff */
[----:B------:R2:W-:Y:S01]  /*75b0*/  STL.64 [R1+0x1c0], R140 ;  /* 0x0001c08c01007387 */ /* 0x0005e20000100a00 */
[-C--:B------:R-:W-:Y:S01]  /*75c0*/  LEA.HI.X.SX32 R143, R117, R0.reuse, 0x2, P4 ;  /* 0x00000000758f7211 */ /* 0x080fe200020f16ff */
[----:B------:R-:W-:Y:S01]  /*75d0*/  IMAD R107, R107, UR4, RZ ;  /* 0x000000046b6b7c24 */ /* 0x000fe2000f8e02ff */
[----:B------:R-:W-:Y:S01]  /*75e0*/  LEA.HI.X.SX32 R131, R116, R0, 0x2, P3 ;  /* 0x0000000074837211 */ /* 0x000fe200018f16ff */
[----:B------:R-:W-:Y:S01]  /*75f0*/  IMAD R106, R106, UR4, RZ ;  /* 0x000000046a6a7c24 */ /* 0x000fe2000f8e02ff */
[----:B------:R-:W-:Y:S01]  /*7600*/  LEA R126, P6, R111, R128, 0x2 ;  /* 0x000000806f7e7211 */ /* 0x000fe200078c10ff */
[----:B------:R-:W-:Y:S01]  /*7610*/  STL.64 [R1+0x1b8], R146 ;  /* 0x0001b89201007387 */ /* 0x000fe20000100a00 */
[----:B------:R-:W-:-:S02]  /*7620*/  LEA.HI.X.SX32 R97, R115, R0, 0x2, P2 ;  /* 0x0000000073617211 */ /* 0x000fc400010f16ff */
[-C--:B------:R-:W-:Y:S02]  /*7630*/  LEA R124, P5, R110, R128.reuse, 0x2 ;  /* 0x000000806e7c7211 */ /* 0x080fe400078a10ff */
[-C--:B--2---:R-:W-:Y:S01]  /*7640*/  LEA R140, P0, R112, R128.reuse, 0x2 ;  /* 0x00000080708c7211 */ /* 0x084fe200078010ff */
[----:B------:R-:W-:Y:S01]  /*7650*/  STL.64 [R1+0x1b0], R144 ;  /* 0x0001b09001007387 */ /* 0x000fe20000100a00 */
[----:B------:R-:W-:Y:S02]  /*7660*/  LEA R120, P4, R109, R128, 0x2 ;  /* 0x000000806d787211 */ /* 0x000fe400078810ff */
[----:B------:R-:W-:Y:S01]  /*7670*/  LEA.HI.X.SX32 R123, R114, R0, 0x2, P1 ;  /* 0x00000000727b7211 */ /* 0x000fe200008f16ff */
        /* <DEDUP_REMOVED lines=10> */
[-C--:B------:R-:W-:Y:S01]  /*7720*/  LEA.HI.X.SX32 R121, R109, R0.reuse, 0x2, P4 ;  /* 0x000000006d797211 */ /* 0x080fe200020f16ff */
[----:B------:R-:W-:Y:S01]  /*7730*/  IMAD R102, R102, UR4, RZ ;  /* 0x0000000466667c24 */ /* 0x000fe2000f8e02ff */
[----:B------:R-:W-:Y:S01]  /*7740*/  STL.64 [R1+0x190], R122 ;  /* 0x0001907a01007387 */ /* 0x000fe20000100a00 */
[----:B------:R-:W-:-:S02]  /*7750*/  LEA.HI.X.SX32 R119, R108, R0, 0x2, P3 ;  /* 0x000000006c777211 */ /* 0x000fc400018f16ff */
[-C--:B--2---:R-:W-:Y:S01]  /*7760*/  LEA R130, P2, R107, R128.reuse, 0x2 ;  /* 0x000000806b827211 */ /* 0x084fe200078410ff */
[----:B------:R-:W-:Y:S01]  /*7770*/  IMAD R101, R101, UR4, RZ ;  /* 0x0000000465657c24 */ /* 0x000fe2000f8e02ff */
[----:B------:R-:W-:Y:S01]  /*7780*/  STL.64 [R1+0x188], R140 ;  /* 0x0001888c01007387 */ /* 0x000fe20000100a00 */
[-C--:B---3--:R-:W-:Y:S01]  /*7790*/  LEA R96, P1, R106, R128.reuse, 0x2 ;  /* 0x000000806a607211 */ /* 0x088fe200078210ff */
[----:B------:R-:W-:Y:S01]  /*77a0*/  IMAD R100, R100, UR4, RZ ;  /* 0x0000000464647c24 */ /* 0x000fe2000f8e02ff */
[----:B------:R-:W-:Y:S01]  /*77b0*/  LEA R116, P0, R105, R128, 0x2 ;  /* 0x0000008069747211 */ /* 0x000fe200078010ff */
        /* <DEDUP_REMOVED lines=8> */
[----:B--2---:R-:W-:-:S03]  /*7840*/  LEA R126, P6, R104, R128, 0x2 ;  /* 0x00000080687e7211 */ /* 0x004fc600078c10ff */
[----:B------:R2:W-:Y:S01]  /*7850*/  STL.64 [R1+0x168], R118 ;  /* 0x0001687601007387 */ /* 0x0005e20000100a00 */
[----:B---3--:R-:W-:-:S03]  /*7860*/  LEA R124, P5, R103, R128, 0x2 ;  /* 0x00000080677c7211 */ /* 0x008fc600078a10ff */
[----:B------:R-:W-:Y:S01]  /*7870*/  STL.64 [R1+0x160], R130 ;  /* 0x0001608201007387 */ /* 0x000fe20000100a00 */
[-C--:B------:R-:W-:Y:S02]  /*7880*/  LEA R114, P2, R100, R128.reuse, 0x2 ;  /* 0x0000008064727211 */ /* 0x080fe400078410ff */
[----:B----4-:R-:W-:Y:S01]  /*7890*/  LEA R120, P4, R102, R128, 0x2 ;  /* 0x0000008066787211 */ /* 0x010fe200078810ff */
[----:B------:R-:W-:Y:S01]  /*78a0*/  IMAD R93, R93, UR4, RZ ;  /* 0x000000045d5d7c24 */ /* 0x000fe2000f8e02ff */
[----:B------:R-:W-:Y:S01]  /*78b0*/  LEA.HI.X.SX32 R127, R104, R0, 0x2, P6 ;  /* 0x00000000687f7211 */ /* 0x000fe200030f16ff */
[----:B------:R3:W-:Y:S01]  /*78c0*/  STL.64 [R1+0x158], R96 ;  /* 0x0001586001007387 */ /* 0x0007e20000100a00 */
[-C--:B--2---:R-:W-:Y:S01]  /*78d0*/  LEA R118, P3, R101, R128.reuse, 0x2 ;  /* 0x0000008065767211 */ /* 0x084fe200078610ff */
[----:B------:R-:W-:Y:S01]  /*78e0*/  IMAD R94, R94, UR4, RZ ;  /* 0x000000045e5e7c24 */ /* 0x000fe2000f8e02ff */
[----:B------:R-:W-:Y:S02]  /*78f0*/  LEA R110, P1, R99, R128, 0x2 ;  /* 0x00000080636e7211 */ /* 0x000fe400078210ff */
[-C--:B------:R-:W-:Y:S01]  /*7900*/  LEA.HI.X.SX32 R125, R103, R0.reuse, 0x2, P5 ;  /* 0x00000000677d7211 */ /* 0x080fe200028f16ff */
[----:B------:R-:W-:Y:S01]  /*7910*/  IMAD R92, R92, UR4, RZ ;  /* 0x000000045c5c7c24 */ /* 0x000fe2000f8e02ff */
[-C--:B------:R-:W-:Y:S01]  /*7920*/  LEA.HI.X.SX32 R121, R102, R0.reuse, 0x2, P4 ;  /* 0x0000000066797211 */ /* 0x080fe200020f16ff */
[----:B------:R-:W-:Y:S01]  /*7930*/  IMAD R91, R91, UR4, RZ ;  /* 0x000000045b5b7c24 */ /* 0x000fe2000f8e02ff */
[----:B------:R-:W-:-:S02]  /*7940*/  LEA.HI.X.SX32 R119, R101, R0, 0x2, P3 ;  /* 0x0000000065777211 */ /* 0x000fc400018f16ff */
[----:B---3--:R-:W-:Y:S01]  /*7950*/  LEA R96, P0, R98, R128, 0x2 ;  /* 0x0000008062607211 */ /* 0x008fe200078010ff */
[----:B------:R-:W-:Y:S01]  /*7960*/  STL.64 [R1+0x150], R116 ;  /* 0x0001507401007387 */ /* 0x000fe20000100a00 */
[-C--:B------:R-:W-:Y:S01]  /*7970*/  LEA.HI.X.SX32 R115, R100, R0.reuse, 0x2, P2 ;  /* 0x0000000064737211 */ /* 0x080fe200010f16ff */
[----:B------:R-:W-:Y:S01]  /*7980*/  IMAD R90, R90, UR4, RZ ;  /* 0x000000045a5a7c24 */ /* 0x000fe2000f8e02ff */
[----:B------:R-:W-:Y:S01]  /*7990*/  LEA.HI.X.SX32 R111, R99, R0, 0x2, P1 ;  /* 0x00000000636f7211 */ /* 0x000fe200008f16ff */
[----:B------:R-:W-:Y:S01]  /*79a0*/  STL.64 [R1+0x148], R126 ;  /* 0x0001487e01007387 */ /* 0x000fe20000100a00 */
[----:B------:R-:W-:Y:S01]  /*79b0*/  IMAD R89, R89, UR4, RZ ;  /* 0x0000000459597c24 */ /* 0x000fe2000f8e02ff */
[----:B------:R-:W-:Y:S01]  /*79c0*/  LEA R108, P5, R93, R128, 0x2 ;  /* 0x000000805d6c7211 */ /* 0x000fe200078a10ff */
[----:B------:R-:W-:Y:S01]  /*79d0*/  IMAD R87, R87, UR4, RZ ;  /* 0x0000000457577c24 */ /* 0x000fe2000f8e02ff */
[----:B------:R-:W-:Y:S01]  /*79e0*/  STL.64 [R1+0x140], R124 ;  /* 0x0001407c01007387 */ /* 0x000fe20000100a00 */
[----:B------:R-:W-:-:S02]  /*79f0*/  LEA.HI.X.SX32 R97, R98, R0, 0x2, P0 ;  /* 0x0000000062617211 */ /* 0x000fc400000f16ff */
[-C--:B------:R-:W-:Y:S01]  /*7a00*/  LEA R250, P6, R94, R128.reuse, 0x2 ;  /* 0x000000805efa7211 */ /* 0x080fe200078c10ff */
[----:B------:R-:W-:Y:S01]  /*7a10*/  STL.64 [R1+0x138], R120 ;  /* 0x0001387801007387 */ /* 0x000fe20000100a00 */
[-C--:B------:R-:W-:Y:S02]  /*7a20*/  LEA R106, P4, R92, R128.reuse, 0x2 ;  /* 0x000000805c6a7211 */ /* 0x080fe400078810ff */
[-C--:B------:R-:W-:Y:S01]  /*7a30*/  LEA R104, P3, R91, R128.reuse, 0x2 ;  /* 0x000000805b687211 */ /* 0x080fe200078610ff */
[----:B------:R-:W-:Y:S01]  /*7a40*/  STL.64 [R1+0x130], R118 ;  /* 0x0001307601007387 */ /* 0x000fe20000100a00 */
[----:B------:R-:W-:Y:S01]  /*7a50*/  LEA R102, P2, R90, R128, 0x2 ;  /* 0x000000805a667211 */ /* 0x000fe200078410ff */
[----:B------:R-:W-:Y:S01]  /*7a60*/  IMAD R88, R88, UR4, RZ ;  /* 0x0000000458587c24 */ /* 0x000fe2000f8e02ff */
[----:B------:R-:W-:Y:S01]  /*7a70*/  LEA.HI.X.SX32 R109, R93, R0, 0x2, P5 ;  /* 0x000000005d6d7211 */ /* 0x000fe200028f16ff */
[----:B------:R-:W-:Y:S01]  /*7a80*/  STL.64 [R1+0x128], R114 ;  /* 0x0001287201007387 */ /* 0x000fe20000100a00 */
[----:B------:R-:W-:Y:S01]  /*7a90*/  LEA R100, P1, R89, R128, 0x2 ;  /* 0x0000008059647211 */ /* 0x000fe200078210ff */
[----:B------:R-:W-:Y:S01]  /*7aa0*/  IMAD R86, R86, UR4, RZ ;  /* 0x0000000456567c24 */ /* 0x000fe2000f8e02ff */
[-C--:B------:R-:W-:Y:S01]  /*7ab0*/  LEA.HI.X.SX32 R251, R94, R0.reuse, 0x2, P6 ;  /* 0x000000005efb7211 */ /* 0x080fe200030f16ff */
[----:B------:R2:W-:Y:S01]  /*7ac0*/  STL.64 [R1+0x120], R110 ;  /* 0x0001206e01007387 */ /* 0x0005e20000100a00 */
[----:B------:R-:W-:Y:S01]  /*7ad0*/  LEA.HI.X.SX32 R107, R92, R0, 0x2, P4 ;  /* 0x000000005c6b7211 */ /* 0x000fe200020f16ff */
[----:B------:R-:W-:-:S02]  /*7ae0*/  IMAD R85, R85, UR4, RZ ;  /* 0x0000000455557c24 */ /* 0x000fc4000f8e02ff */
[----:B------:R3:W-:Y:S01]  /*7af0*/  STL.64 [R1+0x118], R96 ;  /* 0x0001186001007387 */ /* 0x0007e20000100a00 */
[-C--:B------:R-:W-:Y:S01]  /*7b00*/  LEA.HI.X.SX32 R105, R91, R0.reuse, 0x2, P3 ;  /* 0x000000005b697211 */ /* 0x080fe200018f16ff */
[----:B------:R-:W-:Y:S01]  /*7b10*/  IMAD R84, R84, UR4, RZ ;  /* 0x0000000454547c24 */ /* 0x000fe2000f8e02ff */
[-C--:B------:R-:W-:Y:S01]  /*7b20*/  LEA.HI.X.SX32 R103, R90, R0.reuse, 0x2, P2 ;  /* 0x000000005a677211 */ /* 0x080fe200010f16ff */
[----:B------:R-:W-:Y:S01]  /*7b30*/  IMAD R83, R83, UR4, RZ ;  /* 0x0000000453537c24 */ /* 0x000fe2000f8e02ff */
[----:B------:R4:W-:Y:S01]  /*7b40*/  STL.64 [R1+0x108], R108 ;  /* 0x0001086c01007387 */ /* 0x0009e20000100a00 */
[----:B------:R-:W-:Y:S01]  /*7b50*/  LEA.HI.X.SX32 R101, R89, R0, 0x2, P1 ;  /* 0x0000000059657211 */ /* 0x000fe200008f16ff */
[----:B------:R-:W-:Y:S01]  /*7b60*/  IMAD R82, R82, UR4, RZ ;  /* 0x0000000452527c24 */ /* 0x000fe2000f8e02ff */
[-C--:B--2---:R-:W-:Y:S02]  /*7b70*/  LEA R110, P0, R88, R128.reuse, 0x2 ;  /* 0x00000080586e7211 */ /* 0x084fe400078010ff */
[----:B---3--:R-:W-:Y:S01]  /*7b80*/  LEA R96, P6, R87, R128, 0x2 ;  /* 0x0000008057607211 */ /* 0x008fe200078c10ff */
[----:B------:R-:W-:Y:S01]  /*7b90*/  STL.64 [R1+0x110], R250 ;  /* 0x000110fa01007387 */ /* 0x000fe20000100a00 */
[----:B------:R-:W-:-:S02]  /*7ba0*/  IMAD R80, R80, UR4, RZ ;  /* 0x0000000450507c24 */ /* 0x000fc4000f8e02ff */
[----:B------:R-:W-:Y:S01]  /*7bb0*/  LEA.HI.X.SX32 R97, R87, R0, 0x2, P6 ;  /* 0x0000000057617211 */ /* 0x000fe200030f16ff */
[----:B------:R2:W-:Y:S01]  /*7bc0*/  STL.64 [R1+0x100], R106 ;  /* 0x0001006a01007387 */ /* 0x0005e20000100a00 */
[----:B----4-:R-:W-:Y:S01]  /*7bd0*/  LEA R108, P5, R86, R128, 0x2 ;  /* 0x00000080566c7211 */ /* 0x010fe200078a10ff */
[----:B------:R-:W-:Y:S02]  /*7be0*/  IMAD R81, R81, UR4, RZ ;  /* 0x0000000451517c24 */ /* 0x000fe4000f8e02ff */
[----:B------:R3:W-:Y:S01]  /*7bf0*/  STL.64 [R1+0xf8], R104 ;  /* 0x0000f86801007387 */ /* 0x0007e20000100a00 */
[----:B------:R-:W-:Y:S01]  /*7c00*/  IMAD R78, R78, UR4, RZ ;  /* 0x000000044e4e7c24 */ /* 0x000fe2000f8e02ff */
[----:B------:R-:W-:Y:S01]  /*7c10*/  LEA.HI.X.SX32 R111, R88, R0, 0x2, P0 ;  /* 0x00000000586f7211 */ /* 0x000fe200000f16ff */
[----:B------:R-:W-:Y:S01]  /*7c20*/  IMAD R77, R77, UR4, RZ ;  /* 0x000000044d4d7c24 */ /* 0x000fe2000f8e02ff */
[----:B------:R4:W-:Y:S01]  /*7c30*/  STL.64 [R1+0xf0], R102 ;  /* 0x0000f06601007387 */ /* 0x0009e20000100a00 */
[----:B------:R-:W-:Y:S01]  /*7c40*/  IMAD R76, R76, UR4, RZ ;  /* 0x000000044c4c7c24 */ /* 0x000fe2000f8e02ff */
[----:B--2---:R-:W-:-:S02]  /*7c50*/  LEA R106, P4, R85, R128, 0x2 ;  /* 0x00000080556a7211 */ /* 0x004fc400078810ff */
[----:B------:R2:W-:Y:S01]  /*7c60*/  STL.64 [R1+0xe8], R100 ;  /* 0x0000e86401007387 */ /* 0x0005e20000100a00 */
[----:B------:R-:W-:Y:S02]  /*7c70*/  LEA.HI.X.SX32 R109, R86, R0, 0x2, P5 ;  /* 0x00000000566d7211 */ /* 0x000fe400028f16ff */
[-C--:B---3--:R-:W-:Y:S01]  /*7c80*/  LEA R104, P3, R84, R128.reuse, 0x2 ;  /* 0x0000008054687211 */ /* 0x088fe200078610ff */
[----:B------:R3:W-:Y:S01]  /*7c90*/  STL.64 [R1+0xd8], R96 ;  /* 0x0000d86001007387 */ /* 0x0007e20000100a00 */
[----:B------:R-:W-:Y:S01]  /*7ca0*/  IMAD R75, R75, UR4, RZ ;  /* 0x000000044b4b7c24 */ /* 0x000fe2000f8e02ff */
[----:B----4-:R-:W-:Y:S01]  /*7cb0*/  LEA R102, P2, R83, R128, 0x2 ;  /* 0x0000008053667211 */ /* 0x010fe200078410ff */
[----:B------:R-:W-:Y:S01]  /*7cc0*/  IMAD R74, R74, UR4, RZ ;  /* 0x000000044a4a7c24 */ /* 0x000fe2000f8e02ff */
[----:B------:R-:W-:Y:S02]  /*7cd0*/  LEA.HI.X.SX32 R107, R85, R0, 0x2, P4 ;  /* 0x00000000556b7211 */ /* 0x000fe400020f16ff */
[-C--:B--2---:R-:W-:Y:S01]  /*7ce0*/  LEA R100, P1, R82, R128.reuse, 0x2 ;  /* 0x0000008052647211 */ /* 0x084fe200078210ff */
[----:B------:R-:W-:Y:S01]  /*7cf0*/  IMAD R71, R71, UR4, RZ ;  /* 0x0000000447477c24 */ /* 0x000fe2000f8e02ff */
[----:B------:R-:W-:-:S02]  /*7d00*/  LEA R98, P0, R81, R128, 0x2 ;  /* 0x0000008051627211 */ /* 0x000fc400078010ff */
[----:B---3--:R-:W-:Y:S02]  /*7d10*/  LEA R96, P6, R80, R128, 0x2 ;  /* 0x0000008050607211 */ /* 0x008fe400078c10ff */
[----:B------:R-:W-:Y:S01]  /*7d20*/  LEA.HI.X.SX32 R105, R84, R0, 0x2, P3 ;  /* 0x0000000054697211 */ /* 0x000fe200018f16ff */
[----:B------:R-:W-:Y:S01]  /*7d30*/  STL.64 [R1+0xe0], R110 ;  /* 0x0000e06e01007387 */ /* 0x000fe20000100a00 */
[----:B------:R-:W-:Y:S02]  /*7d40*/  LEA R92, P5, R78, R128, 0x2 ;  /* 0x000000804e5c7211 */ /* 0x000fe400078a10ff */
[----:B------:R-:W-:Y:S01]  /*7d50*/  LEA.HI.X.SX32 R103, R83, R0, 0x2, P2 ;  /* 0x0000000053677211 */ /* 0x000fe200010f16ff */
[----:B------:R-:W-:Y:S01]  /*7d60*/  STL.64 [R1+0xd0], R108 ;  /* 0x0000d06c01007387 */ /* 0x000fe20000100a00 */
[----:B------:R-:W-:Y:S02]  /*7d70*/  LEA R90, P4, R77, R128, 0x2 ;  /* 0x000000804d5a7211 */ /* 0x000fe400078810ff */
[----:B------:R-:W-:Y:S01]  /*7d80*/  LEA.HI.X.SX32 R101, R82, R0, 0x2, P1 ;  /* 0x0000000052657211 */ /* 0x000fe200008f16ff */
[----:B------:R-:W-:Y:S01]  /*7d90*/  STL.64 [R1+0xc8], R106 ;  /* 0x0000c86a01007387 */ /* 0x000fe20000100a00 */
[----:B------:R-:W-:-:S02]  /*7da0*/  LEA R88, P3, R76, R128, 0x2 ;  /* 0x000000804c587211 */ /* 0x000fc400078610ff */
[----:B------:R-:W-:Y:S01]  /*7db0*/  LEA.HI.X.SX32 R97, R80, R0, 0x2, P6 ;  /* 0x0000000050617211 */ /* 0x000fe200030f16ff */
[----:B------:R-:W-:Y:S01]  /*7dc0*/  IMAD R70, R70, UR4, RZ ;  /* 0x0000000446467c24 */ /* 0x000fe2000f8e02ff */
[----:B------:R-:W-:Y:S01]  /*7dd0*/  LEA R86, P2, R75, R128, 0x2 ;  /* 0x000000804b567211 */ /* 0x000fe200078410ff */
[----:B------:R-:W-:Y:S01]  /*7de0*/  STL.64 [R1+0xc0], R104 ;  /* 0x0000c06801007387 */ /* 0x000fe20000100a00 */
        /* <DEDUP_REMOVED lines=8> */
[-C--:B------:R-:W-:Y:S01]  /*7e70*/  LEA.HI.X.SX32 R91, R77, R0.reuse, 0x2, P4 ;  /* 0x000000004d5b7211 */ /* 0x080fe200020f16ff */
[----:B------:R-:W-:Y:S01]  /*7e80*/  IMAD R67, R67, UR4, RZ ;  /* 0x0000000443437c24 */ /* 0x000fe2000f8e02ff */
[-C--:B------:R-:W-:Y:S01]  /*7e90*/  LEA.HI.X.SX32 R89, R76, R0.reuse, 0x2, P3 ;  /* 0x000000004c597211 */ /* 0x080fe200018f16ff */
[----:B------:R2:W-:Y:S01]  /*7ea0*/  STL.64 [R1+0xa0], R96 ;  /* 0x0000a06001007387 */ /* 0x0005e20000100a00 */
[-C--:B------:R-:W-:Y:S01]  /*7eb0*/  LEA.HI.X.SX32 R87, R75, R0.reuse, 0x2, P2 ;  /* 0x000000004b577211 */ /* 0x080fe200010f16ff */
[----:B------:R-:W-:Y:S01]  /*7ec0*/  IMAD R66, R66, UR4, RZ ;  /* 0x0000000442427c24 */ /* 0x000fe2000f8e02ff */
[-C--:B------:R-:W-:Y:S01]  /*7ed0*/  LEA.HI.X.SX32 R85, R74, R0.reuse, 0x2, P1 ;  /* 0x000000004a557211 */ /* 0x080fe200008f16ff */
[----:B------:R-:W-:Y:S01]  /*7ee0*/  STL.64 [R1+0xa8], R98 ;  /* 0x0000a86201007387 */ /* 0x000fe20000100a00 */
[----:B------:R-:W-:Y:S01]  /*7ef0*/  IMAD R65, R65, UR4, RZ ;  /* 0x0000000441417c24 */ /* 0x000fe2000f8e02ff */
[----:B------:R-:W-:Y:S01]  /*7f00*/  LEA.HI.X.SX32 R83, R71, R0, 0x2, P0 ;  /* 0x0000000047537211 */ /* 0x000fe200000f16ff */
[----:B------:R-:W-:Y:S01]  /*7f10*/  IMAD R64, R64, UR4, RZ ;  /* 0x0000000440407c24 */ /* 0x000fe2000f8e02ff */
[----:B------:R3:W-:Y:S01]  /*7f20*/  STL.64 [R1+0x98], R92 ;  /* 0x0000985c01007387 */ /* 0x0007e20000100a00 */
[----:B------:R-:W-:Y:S01]  /*7f30*/  IMAD R62, R62, UR4, RZ ;  /* 0x000000043e3e7c24 */ /* 0x000fe2000f8e02ff */
[----:B--2---:R-:W-:-:S02]  /*7f40*/  LEA R96, P6, R70, R128, 0x2 ;  /* 0x0000008046607211 */ /* 0x004fc400078c10ff */
[----:B------:R2:W-:Y:S01]  /*7f50*/  STL.64 [R1+0x90], R90 ;  /* 0x0000905a01007387 */ /* 0x0005e20000100a00 */
[----:B------:R-:W-:-:S03]  /*7f60*/  IMAD R63, R63, UR4, RZ ;  /* 0x000000043f3f7c24 */ /* 0x000fc6000f8e02ff */
[----:B------:R4:W-:Y:S01]  /*7f70*/  STL.64 [R1+0x88], R88 ;  /* 0x0000885801007387 */ /* 0x0009e20000100a00 */
[----:B---3--:R-:W-:-:S03]  /*7f80*/  LEA R92, P5, R69, R128, 0x2 ;  /* 0x00000080455c7211 */ /* 0x008fc600078a10ff */
[----:B------:R3:W-:Y:S01]  /*7f90*/  STL.64 [R1+0x80], R86 ;  /* 0x0000805601007387 */ /* 0x0007e20000100a00 */
[----:B------:R-:W-:Y:S02]  /*7fa0*/  LEA.HI.X.SX32 R97, R70, R0, 0x2, P6 ;  /* 0x0000000046617211 */ /* 0x000fe400030f16ff */
[-C--:B--2---:R-:W-:Y:S01]  /*7fb0*/  LEA R90, P4, R68, R128.reuse, 0x2 ;  /* 0x00000080445a7211 */ /* 0x084fe200078810ff */
[----:B------:R2:W-:Y:S01]  /*7fc0*/  STL.64 [R1+0x78], R84 ;  /* 0x0000785401007387 */ /* 0x0005e20000100a00 */
[----:B------:R-:W-:Y:S01]  /*7fd0*/  IMAD R61, R61, UR4, RZ ;  /* 0x000000043d3d7c24 */ /* 0x000fe2000f8e02ff */
[----:B----4-:R-:W-:Y:S02]  /*7fe0*/  LEA R88, P3, R67, R128, 0x2 ;  /* 0x0000008043587211 */ /* 0x010fe400078610ff */
[----:B------:R4:W-:Y:S01]  /*7ff0*/  STL.64 [R1+0x70], R82 ;  /* 0x0000705201007387 */ /* 0x0009e20000100a00 */
[----:B------:R-:W-:Y:S02]  /*8000*/  LEA.HI.X.SX32 R93, R69, R0, 0x2, P5 ;  /* 0x00000000455d7211 */ /* 0x000fe400028f16ff */
[----:B---3--:R-:W-:Y:S01]  /*8010*/  LEA R86, P2, R66, R128, 0x2 ;  /* 0x0000008042567211 */ /* 0x008fe200078410ff */
[----:B------:R-:W-:Y:S01]  /*8020*/  IMAD R60, R60, UR4, RZ ;  /* 0x000000043c3c7c24 */ /* 0x000fe2000f8e02ff */
[----:B------:R-:W-:Y:S01]  /*8030*/  LEA.HI.X.SX32 R91, R68, R0, 0x2, P4 ;  /* 0x00000000445b7211 */ /* 0x000fe200020f16ff */
[----:B------:R-:W-:Y:S01]  /*8040*/  IMAD R32, R32, UR4, RZ ;  /* 0x0000000420207c24 */ /* 0x000fe2000f8e02ff */
[----:B--2---:R-:W-:Y:S01]  /*8050*/  LEA R84, P1, R65, R128, 0x2 ;  /* 0x0000008041547211 */ /* 0x004fe200078210ff */
[----:B------:R-:W-:Y:S01]  /*8060*/  IMAD R58, R58, UR4, RZ ;  /* 0x000000043a3a7c24 */ /* 0x000fe2000f8e02ff */
[----:B------:R-:W-:-:S02]  /*8070*/  LEA.HI.X.SX32 R89, R67, R0, 0x2, P3 ;  /* 0x0000000043597211 */ /* 0x000fc400018f16ff */
[-C--:B----4-:R-:W-:Y:S01]  /*8080*/  LEA R82, P0, R64, R128.reuse, 0x2 ;  /* 0x0000008040527211 */ /* 0x090fe200078010ff */
[----:B------:R2:W-:Y:S01]  /*8090*/  STL.64 [R1+0x68], R96 ;  /* 0x0000686001007387 */ /* 0x0005e20000100a00 */
        /* <DEDUP_REMOVED lines=8> */
[----:B------:R-:W-:Y:S01]  /*8120*/  STL.64 [R1+0x50], R88 ;  /* 0x0000505801007387 */ /* 0x000fe20000100a00 */
[-C--:B--2---:R-:W-:Y:S02]  /*8130*/  LEA R96, P3, R60, R128.reuse, 0x2 ;  /* 0x000000803c607211 */ /* 0x084fe400078610ff */
[----:B------:R-:W-:Y:S01]  /*8140*/  LEA R66, P0, R32, R128, 0x2 ;  /* 0x0000008020427211 */ /* 0x000fe200078010ff */
[----:B------:R-:W-:Y:S01]  /*8150*/  STL.64 [R1+0x48], R86 ;  /* 0x0000485601007387 */ /* 0x000fe20000100a00 */
[----:B------:R-:W-:Y:S02]  /*8160*/  LEA.HI.X.SX32 R81, R62, R0, 0x2, P6 ;  /* 0x000000003e517211 */ /* 0x000fe400030f16ff */
[----:B------:R-:W-:Y:S01]  /*8170*/  LEA R70, P2, R58, R128, 0x2 ;  /* 0x000000803a467211 */ /* 0x000fe200078410ff */
[----:B------:R-:W-:Y:S01]  /*8180*/  STL.64 [R1+0x40], R84 ;  /* 0x0000405401007387 */ /* 0x000fe20000100a00 */
[----:B------:R-:W-:-:S02]  /*8190*/  LEA.HI.X.SX32 R77, R63, R0, 0x2, P5 ;  /* 0x000000003f4d7211 */ /* 0x000fc400028f16ff */
[-C--:B------:R-:W-:Y:S01]  /*81a0*/  LEA.HI.X.SX32 R75, R61, R0.reuse, 0x2, P4 ;  /* 0x000000003d4b7211 */ /* 0x080fe200020f16ff */
[----:B------:R-:W-:Y:S01]  /*81b0*/  STL.64 [R1+0x38], R82 ;  /* 0x0000385201007387 */ /* 0x000fe20000100a00 */
[-C--:B------:R-:W-:Y:S02]  /*81c0*/  LEA.HI.X.SX32 R97, R60, R0.reuse, 0x2, P3 ;  /* 0x000000003c617211 */ /* 0x080fe400018f16ff */
[----:B------:R-:W-:Y:S01]  /*81d0*/  LEA.HI.X.SX32 R71, R58, R0, 0x2, P2 ;  /* 0x000000003a477211 */ /* 0x000fe200010f16ff */
[----:B------:R-:W-:Y:S04]  /*81e0*/  STL [R1], R66 ;  /* 0x0000004201007387 */ /* 0x000fe80000100800 */
[----:B------:R-:W-:Y:S04]  /*81f0*/  STL.64 [R1+0x30], R80 ;  /* 0x0000305001007387 */ /* 0x000fe80000100a00 */
[----:B------:R-:W-:Y:S04]  /*8200*/  STL.64 [R1+0x28], R76 ;  /* 0x0000284c01007387 */ /* 0x000fe80000100a00 */
[----:B------:R-:W-:Y:S04]  /*8210*/  STL.64 [R1+0x20], R74 ;  /* 0x0000204a01007387 */ /* 0x000fe80000100a00 */
[----:B------:R-:W-:Y:S04]  /*8220*/  STL.64 [R1+0x18], R96 ;  /* 0x0000186001007387 */ /* 0x000fe80000100a00 */
[----:B------:R2:W-:Y:S04]  /*8230*/  STL.64 [R1+0x8b8], R96 ;  /* 0x0008b86001007387 */ /* 0x0005e80000100a00 */
[----:B------:R-:W-:Y:S04]  /*8240*/  STL.64 [R1+0x10], R70 ;  /* 0x0000104601007387 */ /* 0x000fe80000100a00 */
[----:B--2---:R-:W2:Y:S01]  /*8250*/  LDL.64 R96, [R1] ;  /* 0x0000000001607983 */ /* 0x004ea20000100a00 */
[----:B------:R-:W-:-:S02]  /*8260*/  IMAD R16, R16, UR4, RZ ;  /* 0x0000000410107c24 */ /* 0x000fc4000f8e02ff */
[----:B------:R-:W-:Y:S02]  /*8270*/  IMAD R46, R46, UR4, RZ ;  /* 0x000000042e2e7c24 */ /* 0x000fe4000f8e02ff */
[----:B------:R-:W-:Y:S01]  /*8280*/  IMAD R47, R47, UR4, RZ ;  /* 0x000000042f2f7c24 */ /* 0x000fe2000f8e02ff */
[-C--:B------:R-:W-:Y:S01]  /*8290*/  LEA R68, P1, R16, R128.reuse, 0x2 ;  /* 0x0000008010447211 */ /* 0x080fe200078210ff */
[----:B------:R-:W-:Y:S01]  /*82a0*/  IMAD R57, R57, UR4, RZ ;  /* 0x0000000439397c24 */ /* 0x000fe2000f8e02ff */
[-C--:B------:R-:W-:Y:S01]  /*82b0*/  LEA R62, P6, R46, R128.reuse, 0x2 ;  /* 0x000000802e3e7211 */ /* 0x080fe200078c10ff */
[----:B------:R-:W-:Y:S01]  /*82c0*/  IMAD R33, R33, UR4, RZ ;  /* 0x0000000421217c24 */ /* 0x000fe2000f8e02ff */
[----:B------:R-:W-:Y:S01]  /*82d0*/  LEA R98, P4, R47, R128, 0x2 ;  /* 0x000000802f627211 */ /* 0x000fe200078810ff */
[----:B------:R-:W-:Y:S01]  /*82e0*/  IMAD R17, R17, UR4, RZ ;  /* 0x0000000411117c24 */ /* 0x000fe2000f8e02ff */
[-C--:B------:R-:W-:Y:S01]  /*82f0*/  LEA.HI.X.SX32 R69, R16, R0.reuse, 0x2, P1 ;  /* 0x0000000010457211 */ /* 0x080fe200008f16ff */
[----:B------:R-:W-:Y:S01]  /*8300*/  IMAD R18, R18, UR4, RZ ;  /* 0x0000000412127c24 */ /* 0x000fe2000f8e02ff */
[----:B------:R-:W-:Y:S01]  /*8310*/  LEA.HI.X.SX32 R63, R46, R0, 0x2, P6 ;  /* 0x000000002e3f7211 */ /* 0x000fe200030f16ff */
[----:B------:R-:W-:Y:S01]  /*8320*/  IMAD R14, R14, UR4, RZ ;  /* 0x000000040e0e7c24 */ /* 0x000fe2000f8e02ff */
[----:B------:R-:W-:Y:S01]  /*8330*/  LEA R80, P5, R57, R128, 0x2 ;  /* 0x0000008039507211 */ /* 0x000fe200078a10ff */
[----:B------:R-:W-:Y:S01]  /*8340*/  IMAD R34, R34, UR4, RZ ;  /* 0x0000000422227c24 */ /* 0x000fe2000f8e02ff */
[----:B------:R-:W-:Y:S01]  /*8350*/  LEA.HI.X.SX32 R99, R47, R0, 0x2, P4 ;  /* 0x000000002f637211 */ /* 0x000fe200020f16ff */
[----:B------:R-:W-:Y:S01]  /*8360*/  IMAD R48, R48, UR4, RZ ;  /* 0x0000000430307c24 */ /* 0x000fe2000f8e02ff */
[-C--:B------:R-:W-:Y:S01]  /*8370*/  LEA R114, P3, R33, R128.reuse, 0x2 ;  /* 0x0000008021727211 */ /* 0x080fe200078610ff */
[----:B------:R-:W-:Y:S01]  /*8380*/  IMAD R49, R49, UR4, RZ ;  /* 0x0000000431317c24 */ /* 0x000fe2000f8e02ff */
[-C--:B------:R-:W-:Y:S01]  /*8390*/  LEA R130, P2, R17, R128.reuse, 0x2 ;  /* 0x0000008011827211 */ /* 0x080fe200078410ff */
[----:B------:R-:W-:Y:S01]  /*83a0*/  IMAD R35, R35, UR4, RZ ;  /* 0x0000000423237c24 */ /* 0x000fe2000f8e02ff */
[----:B------:R3:W-:Y:S01]  /*83b0*/  STL.64 [R1+0x8], R68 ;  /* 0x0000084401007387 */ /* 0x0007e20000100a00 */
[----:B------:R-:W-:Y:S01]  /*83c0*/  IMAD R19, R19, UR4, RZ ;  /* 0x0000000413137c24 */ /* 0x000fe2000f8e02ff */
[-C--:B------:R-:W-:Y:S01]  /*83d0*/  LEA R16, P1, R14, R128.reuse, 0x2 ;  /* 0x000000800e107211 */ /* 0x080fe200078210ff */
[----:B------:R-:W-:Y:S01]  /*83e0*/  IMAD R8, R8, UR4, RZ ;  /* 0x0000000408087c24 */ /* 0x000fe2000f8e02ff */
[----:B------:R4:W-:Y:S01]  /*83f0*/  STL.64 [R1+0x938], R62 ;  /* 0x0009383e01007387 */ /* 0x0009e20000100a00 */
[----:B------:R-:W-:Y:S01]  /*8400*/  IMAD R15, R15, UR4, RZ ;  /* 0x000000040f0f7c24 */ /* 0x000fe2000f8e02ff */
[----:B------:R-:W-:Y:S01]  /*8410*/  LEA R46, P6, R34, R128, 0x2 ;  /* 0x00000080222e7211 */ /* 0x000fe200078c10ff */
[----:B------:R-:W-:Y:S01]  /*8420*/  IMAD R20, R20, UR4, RZ ;  /* 0x0000000414147c24 */ /* 0x000fe2000f8e02ff */
[----:B------:R-:W-:Y:S01]  /*8430*/  LEA.HI.X.SX32 R81, R57, R0, 0x2, P5 ;  /* 0x0000000039517211 */ /* 0x000fe200028f16ff */
[----:B------:R-:W-:Y:S01]  /*8440*/  IMAD R36, R36, UR4, RZ ;  /* 0x0000000424247c24 */ /* 0x000fe2000f8e02ff */
[-C--:B------:R-:W-:Y:S01]  /*8450*/  LEA R64, P5, R48, R128.reuse, 0x2 ;  /* 0x0000008030407211 */ /* 0x080fe200078a10ff */
[----:B------:R-:W-:Y:S01]  /*8460*/  IMAD R50, R50, UR4, RZ ;  /* 0x0000000432327c24 */ /* 0x000fe2000f8e02ff */
[----:B------:R-:W-:Y:S01]  /*8470*/  LEA R82, P4, R49, R128, 0x2 ;  /* 0x0000008031527211 */ /* 0x000fe200078810ff */
[----:B------:R-:W-:Y:S01]  /*8480*/  IMAD R51, R51, UR4, RZ ;  /* 0x0000000433337c24 */ /* 0x000fe2000f8e02ff */
[----:B------:R-:W-:-:S02]  /*8490*/  LEA.HI.X.SX32 R115, R33, R0, 0x2, P3 ;  /* 0x0000000021737211 */ /* 0x000fc400018f16ff */
[----:B------:R-:W-:Y:S02]  /*84a0*/  LEA R100, P3, R35, R128, 0x2 ;  /* 0x0000008023647211 */ /* 0x000fe400078610ff */
[-C--:B------:R-:W-:Y:S01]  /*84b0*/  LEA.HI.X.SX32 R131, R17, R0.reuse, 0x2, P2 ;  /* 0x0000000011837211 */ /* 0x080fe200010f16ff */
[----:B------:R-:W-:Y:S01]  /*84c0*/  IMAD R9, R9, UR4, RZ ;  /* 0x0000000409097c24 */ /* 0x000fe2000f8e02ff */
[-C--:B------:R-:W-:Y:S01]  /*84d0*/  LEA.HI.X.SX32 R17, R14, R0.reuse, 0x2, P1 ;  /* 0x000000000e117211 */ /* 0x080fe200008f16ff */
[----:B------:R-:W-:Y:S01]  /*84e0*/  IMAD R37, R37, UR4, RZ ;  /* 0x0000000425257c24 */ /* 0x000fe2000f8e02ff */
[----:B------:R-:W-:Y:S01]  /*84f0*/  LEA.HI.X.SX32 R47, R34, R0, 0x2, P6 ;  /* 0x00000000222f7211 */ /* 0x000fe200030f16ff */
        /* <DEDUP_REMOVED lines=9> */
[----:B------:R-:W-:-:S02]  /*8590*/  LEA R48, P5, R36, R128, 0x2 ;  /* 0x0000008024307211 */ /* 0x000fc400078a10ff */
[----:B------:R-:W-:Y:S02]  /*85a0*/  LEA.HI.X.SX32 R101, R35, R0, 0x2, P3 ;  /* 0x0000000023657211 */ /* 0x000fe400018f16ff */
[----:B------:R-:W-:Y:S01]  /*85b0*/  LEA R84, P3, R51, R128, 0x2 ;  /* 0x0000008033547211 */ /* 0x000fe200078610ff */
        /* <DEDUP_REMOVED lines=9> */
[----:B------:R-:W-:Y:S01]  /*8650*/  LEA.HI.X.SX32 R49, R36, R0, 0x2, P5 ;  /* 0x0000000024317211 */ /* 0x000fe200028f16ff */
[----:B------:R-:W-:Y:S01]  /*8660*/  IMAD R24, R24, UR4, RZ ;  /* 0x0000000418187c24 */ /* 0x000fe2000f8e02ff */
[----:B------:R-:W-:Y:S01]  /*8670*/  LEA R36, P5, R22, R128, 0x2 ;  /* 0x0000008016247211 */ /* 0x000fe200078a10ff */
[----:B------:R-:W-:Y:S01]  /*8680*/  IMAD R40, R40, UR4, RZ ;  /* 0x0000000428287c24 */ /* 0x000fe2000f8e02ff */
[----:B------:R-:W-:-:S02]  /*8690*/  LEA.HI.X.SX32 R85, R51, R0, 0x2, P3 ;  /* 0x0000000033557211 */ /* 0x000fc400018f16ff */
[----:B---3--:R-:W-:Y:S02]  /*86a0*/  LEA R68, P3, R52, R128, 0x2 ;  /* 0x0000008034447211 */ /* 0x008fe400078610ff */
[-C--:B------:R-:W-:Y:S02]  /*86b0*/  LEA.HI.X.SX32 R119, R30, R0.reuse, 0x2, P1 ;  /* 0x000000001e777211 */ /* 0x080fe400008f16ff */
        /* <DEDUP_REMOVED lines=9> */
[----:B------:R-:W-:-:S02]  /*8750*/  IMAD R11, R11, UR4, RZ ;  /* 0x000000040b0b7c24 */ /* 0x000fc4000f8e02ff */
[----:B------:R-:W-:Y:S02]  /*8760*/  IMAD R25, R25, UR4, RZ ;  /* 0x0000000419197c24 */ /* 0x000fe4000f8e02ff */
[----:B------:R-:W-:Y:S01]  /*8770*/  IMAD R26, R26, UR4, RZ ;  /* 0x000000041a1a7c24 */ /* 0x000fe2000f8e02ff */
[----:B------:R-:W-:Y:S01]  /*8780*/  LEA.HI.X.SX32 R105, R39, R0, 0x2, P1 ;  /* 0x0000000027697211 */ /* 0x000fe200008f16ff */
[----:B------:R-:W-:Y:S01]  /*8790*/  IMAD R42, R42, UR4, RZ ;  /* 0x000000042a2a7c24 */ /* 0x000fe2000f8e02ff */
[----:B------:R-:W-:Y:S01]  /*87a0*/  LEA R88, P1, R56, R128, 0x2 ;  /* 0x0000008038587211 */ /* 0x000fe200078210ff */
[----:B------:R-:W-:Y:S02]  /*87b0*/  IMAD R44, R44, UR4, RZ ;  /* 0x000000042c2c7c24 */ /* 0x000fe4000f8e02ff */
[----:B------:R-:W-:Y:S02]  /*87c0*/  IMAD R43, R43, UR4, RZ ;  /* 0x000000042b2b7c24 */ /* 0x000fe4000f8e02ff */
[----:B------:R-:W-:-:S02]  /*87d0*/  IMAD R28, R28, UR4, RZ ;  /* 0x000000041c1c7c24 */ /* 0x000fc4000f8e02ff */
[----:B------:R-:W-:Y:S02]  /*87e0*/  IMAD R27, R27, UR4, RZ ;  /* 0x000000041b1b7c24 */ /* 0x000fe4000f8e02ff */
[----:B------:R-:W-:Y:S02]  /*87f0*/  IMAD R12, R12, UR4, RZ ;  /* 0x000000040c0c7c24 */ /* 0x000fe4000f8e02ff */
[----:B------:R-:W-:Y:S01]  /*8800*/  IMAD R6, R6, UR4, RZ ;  /* 0x0000000406067c24 */ /* 0x000fe2000f8e02ff */
[----:B------:R-:W-:Y:S01]  /*8810*/  LEA.HI.X.SX32 R89, R56, R0, 0x2, P1 ;  /* 0x0000000038597211 */ /* 0x000fe200008f16ff */
[----:B------:R-:W-:Y:S01]  /*8820*/  IMAD R4, R4, UR4, RZ ;  /* 0x0000000404047c24 */ /* 0x000fe2000f8e02ff */
[----:B------:R-:W-:Y:S01]  /*8830*/  LEA R74, P1, R44, R128, 0x2 ;  /* 0x000000802c4a7211 */ /* 0x000fe200078210ff */
[----:B------:R-:W-:Y:S02]  /*8840*/  IMAD R3, R3, UR4, RZ ;  /* 0x0000000403037c24 */ /* 0x000fe4000f8e02ff */
[----:B------:R-:W-:-:S02]  /*8850*/  IMAD R5, R5, UR4, RZ ;  /* 0x0000000405057c24 */ /* 0x000fc4000f8e02ff */
[----:B------:R-:W-:Y:S02]  /*8860*/  IMAD R13, R13, UR4, RZ ;  /* 0x000000040d0d7c24 */ /* 0x000fe4000f8e02ff */
[----:B------:R-:W-:Y:S02]  /*8870*/  IMAD R29, R29, UR4, RZ ;  /* 0x000000041d1d7c24 */ /* 0x000fe4000f8e02ff */
[----:B------:R-:W-:Y:S02]  /*8880*/  IMAD R45, R45, UR4, RZ ;  /* 0x000000042d2d7c24 */ /* 0x000fe4000f8e02ff */
[----:B------:R-:W-:Y:S01]  /*8890*/  IMAD R59, R59, UR4, RZ ;  /* 0x000000043b3b7c24 */ /* 0x000fe2000f8e02ff */
[----:B------:R-:W-:Y:S01]  /*88a0*/  LEA.HI.X.SX32 R75, R44, R0, 0x2, P1 ;  /* 0x000000002c4b7211 */ /* 0x000fe200008f16ff */
[----:B------:R-:W-:Y:S01]  /*88b0*/  IMAD R134, R134, UR4, RZ ;  /* 0x0000000486867c24 */ /* 0x000fe2000f8e02ff */
[----:B------:R-:W-:Y:S01]  /*88c0*/  LEA R56, P1, R3, R128, 0x2 ;  /* 0x0000008003387211 */ /* 0x000fe200078210ff */
[----:B------:R-:W-:-:S02]  /*88d0*/  IMAD R133, R133, UR4, RZ ;  /* 0x0000000485857c24 */ /* 0x000fc4000f8e02ff */
[----:B------:R-:W-:Y:S02]  /*88e0*/  IMAD R132, R132, UR4, RZ ;  /* 0x0000000484847c24 */ /* 0x000fe4000f8e02ff */
[----:B------:R-:W-:Y:S02]  /*88f0*/  IMAD R79, R79, UR4, RZ ;  /* 0x000000044f4f7c24 */ /* 0x000fe4000f8e02ff */
[----:B------:R-:W-:Y:S02]  /*8900*/  IMAD R95, R95, UR4, RZ ;  /* 0x000000045f5f7c24 */ /* 0x000fe4000f8e02ff */
[----:B------:R-:W-:Y:S02]  /*8910*/  IMAD R113, R113, UR4, RZ ;  /* 0x0000000471717c24 */ /* 0x000fe4000f8e02ff */
[----:B------:R-:W-:Y:S01]  /*8920*/  IMAD R129, R129, UR4, RZ ;  /* 0x0000000481817c24 */ /* 0x000fe2000f8e02ff */
[----:B------:R-:W-:Y:S01]  /*8930*/  LEA.HI.X.SX32 R57, R3, R0, 0x2, P1 ;  /* 0x0000000003397211 */ /* 0x000fe200008f16ff */
[----:B-1----:R-:W-:Y:S01]  /*8940*/  IMAD R249, R2, R249, RZ ;  /* 0x000000f902f97224 */ /* 0x002fe200078e02ff */
[----:B------:R-:W-:Y:S01]  /*8950*/  LEA R44, P1, R133, R128, 0x2 ;  /* 0x00000080852c7211 */ /* 0x000fe200078210ff */
[----:B------:R-:W-:Y:S01]  /*8960*/  ULDC.64 UR4, c[0x0][0x210] ;  /* 0x0000840000047ab9 */ /* 0x000fe20000000a00 */
[----:B------:R-:W-:-:S02]  /*8970*/  VIADD R135, R248, 0xffffffff ;  /* 0xfffffffff8877836 */ /* 0x000fc40000000000 */
[C---:B------:R-:W-:Y:S02]  /*8980*/  VIADD R3, R248.reuse, 0xfffffffb ;  /* 0xfffffffbf8037836 */ /* 0x040fe40000000000 */
[----:B------:R-:W-:Y:S02]  /*8990*/  VIADD R2, R248, 0xfffffff7 ;  /* 0xfffffff7f8027836 */ /* 0x000fe40000000000 */
[C---:B------:R-:W-:Y:S02]  /*89a0*/  IMAD R169, R72.reuse, 0x14, RZ ;  /* 0x0000001448a97824 */ /* 0x040fe400078e02ff */
[----:B----4-:R-:W-:Y:S02]  /*89b0*/  IMAD.MOV.U32 R62, RZ, RZ, R138 ;  /* 0x000000ffff3e7224 */ /* 0x010fe400078e008a */
[C---:B------:R-:W-:Y:S02]  /*89c0*/  IMAD R177, R72.reuse, 0x18, RZ ;  /* 0x0000001848b17824 */ /* 0x040fe400078e02ff */
[----:B------:R-:W-:-:S02]  /*89d0*/  IMAD R185, R72, 0x1c, RZ ;  /* 0x0000001c48b97824 */ /* 0x000fc400078e02ff */
[----:B------:R-:W-:Y:S02]  /*89e0*/  IMAD.MOV.U32 R63, RZ, RZ, R139 ;  /* 0x000000ffff3f7224 */ /* 0x000fe400078e008b */
[C---:B------:R-:W-:Y:S01]  /*89f0*/  IMAD R201, R72.reuse, 0x24, RZ ;  /* 0x0000002448c97824 */ /* 0x040fe200078e02ff */
[C---:B------:R-:W-:Y:S01]  /*8a00*/  SHF.L.U32 R145, R72.reuse, 0x3, RZ ;  /* 0x0000000348917819 */ /* 0x040fe200000006ff */
[C---:B------:R-:W-:Y:S02]  /*8a10*/  IMAD R147, R72.reuse, 0x9, RZ ;  /* 0x0000000948937824 */ /* 0x040fe400078e02ff */
[C---:B------:R-:W-:Y:S02]  /*8a20*/  IMAD R209, R72.reuse, 0x28, RZ ;  /* 0x0000002848d17824 */ /* 0x040fe400078e02ff */
[C---:B------:R-:W-:Y:S02]  /*8a30*/  IMAD R215, R72.reuse, 0x2c, RZ ;  /* 0x0000002c48d77824 */ /* 0x040fe400078e02ff */
[----:B------:R-:W-:-:S02]  /*8a40*/  IMAD R149, R72, 0xa, RZ ;  /* 0x0000000a48957824 */ /* 0x000fc400078e02ff */
[C---:B------:R-:W-:Y:S02]  /*8a50*/  IMAD R151, R72.reuse, 0xb, RZ ;  /* 0x0000000b48977824 */ /* 0x040fe400078e02ff */
[C---:B------:R-:W-:Y:S02]  /*8a60*/  IMAD R221, R72.reuse, 0x30, RZ ;  /* 0x0000003048dd7824 */ /* 0x040fe400078e02ff */
[C---:B------:R-:W-:Y:S02]  /*8a70*/  IMAD R237, R72.reuse, 0x34, RZ ;  /* 0x0000003448ed7824 */ /* 0x040fe400078e02ff */
[C---:B------:R-:W-:Y:S02]  /*8a80*/  IMAD R155, R72.reuse, 0xd, RZ ;  /* 0x0000000d489b7824 */ /* 0x040fe400078e02ff */
[C---:B------:R-:W-:Y:S02]  /*8a90*/  IMAD R241, R72.reuse, 0x38, RZ ;  /* 0x0000003848f17824 */ /* 0x040fe400078e02ff */
[----:B------:R-:W-:-:S02]  /*8aa0*/  IMAD R244, R72, 0x3c, RZ ;  /* 0x0000003c48f47824 */ /* 0x000fc400078e02ff */
[C---:B------:R-:W-:Y:S02]  /*8ab0*/  IMAD R157, R72.reuse, 0xe, RZ ;  /* 0x0000000e489d7824 */ /* 0x040fe400078e02ff */
[C---:B------:R-:W-:Y:S02]  /*8ac0*/  IMAD R159, R72.reuse, 0xf, RZ ;  /* 0x0000000f489f7824 */ /* 0x040fe400078e02ff */
[C---:B------:R-:W-:Y:S02]  /*8ad0*/  IMAD R162, R72.reuse, 0x44, RZ ;  /* 0x0000004448a27824 */ /* 0x040fe400078e02ff */
[C---:B------:R-:W-:Y:S02]  /*8ae0*/  IMAD.SHL.U32 R161, R72.reuse, 0x10, RZ ;  /* 0x0000001048a17824 */ /* 0x040fe400078e00ff */
[C---:B------:R-:W-:Y:S02]  /*8af0*/  IMAD R163, R72.reuse, 0x11, RZ ;  /* 0x0000001148a37824 */ /* 0x040fe400078e02ff */
[----:B------:R-:W-:-:S02]  /*8b00*/  IMAD R164, R72, 0x48, RZ ;  /* 0x0000004848a47824 */ /* 0x000fc400078e02ff */
[C---:B------:R-:W-:Y:S02]  /*8b10*/  IMAD R166, R72.reuse, 0x4c, RZ ;  /* 0x0000004c48a67824 */ /* 0x040fe400078e02ff */
[C---:B------:R-:W-:Y:S02]  /*8b20*/  IMAD R165, R72.reuse, 0x12, RZ ;  /* 0x0000001248a57824 */ /* 0x040fe400078e02ff */
[C---:B------:R-:W-:Y:S02]  /*8b30*/  IMAD R167, R72.reuse, 0x13, RZ ;  /* 0x0000001348a77824 */ /* 0x040fe400078e02ff */
[C---:B------:R-:W-:Y:S02]  /*8b40*/  IMAD R168, R72.reuse, 0x50, RZ ;  /* 0x0000005048a87824 */ /* 0x040fe400078e02ff */
[C---:B------:R-:W-:Y:S02]  /*8b50*/  IMAD R170, R72.reuse, 0x54, RZ ;  /* 0x0000005448aa7824 */ /* 0x040fe400078e02ff */
[----:B------:R-:W-:Y:S01]  /*8b60*/  IMAD R171, R72, 0x15, RZ ;  /* 0x0000001548ab7824 */ /* 0x000fe200078e02ff */
[----:B--2---:R-:W-:-:S02]  /*8b70*/  LEA.HI.X.SX32 R97, R32, R0, 0x2, P0 ;  /* 0x0000000020617211 */ /* 0x004fc400000f16ff */
[----:B------:R-:W-:-:S03]  /*8b80*/  LEA R32, P0, R18, R128, 0x2 ;  /* 0x0000008012207211 */ /* 0x000fc600078010ff */
[----:B------:R-:W-:Y:S01]  /*8b90*/  STL [R1+0x4], R97 ;  /* 0x0000046101007387 */ /* 0x000fe20000100800 */
[----:B------:R-:W-:-:S03]  /*8ba0*/  LEA.HI.X.SX32 R33, R18, R0, 0x2, P0 ;  /* 0x0000000012217211 */ /* 0x000fc600000f16ff */
[----:B------:R1:W-:Y:S01]  /*8bb0*/  STL.64 [R1+0x930], R98 ;  /* 0x0009306201007387 */ /* 0x0003e20000100a00 */
[----:B------:R-:W-:Y:S02]  /*8bc0*/  LEA R18, P0, R8, R128, 0x2 ;  /* 0x0000008008127211 */ /* 0x000fe400078010ff */
[----:B------:R-:W-:Y:S02]  /*8bd0*/  MOV R96, R66 ;  /* 0x0000004200607202 */ /* 0x000fe40000000f00 */
[-C--:B------:R-:W-:Y:S01]  /*8be0*/  LEA R66, P4, R50, R128.reuse, 0x2 ;  /* 0x0000008032427211 */ /* 0x080fe200078810ff */
[----:B-1----:R-:W-:Y:S01]  /*8bf0*/  IMAD.MOV.U32 R98, RZ, RZ, R116 ;  /* 0x000000ffff627224 */ /* 0x002fe200078e0074 */
[----:B------:R-:W-:Y:S01]  /*8c00*/  LEA R116, P2, R19, R128, 0x2 ;  /* 0x0000008013747211 */ /* 0x000fe200078410ff */
[----:B------:R-:W-:-:S03]  /*8c10*/  IMAD.MOV.U32 R99, RZ, RZ, R117 ;  /* 0x000000ffff637224 */ /* 0x000fc600078e0075 */
[-C--:B------:R-:W-:Y:S02]  /*8c20*/  LEA.HI.X.SX32 R117, R19, R0.reuse, 0x2, P2 ;  /* 0x0000000013757211 */ /* 0x080fe400010f16ff */
[----:B------:R-:W-:Y:S02]  /*8c30*/  LEA.HI.X.SX32 R19, R8, R0, 0x2, P0 ;  /* 0x0000000008137211 */ /* 0x000fe400000f16ff */
[-C--:B------:R-:W-:Y:S02]  /*8c40*/  LEA R8, P0, R9, R128.reuse, 0x2 ;  /* 0x0000008009087211 */ /* 0x080fe400078010ff */
[----:B------:R-:W-:Y:S02]  /*8c50*/  LEA R102, P2, R37, R128, 0x2 ;  /* 0x0000008025667211 */ /* 0x000fe400078410ff */
[----:B------:R-:W-:Y:S02]  /*8c60*/  LEA.HI.X.SX32 R67, R50, R0, 0x2, P4 ;  /* 0x0000000032437211 */ /* 0x000fe400020f16ff */
[----:B------:R-:W-:-:S02]  /*8c70*/  LEA R50, P4, R38, R128, 0x2 ;  /* 0x0000008026327211 */ /* 0x000fc400078810ff */
[-C--:B------:R-:W-:Y:S02]  /*8c80*/  LEA.HI.X.SX32 R9, R9, R0.reuse, 0x2, P0 ;  /* 0x0000000009097211 */ /* 0x080fe400000f16ff */
[----:B------:R-:W-:Y:S02]  /*8c90*/  LEA.HI.X.SX32 R103, R37, R0, 0x2, P2 ;  /* 0x0000000025677211 */ /* 0x000fe400010f16ff */
[----:B------:R-:W-:Y:S02]  /*8ca0*/  LEA R120, P0, R31, R128, 0x2 ;  /* 0x000000801f787211 */ /* 0x000fe400078010ff */
[-C--:B------:R-:W-:Y:S02]  /*8cb0*/  LEA.HI.X.SX32 R37, R22, R0.reuse, 0x2, P5 ;  /* 0x0000000016257211 */ /* 0x080fe400028f16ff */
[----:B------:R-:W-:Y:S01]  /*8cc0*/  LEA.HI.X.SX32 R51, R38, R0, 0x2, P4 ;  /* 0x0000000026337211 */ /* 0x000fe200020f16ff */
[----:B------:R-:W-:Y:S01]  /*8cd0*/  STL.64 [R1+0x8f0], R114 ;  /* 0x0008f07201007387 */ /* 0x000fe20000100a00 */
[----:B------:R-:W-:-:S02]  /*8ce0*/  LEA R86, P2, R53, R128, 0x2 ;  /* 0x0000008035567211 */ /* 0x000fc400078410ff */
[-C--:B------:R-:W-:Y:S02]  /*8cf0*/  LEA R22, P5, R10, R128.reuse, 0x2 ;  /* 0x000000800a167211 */ /* 0x080fe400078a10ff */
[----:B------:R-:W-:Y:S01]  /*8d00*/  LEA R38, P4, R24, R128, 0x2 ;  /* 0x0000008018267211 */ /* 0x000fe200078810ff */
[----:B------:R-:W-:Y:S01]  /*8d10*/  STL.64 [R1+0x8c0], R130 ;  /* 0x0008c08201007387 */ /* 0x000fe20000100a00 */
[-C--:B------:R-:W-:Y:S02]  /*8d20*/  LEA.HI.X.SX32 R121, R31, R0.reuse, 0x2, P0 ;  /* 0x000000001f797211 */ /* 0x080fe400000f16ff */
[-C--:B------:R-:W-:Y:S01]  /*8d30*/  LEA.HI.X.SX32 R31, R23, R0.reuse, 0x2, P6 ;  /* 0x00000000171f7211 */ /* 0x080fe200030f16ff */
[----:B------:R1:W-:Y:S01]  /*8d40*/  STL.64 [R1+0x8f8], R116 ;  /* 0x0008f87401007387 */ /* 0x0003e20000100a00 */
[-C--:B------:R-:W-:Y:S02]  /*8d50*/  LEA.HI.X.SX32 R87, R53, R0.reuse, 0x2, P2 ;  /* 0x0000000035577211 */ /* 0x080fe400010f16ff */
[----:B------:R-:W-:-:S02]  /*8d60*/  LEA.HI.X.SX32 R23, R10, R0, 0x2, P5 ;  /* 0x000000000a177211 */ /* 0x000fc400028f16ff */
[----:B------:R-:W-:Y:S02]  /*8d70*/  LEA.HI.X.SX32 R39, R24, R0, 0x2, P4 ;  /* 0x0000000018277211 */ /* 0x000fe400020f16ff */
[-C--:B------:R-:W-:Y:S02]  /*8d80*/  LEA R70, P2, R54, R128.reuse, 0x2 ;  /* 0x0000008036467211 */ /* 0x080fe400078410ff */
[-C--:B------:R-:W-:Y:S02]  /*8d90*/  LEA R106, P0, R55, R128.reuse, 0x2 ;  /* 0x00000080376a7211 */ /* 0x080fe400078010ff */
[-C--:B------:R-:W-:Y:S01]  /*8da0*/  LEA R10, P5, R11, R128.reuse, 0x2 ;  /* 0x000000800b0a7211 */ /* 0x080fe200078a10ff */
[----:B-1----:R-:W-:Y:S01]  /*8db0*/  IMAD.MOV.U32 R116, RZ, RZ, R122 ;  /* 0x000000ffff747224 */ /* 0x002fe200078e007a */
[-C--:B------:R-:W-:Y:S02]  /*8dc0*/  LEA R122, P6, R41, R128.reuse, 0x2 ;  /* 0x00000080297a7211 */ /* 0x080fe400078c10ff */
[----:B------:R-:W-:-:S02]  /*8dd0*/  LEA R24, P4, R25, R128, 0x2 ;  /* 0x0000008019187211 */ /* 0x000fc400078810ff */
[----:B------:R-:W-:Y:S02]  /*8de0*/  LEA.HI.X.SX32 R53, R40, R0, 0x2, P3 ;  /* 0x0000000028357211 */ /* 0x000fe400018f16ff */
[----:B------:R-:W-:Y:S01]  /*8df0*/  LEA R40, P3, R26, R128, 0x2 ;  /* 0x000000801a287211 */ /* 0x000fe200078610ff */
[----:B------:R-:W-:Y:S01]  /*8e00*/  IMAD.MOV.U32 R117, RZ, RZ, R123 ;  /* 0x000000ffff757224 */ /* 0x000fe200078e007b */
[-C--:B------:R-:W-:Y:S02]  /*8e10*/  LEA.HI.X.SX32 R71, R54, R0.reuse, 0x2, P2 ;  /* 0x0000000036477211 */ /* 0x080fe400010f16ff */
[-C--:B------:R-:W-:Y:S02]  /*8e20*/  LEA.HI.X.SX32 R107, R55, R0.reuse, 0x2, P0 ;  /* 0x00000000376b7211 */ /* 0x080fe400000f16ff */
[-C--:B------:R-:W-:Y:S02]  /*8e30*/  LEA.HI.X.SX32 R123, R41, R0.reuse, 0x2, P6 ;  /* 0x00000000297b7211 */ /* 0x080fe400030f16ff */
[----:B------:R-:W-:-:S02]  /*8e40*/  LEA.HI.X.SX32 R11, R11, R0, 0x2, P5 ;  /* 0x000000000b0b7211 */ /* 0x000fc400028f16ff */
[----:B------:R-:W-:Y:S02]  /*8e50*/  LEA.HI.X.SX32 R25, R25, R0, 0x2, P4 ;  /* 0x0000000019197211 */ /* 0x000fe400020f16ff */
[-C--:B------:R-:W-:Y:S02]  /*8e60*/  LEA R54, P2, R42, R128.reuse, 0x2 ;  /* 0x000000802a367211 */ /* 0x080fe400078410ff */
[-C--:B------:R-:W-:Y:S02]  /*8e70*/  LEA R90, P0, R43, R128.reuse, 0x2 ;  /* 0x000000802b5a7211 */ /* 0x080fe400078010ff */
[-C--:B------:R-:W-:Y:S02]  /*8e80*/  LEA R108, P6, R28, R128.reuse, 0x2 ;  /* 0x000000801c6c7211 */ /* 0x080fe400078c10ff */
[-C--:B------:R-:W-:Y:S02]  /*8e90*/  LEA R124, P5, R27, R128.reuse, 0x2 ;  /* 0x000000801b7c7211 */ /* 0x080fe400078a10ff */
[----:B------:R-:W-:-:S02]  /*8ea0*/  LEA R60, P4, R12, R128, 0x2 ;  /* 0x000000800c3c7211 */ /* 0x000fc400078810ff */
[----:B------:R-:W-:Y:S02]  /*8eb0*/  LEA.HI.X.SX32 R41, R26, R0, 0x2, P3 ;  /* 0x000000001a297211 */ /* 0x000fe400018f16ff */
[----:B------:R-:W-:Y:S02]  /*8ec0*/  LEA R26, P3, R6, R128, 0x2 ;  /* 0x00000080061a7211 */ /* 0x000fe400078610ff */
        /* <DEDUP_REMOVED lines=28> */
[-C--:B------:R-:W-:Y:S02]  /*9090*/  LEA.HI.X.SX32 R95, R95, R0.reuse, 0x2, P5 ;  /* 0x000000005f5f7211 */ /* 0x080fe400028f16ff */
[-C--:B------:R-:W-:Y:S02]  /*90a0*/  LEA.HI.X.SX32 R113, R113, R0.reuse, 0x2, P4 ;  /* 0x0000000071717211 */ /* 0x080fe400020f16ff */
[----:B------:R-:W-:Y:S01]  /*90b0*/  LEA.HI.X.SX32 R129, R129, R0, 0x2, P3 ;  /* 0x0000000081817211 */ /* 0x000fe200018f16ff */
[----:B------:R-:W-:Y:S01]  /*90c0*/  VIADD R0, R248, 0xfffffff3 ;  /* 0xfffffff3f8007836 */ /* 0x000fe20000000000 */
[----:B------:R-:W-:Y:S01]  /*90d0*/  LEA R132, P0, R249, UR4, 0x2 ;  /* 0x00000004f9847c11 */ /* 0x000fe2000f8010ff */
[----:B------:R-:W-:-:S03]  /*90e0*/  IMAD R6, R72, 0xc, RZ ;  /* 0x0000000c48067824 */ /* 0x000fc600078e02ff */
[----:B------:R-:W-:Y:S01]  /*90f0*/  ISETP.GE.U32.AND P5, PT, R0, 0x7fffffb4, PT ;  /* 0x7fffffb40000780c */ /* 0x000fe20003fa6070 */
[C---:B------:R-:W-:Y:S01]  /*9100*/  IMAD.SHL.U32 R0, R72.reuse, 0x2, RZ ;  /* 0x0000000248007824 */ /* 0x040fe200078e00ff */
[----:B------:R-:W-:Y:S02]  /*9110*/  LEA.HI.X.SX32 R133, R249, UR5, 0x2, P0 ;  /* 0x00000005f9857c11 */ /* 0x000fe400080f16ff */
[C---:B------:R-:W-:Y:S02]  /*9120*/  LEA R134, P0, R72.reuse, R132, 0x3 ;  /* 0x0000008448867211 */ /* 0x040fe400078018ff */
[----:B------:R-:W-:Y:S02]  /*9130*/  ISETP.GE.U32.AND P2, PT, R135, 0x7fffffc0, PT ;  /* 0x7fffffc08700780c */ /* 0x000fe40003f46070 */
[----:B------:R-:W-:Y:S01]  /*9140*/  ISETP.GE.U32.AND P1, PT, R3, 0x7fffffbc, PT ;  /* 0x7fffffbc0300780c */ /* 0x000fe20003f26070 */
[----:B------:R-:W-:Y:S01]  /*9150*/  IMAD R3, R72, 0x5, RZ ;  /* 0x0000000548037824 */ /* 0x000fe200078e02ff */
[----:B------:R-:W-:Y:S01]  /*9160*/  ISETP.GE.U32.AND P3, PT, R2, 0x7fffffb8, PT ;  /* 0x7fffffb80200780c */ /* 0x000fe20003f66070 */
[----:B------:R-:W-:Y:S01]  /*9170*/  IMAD R2, R72, 0x3, RZ ;  /* 0x0000000348027824 */ /* 0x000fe200078e02ff */
[----:B------:R-:W-:-:S02]  /*9180*/  MOV R114, R136 ;  /* 0x0000008800727202 */ /* 0x000fc40000000f00 */
[-C--:B------:R-:W-:Y:S02]  /*9190*/  LEA.HI.X.SX32 R135, R0, R133.reuse, 0x2, P0 ;  /* 0x0000008500877211 */ /* 0x080fe400000f16ff */
[-C--:B------:R-:W-:Y:S02]  /*91a0*/  IADD3 R136, P4, R6, R132.reuse, RZ ;  /* 0x0000008406887210 */ /* 0x080fe40007f9e0ff */
[-C--:B------:R-:W-:Y:S01]  /*91b0*/  IADD3 R138, P0, R169, R132.reuse, RZ ;  /* 0x00000084a98a7210 */ /* 0x080fe20007f1e0ff */
[----:B------:R-:W-:Y:S01]  /*91c0*/  IMAD.MOV.U32 R115, RZ, RZ, R137 ;  /* 0x000000ffff737224 */ /* 0x000fe200078e0089 */
[-C--:B------:R-:W-:Y:S01]  /*91d0*/  LEA.HI.X.SX32 R137, R2, R133.reuse, 0x2, P4 ;  /* 0x0000008502897211 */ /* 0x080fe200020f16ff */
[C---:B------:R-:W-:Y:S01]  /*91e0*/  IMAD R4, R72.reuse, 0x6, RZ ;  /* 0x0000000648047824 */ /* 0x040fe200078e02ff */
[----:B------:R-:W-:Y:S01]  /*91f0*/  LEA.HI.X.SX32 R139, R3, R133, 0x2, P0 ;  /* 0x00000085038b7211 */ /* 0x000fe200000f16ff */
[----:B------:R-:W-:Y:S01]  /*9200*/  IMAD R5, R72, 0x7, RZ ;  /* 0x0000000748057824 */ /* 0x000fe200078e02ff */
[----:B------:R-:W-:-:S02]  /*9210*/  IADD3 R140, P4, R177, R132, RZ ;  /* 0x00000084b18c7210 */ /* 0x000fc40007f9e0ff */
[-C--:B------:R-:W-:Y:S02]  /*9220*/  IADD3 R142, P0, R185, R132.reuse, RZ ;  /* 0x00000084b98e7210 */ /* 0x080fe40007f1e0ff */
[-C--:B------:R-:W-:Y:S02]  /*9230*/  LEA.HI.X.SX32 R141, R4, R133.reuse, 0x2, P4 ;  /* 0x00000085048d7211 */ /* 0x080fe400020f16ff */
[-C--:B------:R-:W-:Y:S02]  /*9240*/  LEA.HI.X.SX32 R143, R5, R133.reuse, 0x2, P0 ;  /* 0x00000085058f7211 */ /* 0x080fe400000f16ff */
[-C--:B------:R-:W-:Y:S02]  /*9250*/  LEA R144, P4, R72, R132.reuse, 0x5 ;  /* 0x0000008448907211 */ /* 0x080fe400078828ff */
[----:B------:R-:W-:Y:S02]  /*9260*/  IADD3 R146, P0, R201, R132, RZ ;  /* 0x00000084c9927210 */ /* 0x000fe40007f1e0ff */
[----:B------:R-:W-:-:S02]  /*9270*/  LEA.HI.X.SX32 R145, R145, R133, 0x2, P4 ;  /* 0x0000008591917211 */ /* 0x000fc400020f16ff */
[-C--:B------:R-:W-:Y:S02]  /*9280*/  LEA.HI.X.SX32 R147, R147, R133.reuse, 0x2, P0 ;  /* 0x0000008593937211 */ /* 0x080fe400000f16ff */
[-C--:B------:R-:W-:Y:S02]  /*9290*/  IADD3 R148, P4, R209, R132.reuse, RZ ;  /* 0x00000084d1947210 */ /* 0x080fe40007f9e0ff */
[-C--:B------:R-:W-:Y:S02]  /*92a0*/  IADD3 R150, P0, R215, R132.reuse, RZ ;  /* 0x00000084d7967210 */ /* 0x080fe40007f1e0ff */
[-C--:B------:R-:W-:Y:S02]  /*92b0*/  LEA.HI.X.SX32 R149, R149, R133.reuse, 0x2, P4 ;  /* 0x0000008595957211 */ /* 0x080fe400020f16ff */
[----:B------:R-:W-:Y:S02]  /*92c0*/  LEA.HI.X.SX32 R151, R151, R133, 0x2, P0 ;  /* 0x0000008597977211 */ /* 0x000fe400000f16ff */
[----:B------:R-:W-:-:S02]  /*92d0*/  IADD3 R152, P4, R221, R132, RZ ;  /* 0x00000084dd987210 */ /* 0x000fc40007f9e0ff */
[-C--:B------:R-:W-:Y:S02]  /*92e0*/  IADD3 R154, P0, R237, R132.reuse, RZ ;  /* 0x00000084ed9a7210 */ /* 0x080fe40007f1e0ff */
[-C--:B------:R-:W-:Y:S02]  /*92f0*/  LEA.HI.X.SX32 R153, R6, R133.reuse, 0x2, P4 ;  /* 0x0000008506997211 */ /* 0x080fe400020f16ff */
[-C--:B------:R-:W-:Y:S02]  /*9300*/  LEA.HI.X.SX32 R155, R155, R133.reuse, 0x2, P0 ;  /* 0x000000859b9b7211 */ /* 0x080fe400000f16ff */
[-C--:B------:R-:W-:Y:S02]  /*9310*/  IADD3 R156, P4, R241, R132.reuse, RZ ;  /* 0x00000084f19c7210 */ /* 0x080fe40007f9e0ff */
[----:B------:R-:W-:Y:S02]  /*9320*/  IADD3 R158, P0, R244, R132, RZ ;  /* 0x00000084f49e7210 */ /* 0x000fe40007f1e0ff */
[----:B------:R-:W-:-:S02]  /*9330*/  LEA.HI.X.SX32 R157, R157, R133, 0x2, P4 ;  /* 0x000000859d9d7211 */ /* 0x000fc400020f16ff */
[-C--:B------:R-:W-:Y:S02]  /*9340*/  LEA.HI.X.SX32 R159, R159, R133.reuse, 0x2, P0 ;  /* 0x000000859f9f7211 */ /* 0x080fe400000f16ff */
[-C--:B------:R-:W-:Y:S02]  /*9350*/  LEA R160, P4, R72, R132.reuse, 0x6 ;  /* 0x0000008448a07211 */ /* 0x080fe400078830ff */
[-C--:B------:R-:W-:Y:S02]  /*9360*/  IADD3 R162, P0, R162, R132.reuse, RZ ;  /* 0x00000084a2a27210 */ /* 0x080fe40007f1e0ff */
[-C--:B------:R-:W-:Y:S02]  /*9370*/  LEA.HI.X.SX32 R161, R161, R133.reuse, 0x2, P4 ;  /* 0x00000085a1a17211 */ /* 0x080fe400020f16ff */
[----:B------:R-:W-:Y:S02]  /*9380*/  LEA.HI.X.SX32 R163, R163, R133, 0x2, P0 ;  /* 0x00000085a3a37211 */ /* 0x000fe400000f16ff */
[----:B------:R-:W-:-:S02]  /*9390*/  IADD3 R164, P4, R164, R132, RZ ;  /* 0x00000084a4a47210 */ /* 0x000fc40007f9e0ff */
[-C--:B------:R-:W-:Y:S01]  /*93a0*/  IADD3 R166, P0, R166, R132.reuse, RZ ;  /* 0x00000084a6a67210 */ /* 0x080fe20007f1e0ff */
[C---:B------:R-:W-:Y:S01]  /*93b0*/  IMAD R172, R72.reuse, 0x58, RZ ;  /* 0x0000005848ac7824 */ /* 0x040fe200078e02ff */
[-C--:B------:R-:W-:Y:S01]  /*93c0*/  LEA.HI.X.SX32 R165, R165, R133.reuse, 0x2, P4 ;  /* 0x00000085a5a57211 */ /* 0x080fe200020f16ff */
[----:B------:R-:W-:Y:S01]  /*93d0*/  IMAD R174, R72, 0x5c, RZ ;  /* 0x0000005c48ae7824 */ /* 0x000fe200078e02ff */
[-C--:B------:R-:W-:Y:S02]  /*93e0*/  LEA.HI.X.SX32 R167, R167, R133.reuse, 0x2, P0 ;  /* 0x00000085a7a77211 */ /* 0x080fe400000f16ff */
[-C--:B------:R-:W-:Y:S02]  /*93f0*/  IADD3 R168, P4, R168, R132.reuse, RZ ;  /* 0x00000084a8a87210 */ /* 0x080fe40007f9e0ff */
[-C--:B------:R-:W-:Y:S01]  /*9400*/  IADD3 R170, P0, R170, R132.reuse, RZ ;  /* 0x00000084aaaa7210 */ /* 0x080fe20007f1e0ff */
[C---:B------:R-:W-:Y:S01]  /*9410*/  IMAD R173, R72.reuse, 0x16, RZ ;  /* 0x0000001648ad7824 */ /* 0x040fe200078e02ff */
[-C--:B------:R-:W-:Y:S01]  /*9420*/  LEA.HI.X.SX32 R169, R169, R133.reuse, 0x2, P4 ;  /* 0x00000085a9a97211 */ /* 0x080fe200020f16ff */
[C---:B------:R-:W-:Y:S01]  /*9430*/  IMAD R175, R72.reuse, 0x17, RZ ;  /* 0x0000001748af7824 */ /* 0x040fe200078e02ff */
[-C--:B------:R-:W-:Y:S01]  /*9440*/  LEA.HI.X.SX32 R171, R171, R133.reuse, 0x2, P0 ;  /* 0x00000085abab7211 */ /* 0x080fe200000f16ff */
[----:B------:R-:W-:Y:S01]  /*9450*/  IMAD R176, R72, 0x60, RZ ;  /* 0x0000006048b07824 */ /* 0x000fe200078e02ff */
[-C--:B------:R-:W-:Y:S01]  /*9460*/  IADD3 R172, P4, R172, R132.reuse, RZ ;  /* 0x00000084acac7210 */ /* 0x080fe20007f9e0ff */
[----:B------:R-:W-:Y:S01]  /*9470*/  IMAD R178, R72, 0x64, RZ ;  /* 0x0000006448b27824 */ /* 0x000fe200078e02ff */
[-C--:B------:R-:W-:Y:S01]  /*9480*/  IADD3 R174, P0, R174, R132.reuse, RZ ;  /* 0x00000084aeae7210 */ /* 0x080fe20007f1e0ff */
[C---:B------:R-:W-:Y:S01]  /*9490*/  IMAD R179, R72.reuse, 0x19, RZ ;  /* 0x0000001948b37824 */ /* 0x040fe200078e02ff */
[-C--:B------:R-:W-:Y:S01]  /*94a0*/  LEA.HI.X.SX32 R173, R173, R133.reuse, 0x2, P4 ;  /* 0x00000085adad7211 */ /* 0x080fe200020f16ff */
[C---:B------:R-:W-:Y:S01]  /*94b0*/  IMAD R180, R72.reuse, 0x68, RZ ;  /* 0x0000006848b47824 */ /* 0x040fe200078e02ff */
[----:B------:R-:W-:Y:S01]  /*94c0*/  LEA.HI.X.SX32 R175, R175, R133, 0x2, P0 ;  /* 0x00000085afaf7211 */ /* 0x000fe200000f16ff */
[----:B------:R-:W-:Y:S01]  /*94d0*/  IMAD R182, R72, 0x6c, RZ ;  /* 0x0000006c48b67824 */ /* 0x000fe200078e02ff */
[----:B------:R-:W-:-:S02]  /*94e0*/  IADD3 R176, P4, R176, R132, RZ ;  /* 0x00000084b0b07210 */ /* 0x000fc40007f9e0ff */
        /* <DEDUP_REMOVED lines=21> */
[-C--:B------:R-:W-:Y:S02]  /*9640*/  IADD3 R188, P4, R188, R132.reuse, RZ ;  /* 0x00000084bcbc7210 */ /* 0x080fe40007f9e0ff */
[-C--:B------:R-:W-:Y:S01]  /*9650*/  IADD3 R190, P0, R190, R132.reuse, RZ ;  /* 0x00000084bebe7210 */ /* 0x080fe20007f1e0ff */
[C---:B------:R-:W-:Y:S01]  /*9660*/  IMAD.SHL.U32 R193, R72.reuse, 0x20, RZ ;  /* 0x0000002048c17824 */ /* 0x040fe200078e00ff */
[-C--:B------:R-:W-:Y:S01]  /*9670*/  LEA.HI.X.SX32 R189, R189, R133.reuse, 0x2, P4 ;  /* 0x00000085bdbd7211 */ /* 0x080fe200020f16ff */
[C---:B------:R-:W-:Y:S01]  /*9680*/  IMAD R195, R72.reuse, 0x21, RZ ;  /* 0x0000002148c37824 */ /* 0x040fe200078e02ff */
[-C--:B------:R-:W-:Y:S01]  /*9690*/  LEA.HI.X.SX32 R191, R191, R133.reuse, 0x2, P0 ;  /* 0x00000085bfbf7211 */ /* 0x080fe200000f16ff */
[C---:B------:R-:W-:Y:S01]  /*96a0*/  IMAD R196, R72.reuse, 0x88, RZ ;  /* 0x0000008848c47824 */ /* 0x040fe200078e02ff */
[CC--:B------:R-:W-:Y:S01]  /*96b0*/  LEA R192, P4, R72.reuse, R132.reuse, 0x7 ;  /* 0x0000008448c07211 */ /* 0x0c0fe200078838ff */
[----:B------:R-:W-:Y:S01]  /*96c0*/  IMAD R198, R72, 0x8c, RZ ;  /* 0x0000008c48c67824 */ /* 0x000fe200078e02ff */
        /* <DEDUP_REMOVED lines=23> */
[----:B------:R-:W-:Y:S01]  /*9840*/  IADD3 R206, P0, R206, R132, RZ ;  /* 0x00000084cece7210 */ /* 0x000fe20007f1e0ff */
[----:B------:R-:W-:Y:S01]  /*9850*/  STL.64 [R1+0x8c8], R14 ;  /* 0x0008c80e01007387 */ /* 0x000fe20000100a00 */
[----:B------:R-:W-:Y:S01]  /*9860*/  IMAD R211, R72, 0x29, RZ ;  /* 0x0000002948d37824 */ /* 0x000fe200078e02ff */
[----:B------:R-:W-:-:S02]  /*9870*/  LEA.HI.X.SX32 R205, R205, R133, 0x2, P4 ;  /* 0x00000085cdcd7211 */ /* 0x000fc400020f16ff */
[----:B------:R-:W-:Y:S01]  /*9880*/  STL.64 [R1+0x900], R118 ;  /* 0x0009007601007387 */ /* 0x000fe20000100a00 */
[----:B------:R-:W-:Y:S01]  /*9890*/  LEA.HI.X.SX32 R207, R207, R133, 0x2, P0 ;  /* 0x00000085cfcf7211 */ /* 0x000fe200000f16ff */
[----:B------:R-:W-:Y:S01]  /*98a0*/  IMAD R212, R72, 0xa8, RZ ;  /* 0x000000a848d47824 */ /* 0x000fe200078e02ff */
[-C--:B------:R-:W-:Y:S01]  /*98b0*/  IADD3 R208, P4, R208, R132.reuse, RZ ;  /* 0x00000084d0d07210 */ /* 0x080fe20007f9e0ff */
[----:B------:R-:W-:Y:S01]  /*98c0*/  STL.64 [R1+0x8d0], R8 ;  /* 0x0008d00801007387 */ /* 0x000fe20000100a00 */
[----:B------:R-:W-:Y:S01]  /*98d0*/  IMAD R213, R72, 0xac, RZ ;  /* 0x000000ac48d57824 */ /* 0x000fe200078e02ff */
[----:B------:R-:W-:Y:S02]  /*98e0*/  IADD3 R210, P0, R210, R132, RZ ;  /* 0x00000084d2d27210 */ /* 0x000fe40007f1e0ff */
[----:B------:R-:W-:Y:S01]  /*98f0*/  STL.64 [R1+0x908], R120 ;  /* 0x0009087801007387 */ /* 0x000fe20000100a00 */
[----:B------:R-:W-:-:S03]  /*9900*/  IMAD R216, R72, 0x2a, RZ ;  /* 0x0000002a48d87824 */ /* 0x000fc600078e02ff */
[----:B------:R-:W-:Y:S01]  /*9910*/  STL.64 [R1+0x8d8], R30 ;  /* 0x0008d81e01007387 */ /* 0x000fe20000100a00 */
[C---:B------:R-:W-:Y:S01]  /*9920*/  IMAD R218, R72.reuse, 0x2b, RZ ;  /* 0x0000002b48da7824 */ /* 0x040fe200078e02ff */
[-C--:B------:R-:W-:Y:S02]  /*9930*/  LEA.HI.X.SX32 R209, R209, R133.reuse, 0x2, P4 ;  /* 0x00000085d1d17211 */ /* 0x080fe400020f16ff */
[----:B------:R-:W-:Y:S01]  /*9940*/  STL.64 [R1+0x910], R122 ;  /* 0x0009107a01007387 */ /* 0x000fe20000100a00 */
[----:B------:R-:W-:Y:S01]  /*9950*/  LEA.HI.X.SX32 R211, R211, R133, 0x2, P0 ;  /* 0x00000085d3d37211 */ /* 0x000fe200000f16ff */
[C---:B------:R-:W-:Y:S02]  /*9960*/  IMAD R214, R72.reuse, 0xb0, RZ ;  /* 0x000000b048d67824 */ /* 0x040fe400078e02ff */
[----:B------:R-:W-:Y:S01]  /*9970*/  STL.64 [R1+0x8e0], R10 ;  /* 0x0008e00a01007387 */ /* 0x000fe20000100a00 */
[----:B------:R-:W-:Y:S01]  /*9980*/  IMAD R217, R72, 0xb4, RZ ;  /* 0x000000b448d97824 */ /* 0x000fe200078e02ff */
[----:B------:R-:W-:-:S02]  /*9990*/  IADD3 R212, P4, R212, R132, RZ ;  /* 0x00000084d4d47210 */ /* 0x000fc40007f9e0ff */
[----:B------:R1:W-:Y:S01]  /*99a0*/  STL.64 [R1+0x918], R124 ;  /* 0x0009187c01007387 */ /* 0x0003e20000100a00 */
[C---:B------:R-:W-:Y:S02]  /*99b0*/  IMAD R225, R72.reuse, 0x2d, RZ ;  /* 0x0000002d48e17824 */ /* 0x040fe400078e02ff */
[C---:B------:R-:W-:Y:S02]  /*99c0*/  IMAD R219, R72.reuse, 0xb8, RZ ;  /* 0x000000b848db7824 */ /* 0x040fe400078e02ff */
[C---:B------:R-:W-:Y:S02]  /*99d0*/  IMAD R220, R72.reuse, 0xbc, RZ ;  /* 0x000000bc48dc7824 */ /* 0x040fe400078e02ff */
[C---:B------:R-:W-:Y:S02]  /*99e0*/  IMAD R235, R72.reuse, 0x2e, RZ ;  /* 0x0000002e48eb7824 */ /* 0x040fe400078e02ff */
[C---:B------:R-:W-:Y:S02]  /*99f0*/  IMAD R238, R72.reuse, 0x2f, RZ ;  /* 0x0000002f48ee7824 */ /* 0x040fe400078e02ff */
[C---:B------:R-:W-:Y:S01]  /*9a00*/  IMAD R223, R72.reuse, 0xc0, RZ ;  /* 0x000000c048df7824 */ /* 0x040fe200078e02ff */
[-C--:B-1----:R-:W-:Y:S01]  /*9a10*/  IADD3 R124, P0, R213, R132.reuse, RZ ;  /* 0x00000084d57c7210 */ /* 0x082fe20007f1e0ff */
[----:B------:R-:W-:Y:S01]  /*9a20*/  IMAD R222, R72, 0xc4, RZ ;  /* 0x000000c448de7824 */ /* 0x000fe200078e02ff */
[-C--:B------:R-:W-:Y:S01]  /*9a30*/  LEA.HI.X.SX32 R213, R216, R133.reuse, 0x2, P4 ;  /* 0x00000085d8d57211 */ /* 0x080fe200020f16ff */
[----:B------:R-:W-:Y:S01]  /*9a40*/  IMAD R240, R72, 0x31, RZ ;  /* 0x0000003148f07824 */ /* 0x000fe200078e02ff */
[-C--:B------:R-:W-:Y:S01]  /*9a50*/  LEA.HI.X.SX32 R125, R218, R133.reuse, 0x2, P0 ;  /* 0x00000085da7d7211 */ /* 0x080fe200000f16ff */
[----:B------:R-:W-:Y:S01]  /*9a60*/  IMAD R224, R72, 0xc8, RZ ;  /* 0x000000c848e07824 */ /* 0x000fe200078e02ff */
[-C--:B------:R-:W-:Y:S01]  /*9a70*/  IADD3 R214, P4, R214, R132.reuse, RZ ;  /* 0x00000084d6d67210 */ /* 0x080fe20007f9e0ff */
[C---:B------:R-:W-:Y:S01]  /*9a80*/  IMAD R6, R72.reuse, 0xcc, RZ ;  /* 0x000000cc48067824 */ /* 0x040fe200078e02ff */
[-C--:B------:R-:W-:Y:S01]  /*9a90*/  IADD3 R216, P0, R217, R132.reuse, RZ ;  /* 0x00000084d9d87210 */ /* 0x080fe20007f1e0ff */
[C---:B------:R-:W-:Y:S01]  /*9aa0*/  IMAD R239, R72.reuse, 0x32, RZ ;  /* 0x0000003248ef7824 */ /* 0x040fe200078e02ff */
[-C--:B------:R-:W-:Y:S01]  /*9ab0*/  LEA.HI.X.SX32 R215, R215, R133.reuse, 0x2, P4 ;  /* 0x00000085d7d77211 */ /* 0x080fe200020f16ff */
[C---:B------:R-:W-:Y:S01]  /*9ac0*/  IMAD R227, R72.reuse, 0x33, RZ ;  /* 0x0000003348e37824 */ /* 0x040fe200078e02ff */
[-C--:B------:R-:W-:Y:S01]  /*9ad0*/  LEA.HI.X.SX32 R217, R225, R133.reuse, 0x2, P0 ;  /* 0x00000085e1d97211 */ /* 0x080fe200000f16ff */
[C---:B------:R-:W-:Y:S01]  /*9ae0*/  IMAD R226, R72.reuse, 0xd0, RZ ;  /* 0x000000d048e27824 */ /* 0x040fe200078e02ff */
[-C--:B------:R-:W-:Y:S01]  /*9af0*/  IADD3 R218, P4, R219, R132.reuse, RZ ;  /* 0x00000084dbda7210 */ /* 0x080fe20007f9e0ff */
[----:B------:R-:W-:Y:S01]  /*9b00*/  IMAD R228, R72, 0xd4, RZ ;  /* 0x000000d448e47824 */ /* 0x000fe200078e02ff */
[-C--:B------:R-:W-:Y:S01]  /*9b10*/  IADD3 R122, P0, R220, R132.reuse, RZ ;  /* 0x00000084dc7a7210 */ /* 0x080fe20007f1e0ff */
[C---:B------:R-:W-:Y:S01]  /*9b20*/  IMAD R229, R72.reuse, 0x35, RZ ;  /* 0x0000003548e57824 */ /* 0x040fe200078e02ff */
[-C--:B------:R-:W-:Y:S01]  /*9b30*/  LEA.HI.X.SX32 R219, R235, R133.reuse, 0x2, P4 ;  /* 0x00000085ebdb7211 */ /* 0x080fe200020f16ff */
[----:B------:R-:W-:Y:S01]  /*9b40*/  IMAD R230, R72, 0xd8, RZ ;  /* 0x000000d848e67824 */ /* 0x000fe200078e02ff */
        /* <DEDUP_REMOVED lines=8> */
[----:B------:R-:W-:Y:S01]  /*9bd0*/  LEA.HI.X.SX32 R223, R240, R133, 0x2, P0 ;  /* 0x00000085f0df7211 */ /* 0x000fe200000f16ff */
[----:B------:R-:W-:Y:S01]  /*9be0*/  IMAD R234, R72, 0xe4, RZ ;  /* 0x000000e448ea7824 */ /* 0x000fe200078e02ff */
[-C--:B------:R-:W-:Y:S01]  /*9bf0*/  IADD3 R224, P4, R224, R132.reuse, RZ ;  /* 0x00000084e0e07210 */ /* 0x080fe20007f9e0ff */
[----:B------:R-:W1:Y:S01]  /*9c00*/  S2UR UR5, SR_CgaCtaId ;  /* 0x00000000000579c3 */ /* 0x000e620000008800 */
[----:B------:R-:W-:-:S02]  /*9c10*/  IADD3 R30, P0, R6, R132, RZ ;  /* 0x00000084061e7210 */ /* 0x000fc40007f1e0ff */
[-C--:B------:R-:W-:Y:S02]  /*9c20*/  LEA.HI.X.SX32 R225, R239, R133.reuse, 0x2, P4 ;  /* 0x00000085efe17211 */ /* 0x080fe400020f16ff */
[-C--:B------:R-:W-:Y:S02]  /*9c30*/  LEA.HI.X.SX32 R31, R227, R133.reuse, 0x2, P0 ;  /* 0x00000085e31f7211 */ /* 0x080fe400000f16ff */
[-C--:B------:R-:W-:Y:S01]  /*9c40*/  IADD3 R226, P4, R226, R132.reuse, RZ ;  /* 0x00000084e2e27210 */ /* 0x080fe20007f9e0ff */
        /* <DEDUP_REMOVED lines=10> */
[C---:B------:R-:W-:Y:S01]  /*9cf0*/  IMAD.SHL.U32 R246, R72.reuse, 0x4, RZ ;  /* 0x0000000448f67824 */ /* 0x040fe200078e00ff */
[-C--:B------:R-:W-:Y:S01]  /*9d00*/  LEA.HI.X.SX32 R231, R231, R133.reuse, 0x2, P4 ;  /* 0x00000085e7e77211 */ /* 0x080fe200020f16ff */
[----:B------:R-:W-:Y:S01]  /*9d10*/  IMAD R242, R72, 0xf8, RZ ;  /* 0x000000f848f27824 */ /* 0x000fe200078e02ff */
[-C--:B------:R-:W-:Y:S01]  /*9d20*/  LEA.HI.X.SX32 R121, R233, R133.reuse, 0x2, P0 ;  /* 0x00000085e9797211 */ /* 0x080fe200000f16ff */
[----:B------:R-:W-:Y:S01]  /*9d30*/  UMOV UR4, 0x400 ;  /* 0x0000040000047882 */ /* 0x000fe20000000000 */
[-C--:B------:R-:W-:Y:S01]  /*9d40*/  IADD3 R232, P4, R232, R132.reuse, RZ ;  /* 0x00000084e8e87210 */ /* 0x080fe20007f9e0ff */
[----:B------:R-:W-:Y:S01]  /*9d50*/  IMAD R243, R72, 0x3e, RZ ;  /* 0x0000003e48f37824 */ /* 0x000fe200078e02ff */
[-C--:B------:R-:W-:Y:S01]  /*9d60*/  IADD3 R234, P0, R234, R132.reuse, RZ ;  /* 0x00000084eaea7210 */ /* 0x080fe20007f1e0ff */
[C---:B------:R-:W-:Y:S01]  /*9d70*/  IMAD R238, R72.reuse, 0xf0, RZ ;  /* 0x000000f048ee7824 */ /* 0x040fe200078e02ff */
[-C--:B------:R-:W-:Y:S01]  /*9d80*/  LEA.HI.X.SX32 R233, R241, R133.reuse, 0x2, P4 ;  /* 0x00000085f1e97211 */ /* 0x080fe200020f16ff */
[----:B------:R-:W-:Y:S01]  /*9d90*/  IMAD R240, R72, 0xf4, RZ ;  /* 0x000000f448f07824 */ /* 0x000fe200078e02ff */
[-C--:B------:R-:W-:Y:S01]  /*9da0*/  LEA.HI.X.SX32 R235, R3, R133.reuse, 0x2, P0 ;  /* 0x0000008503eb7211 */ /* 0x080fe200000f16ff */
[----:B------:R-:W-:Y:S01]  /*9db0*/  IMAD.SHL.U32 R131, R252, 0x4, RZ ;  /* 0x00000004fc837824 */ /* 0x000fe200078e00ff */
[-C--:B------:R-:W-:Y:S01]  /*9dc0*/  IADD3 R236, P4, R236, R132.reuse, RZ ;  /* 0x00000084ecec7210 */ /* 0x080fe20007f9e0ff */
[----:B------:R-:W-:Y:S01]  /*9dd0*/  ULDC.64 UR8, c[0x0][0x208] ;  /* 0x0000820000087ab9 */ /* 0x000fe20000000a00 */
[-C--:B------:R-:W-:Y:S01]  /*9de0*/  IADD3 R8, P0, R2, R132.reuse, RZ ;  /* 0x0000008402087210 */ /* 0x080fe20007f1e0ff */
[----:B------:R-:W-:Y:S01]  /*9df0*/  IMAD R6, R72, 0x3d, RZ ;  /* 0x0000003d48067824 */ /* 0x000fe200078e02ff */
[-C--:B------:R-:W-:Y:S01]  /*9e00*/  LEA.HI.X.SX32 R237, R4, R133.reuse, 0x2, P4 ;  /* 0x0000008504ed7211 */ /* 0x080fe200020f16ff */
[----:B------:R-:W-:Y:S01]  /*9e10*/  IMAD R0, R72, 0xfc, RZ ;  /* 0x000000fc48007824 */ /* 0x000fe200078e02ff */
[-C--:B------:R-:W-:Y:S01]  /*9e20*/  LEA.HI.X.SX32 R9, R5, R133.reuse, 0x2, P0 ;  /* 0x0000008505097211 */ /* 0x080fe200000f16ff */
[----:B------:R-:W-:Y:S01]  /*9e30*/  IMAD.MOV.U32 R14, RZ, RZ, R116 ;  /* 0x000000ffff0e7224 */ /* 0x000fe200078e0074 */
[-C--:B------:R-:W-:Y:S01]  /*9e40*/  IADD3 R238, P4, R238, R132.reuse, RZ ;  /* 0x00000084eeee7210 */ /* 0x080fe20007f9e0ff */
[----:B------:R-:W-:Y:S01]  /*9e50*/  IMAD.MOV.U32 R15, RZ, RZ, R117 ;  /* 0x000000ffff0f7224 */ /* 0x000fe200078e0075 */
[----:B------:R-:W-:Y:S01]  /*9e60*/  IADD3 R240, P0, R240, R132, RZ ;  /* 0x00000084f0f07210 */ /* 0x000fe20007f1e0ff */
[----:B------:R-:W-:Y:S01]  /*9e70*/  IMAD R2, R72, 0x3f, RZ ;  /* 0x0000003f48027824 */ /* 0x000fe200078e02ff */
[-C--:B------:R-:W-:Y:S01]  /*9e80*/  LEA.HI.X.SX32 R239, R244, R133.reuse, 0x2, P4 ;  /* 0x00000085f4ef7211 */ /* 0x080fe200020f16ff */
[----:B------:R-:W2:Y:S01]  /*9e90*/  LDC R11, c[0x0][0x230] ;  /* 0x00008c00ff0b7b82 */ /* 0x000ea20000000800 */
[----:B------:R-:W-:-:S02]  /*9ea0*/  LEA.HI.X.SX32 R241, R6, R133, 0x2, P0 ;  /* 0x0000008506f17211 */ /* 0x000fc400000f16ff */
[-C--:B------:R-:W-:Y:S01]  /*9eb0*/  IADD3 R118, P6, R0, R132.reuse, RZ ;  /* 0x0000008400767210 */ /* 0x080fe20007fde0ff */
[----:B------:R-:W-:Y:S01]  /*9ec0*/  VIADD R0, R248, 0xffffffef ;  /* 0xffffffeff8007836 */ /* 0x000fe20000000000 */
[-C--:B------:R-:W-:Y:S01]  /*9ed0*/  LEA R244, P0, R72, R132.reuse, 0x4 ;  /* 0x0000008448f47211 */ /* 0x080fe200078020ff */
[----:B-1----:R-:W-:Y:S01]  /*9ee0*/  ULEA UR4, UR5, UR4, 0x18 ;  /* 0x0000000405047291 */ /* 0x002fe2000f8ec03f */
[-C--:B------:R-:W-:Y:S01]  /*9ef0*/  LEA.HI.X.SX32 R119, R2, R133.reuse, 0x2, P6 ;  /* 0x0000008502777211 */ /* 0x080fe200030f16ff */
[----:B------:R-:W-:Y:S01]  /*9f00*/  VIADD R2, R248, 0xffffffeb ;  /* 0xffffffebf8027836 */ /* 0x000fe20000000000 */
[C---:B------:R-:W-:Y:S01]  /*9f10*/  LEA.HI.X.SX32 R245, R246.reuse, R133, 0x2, P0 ;  /* 0x00000085f6f57211 */ /* 0x040fe200000f16ff */
[----:B------:R-:W1:Y:S01]  /*9f20*/  LDC R10, c[0x0][0x230] ;  /* 0x00008c00ff0a7b82 */ /* 0x000e620000000800 */
[-C--:B------:R-:W-:Y:S02]  /*9f30*/  IADD3 R246, P0, R246, R132.reuse, RZ ;  /* 0x00000084f6f67210 */ /* 0x080fe40007f1e0ff */
[----:B------:R-:W-:Y:S01]  /*9f40*/  ISETP.GE.U32.AND P6, PT, R0, 0x7fffffb0, PT ;  /* 0x7fffffb00000780c */ /* 0x000fe20003fc6070 */
[----:B------:R-:W-:Y:S01]  /*9f50*/  VIADD R0, R248, 0xffffffe7 ;  /* 0xffffffe7f8007836 */ /* 0x000fe20000000000 */
[----:B------:R-:W-:-:S02]  /*9f60*/  IADD3 R242, P4, R242, R132, RZ ;  /* 0x00000084f2f27210 */ /* 0x000fc40007f9e0ff */
[-C--:B------:R-:W-:Y:S02]  /*9f70*/  LEA.HI.X.SX32 R247, R72, R133.reuse, 0x2, P0 ;  /* 0x0000008548f77211 */ /* 0x080fe400000f16ff */
[----:B------:R-:W-:Y:S02]  /*9f80*/  ISETP.GE.U32.AND P0, PT, R2, 0x7fffffac, PT ;  /* 0x7fffffac0200780c */ /* 0x000fe40003f06070 */
[----:B------:R-:W-:Y:S02]  /*9f90*/  LEA.HI.X.SX32 R243, R243, R133, 0x2, P4 ;  /* 0x00000085f3f37211 */ /* 0x000fe400020f16ff */
[----:B------:R-:W-:Y:S02]  /*9fa0*/  IADD3 R2, R131, UR4, RZ ;  /* 0x0000000483027c10 */ /* 0x000fe4000fffe0ff */
[----:B------:R-:W-:Y:S01]  /*9fb0*/  ISETP.GE.U32.AND P4, PT, R0, 0x7fffffa8, PT ;  /* 0x7fffffa80000780c */ /* 0x000fe20003f86070 */
[C---:B------:R-:W-:Y:S02]  /*9fc0*/  VIADD R0, R248.reuse, 0xffffffdf ;  /* 0xffffffdff8007836 */ /* 0x040fe40000000000 */
[----:B------:R-:W-:Y:S01]  /*9fd0*/  @!PT LDS RZ, [RZ] ;  /* 0x00000000fffff984 */ /* 0x000fe20000000800 */
[----:B------:R-:W-:Y:S01]  /*9fe0*/  @!PT LDS RZ, [RZ] ;  /* 0x00000000fffff984 */ /* 0x000fe20000000800 */
[----:B------:R-:W-:Y:S01]  /*9ff0*/  @!PT LDS RZ, [RZ] ;  /* 0x00000000fffff984 */ /* 0x000fe20000000800 */
[----:B------:R-:W-:Y:S01]  /*a000*/  LDGSTS.E [R2+0x10000], desc[UR8][R132.64], !P2 ;  /* 0x1000000084027fae */ /* 0x000fe2000d121848 */
[----:B------:R-:W-:-:S03]  /*a010*/  VIADD R3, R248, 0xffffffe3 ;  /* 0xffffffe3f8037836 */ /* 0x000fc60000000000 */
[----:B------:R-:W-:Y:S01]  /*a020*/  LDGSTS.E [R2+0x10400], desc[UR8][R244.64], !P1 ;  /* 0x10400000f4027fae */ /* 0x000fe2000c921848 */
[----:B------:R-:W-:Y:S01]  /*a030*/  ISETP.GE.U32.AND P1, PT, R0, 0x7fffffa0, PT ;  /* 0x7fffffa00000780c */ /* 0x000fe20003f26070 */
[C---:B------:R-:W-:Y:S01]  /*a040*/  VIADD R0, R248.reuse, 0xffffffd7 ;  /* 0xffffffd7f8007836 */ /* 0x040fe20000000000 */
[----:B------:R-:W-:Y:S01]  /*a050*/  ISETP.GE.U32.AND P2, PT, R3, 0x7fffffa4, PT ;  /* 0x7fffffa40300780c */ /* 0x000fe20003f46070 */
[----:B------:R3:W-:Y:S01]  /*a060*/  LDGSTS.E [R2+0x10800], desc[UR8][R144.64], !P3 ;  /* 0x1080000090027fae */ /* 0x0007e2000d921848 */
[----:B------:R-:W-:-:S03]  /*a070*/  VIADD R3, R248, 0xffffffdb ;  /* 0xffffffdbf8037836 */ /* 0x000fc60000000000 */
[----:B------:R-:W-:Y:S01]  /*a080*/  LDGSTS.E [R2+0x10c00], desc[UR8][R152.64], !P5 ;  /* 0x10c0000098027fae */ /* 0x000fe2000e921848 */
[----:B------:R-:W-:Y:S01]  /*a090*/  ISETP.GE.U32.AND P5, PT, R0, 0x7fffff98, PT ;  /* 0x7fffff980000780c */ /* 0x000fe20003fa6070 */
[C---:B------:R-:W-:Y:S01]  /*a0a0*/  VIADD R0, R248.reuse, 0xffffffcf ;  /* 0xffffffcff8007836 */ /* 0x040fe20000000000 */
[----:B------:R-:W-:Y:S01]  /*a0b0*/  ISETP.GE.U32.AND P3, PT, R3, 0x7fffff9c, PT ;  /* 0x7fffff9c0300780c */ /* 0x000fe20003f66070 */
[----:B------:R-:W-:Y:S01]  /*a0c0*/  LDGSTS.E [R2+0x11000], desc[UR8][R160.64], !P6 ;  /* 0x11000000a0027fae */ /* 0x000fe2000f121848 */
[----:B------:R-:W-:-:S03]  /*a0d0*/  VIADD R3, R248, 0xffffffd3 ;  /* 0xffffffd3f8037836 */ /* 0x000fc60000000000 */
[----:B------:R-:W-:Y:S01]  /*a0e0*/  LDGSTS.E [R2+0x11400], desc[UR8][R168.64], !P0 ;  /* 0x11400000a8027fae */ /* 0x000fe2000c121848 */
[----:B------:R-:W-:Y:S01]  /*a0f0*/  ISETP.GE.U32.AND P0, PT, R0, 0x7fffff90, PT ;  /* 0x7fffff900000780c */ /* 0x000fe20003f06070 */
[C---:B------:R-:W-:Y:S01]  /*a100*/  VIADD R0, R248.reuse, 0xffffffc7 ;  /* 0xffffffc7f8007836 */ /* 0x040fe20000000000 */
[----:B------:R-:W-:Y:S01]  /*a110*/  ISETP.GE.U32.AND P6, PT, R3, 0x7fffff94, PT ;  /* 0x7fffff940300780c */ /* 0x000fe20003fc6070 */
[----:B------:R-:W-:Y:S01]  /*a120*/  LDGSTS.E [R2+0x11800], desc[UR8][R176.64], !P4 ;  /* 0x11800000b0027fae */ /* 0x000fe2000e121848 */
[----:B------:R-:W-:-:S03]  /*a130*/  IADD3 R3, R248, -0x35, RZ ;  /* 0xffffffcbf8037810 */ /* 0x000fc60007ffe0ff */
[----:B------:R-:W-:Y:S01]  /*a140*/  LDGSTS.E [R2+0x11c00], desc[UR8][R184.64], !P2 ;  /* 0x11c00000b8027fae */ /* 0x000fe2000d121848 */
[----:B------:R-:W-:Y:S01]  /*a150*/  ISETP.GE.U32.AND P2, PT, R0, 0x7fffff88, PT ;  /* 0x7fffff880000780c */ /* 0x000fe20003f46070 */
[----:B------:R-:W-:Y:S01]  /*a160*/  VIADD R0, R248, 0xffffffc3 ;  /* 0xffffffc3f8007836 */ /* 0x000fe20000000000 */
[----:B------:R-:W-:Y:S01]  /*a170*/  ISETP.GE.U32.AND P4, PT, R3, 0x7fffff8c, PT ;  /* 0x7fffff8c0300780c */ /* 0x000fe20003f86070 */
[----:B------:R-:W-:Y:S03]  /*a180*/  LDGSTS.E [R2+0x12000], desc[UR8][R192.64], !P1 ;  /* 0x12000000c0027fae */ /* 0x000fe6000c921848 */
[----:B------:R-:W-:Y:S01]  /*a190*/  ISETP.GE.U32.AND P1, PT, R0, 0x7fffff84, PT ;  /* 0x7fffff840000780c */ /* 0x000fe20003f26070 */
[C---:B------:R-:W-:Y:S01]  /*a1a0*/  VIADD R0, R248.reuse, 0xfffffff6 ;  /* 0xfffffff6f8007836 */ /* 0x040fe20000000000 */
[----:B------:R-:W-:Y:S01]  /*a1b0*/  LDGSTS.E [R2+0x12400], desc[UR8][R200.64], !P3 ;  /* 0x12400000c8027fae */ /* 0x000fe2000d921848 */
[----:B------:R-:W-:-:S03]  /*a1c0*/  VIADD R3, R248, 0xfffffffe ;  /* 0xfffffffef8037836 */ /* 0x000fc60000000000 */
[----:B------:R-:W-:Y:S04]  /*a1d0*/  LDGSTS.E [R2+0x12800], desc[UR8][R208.64], !P5 ;  /* 0x12800000d0027fae */ /* 0x000fe8000e921848 */
[----:B------:R-:W-:Y:S01]  /*a1e0*/  LDGSTS.E [R2+0x12c00], desc[UR8][R214.64], !P6 ;  /* 0x12c00000d6027fae */ /* 0x000fe2000f121848 */
[----:B------:R-:W-:Y:S02]  /*a1f0*/  ISETP.GE.U32.AND P6, PT, R0, 0x7fffffb7, PT ;  /* 0x7fffffb70000780c */ /* 0x000fe40003fc6070 */
[C---:B------:R-:W-:Y:S01]  /*a200*/  IADD3 R0, R248.reuse, -0x12, RZ ;  /* 0xffffffeef8007810 */ /* 0x040fe20007ffe0ff */
[----:B------:R-:W-:Y:S01]  /*a210*/  LDGSTS.E [R2+0x13000], desc[UR8][R220.64], !P0 ;  /* 0x13000000dc027fae */ /* 0x000fe2000c121848 */
[----:B------:R-:W-:Y:S01]  /*a220*/  ISETP.GE.U32.AND P3, PT, R3, 0x7fffffbf, PT ;  /* 0x7fffffbf0300780c */ /* 0x000fe20003f66070 */
[----:B------:R-:W-:-:S02]  /*a230*/  VIADD R3, R248, 0xfffffffa ;  /* 0xfffffffaf8037836 */ /* 0x000fc40000000000 */
[----:B------:R-:W-:Y:S01]  /*a240*/  LDGSTS.E [R2+0x13400], desc[UR8][R226.64], !P4 ;  /* 0x13400000e2027fae */ /* 0x000fe2000e121848 */
[----:B------:R-:W-:Y:S01]  /*a250*/  ISETP.GE.U32.AND P4, PT, R0, 0x7fffffaf, PT ;  /* 0x7fffffaf0000780c */ /* 0x000fe20003f86070 */
[C---:B------:R-:W-:Y:S01]  /*a260*/  VIADD R0, R248.reuse, 0xffffffea ;  /* 0xffffffeaf8007836 */ /* 0x040fe20000000000 */
[----:B------:R-:W-:Y:S01]  /*a270*/  ISETP.GE.U32.AND P5, PT, R3, 0x7fffffbb, PT ;  /* 0x7fffffbb0300780c */ /* 0x000fe20003fa6070 */
[----:B------:R-:W-:Y:S01]  /*a280*/  VIADD R3, R248, 0xfffffff2 ;  /* 0xfffffff2f8037836 */ /* 0x000fe20000000000 */
[----:B------:R-:W-:Y:S01]  /*a290*/  LDGSTS.E [R2+0x13800], desc[UR8][R232.64], !P2 ;  /* 0x13800000e8027fae */ /* 0x000fe2000d121848 */
[----:B------:R-:W-:Y:S02]  /*a2a0*/  LOP3.LUT R130, R131, 0x20, RZ, 0x3c, !PT ;  /* 0x0000002083827812 */ /* 0x000fe400078e3cff */
[----:B------:R-:W-:Y:S01]  /*a2b0*/  ISETP.GE.U32.AND P2, PT, R0, 0x7fffffab, PT ;  /* 0x7fffffab0000780c */ /* 0x000fe20003f46070 */
[----:B------:R-:W-:Y:S01]  /*a2c0*/  VIADD R0, R248, 0xffffffe6 ;  /* 0xffffffe6f8007836 */ /* 0x000fe20000000000 */
[----:B------:R-:W-:Y:S01]  /*a2d0*/  ISETP.GE.U32.AND P0, PT, R3, 0x7fffffb3, PT ;  /* 0x7fffffb30300780c */ /* 0x000fe20003f06070 */
[----:B------:R-:W-:Y:S01]  /*a2e0*/  VIADD R3, R130, UR4 ;  /* 0x0000000482037c36 */ /* 0x000fe20008000000 */
[----:B------:R-:W-:Y:S02]  /*a2f0*/  LDGSTS.E [R2+0x13c00], desc[UR8][R238.64], !P1 ;  /* 0x13c00000ee027fae */ /* 0x000fe4000c921848 */
[----:B------:R-:W-:Y:S01]  /*a300*/  ISETP.GE.U32.AND P1, PT, R0, 0x7fffffa7, PT ;  /* 0x7fffffa70000780c */ /* 0x000fe20003f26070 */
[C---:B------:R-:W-:Y:S01]  /*a310*/  VIADD R0, R248.reuse, 0xffffffde ;  /* 0xffffffdef8007836 */ /* 0x040fe20000000000 */
[----:B------:R-:W-:Y:S01]  /*a320*/  LDGSTS.E [R3+0x10100], desc[UR8][R246.64], !P3 ;  /* 0x10100000f6037fae */ /* 0x000fe2000d921848 */
[----:B------:R-:W-:-:S03]  /*a330*/  VIADD R4, R248, 0xffffffe2 ;  /* 0xffffffe2f8047836 */ /* 0x000fc60000000000 */
[----:B------:R-:W-:Y:S01]  /*a340*/  LDGSTS.E [R3+0x10500], desc[UR8][R138.64], !P5 ;  /* 0x105000008a037fae */ /* 0x000fe2000e921848 */
[----:B------:R-:W-:Y:S02]  /*a350*/  ISETP.GE.U32.AND P5, PT, R0, 0x7fffff9f, PT ;  /* 0x7fffff9f0000780c */ /* 0x000fe40003fa6070 */
[----:B------:R-:W-:Y:S01]  /*a360*/  IADD3 R0, R248, -0x2a, RZ ;  /* 0xffffffd6f8007810 */ /* 0x000fe20007ffe0ff */
[----:B------:R-:W-:Y:S01]  /*a370*/  LDGSTS.E [R3+0x10900], desc[UR8][R146.64], !P6 ;  /* 0x1090000092037fae */ /* 0x000fe2000f121848 */
[----:B------:R-:W-:Y:S01]  /*a380*/  ISETP.GE.U32.AND P3, PT, R4, 0x7fffffa3, PT ;  /* 0x7fffffa30400780c */ /* 0x000fe20003f66070 */
[----:B------:R-:W-:Y:S02]  /*a390*/  VIADD R4, R248, 0xffffffda ;  /* 0xffffffdaf8047836 */ /* 0x000fe40000000000 */
[----:B------:R-:W-:Y:S01]  /*a3a0*/  LDGSTS.E [R3+0x10d00], desc[UR8][R154.64], !P0 ;  /* 0x10d000009a037fae */ /* 0x000fe2000c121848 */
[----:B------:R-:W-:Y:S01]  /*a3b0*/  ISETP.GE.U32.AND P0, PT, R0, 0x7fffff97, PT ;  /* 0x7fffff970000780c */ /* 0x000fe20003f06070 */
[----:B------:R-:W-:Y:S01]  /*a3c0*/  VIADD R0, R248, 0xffffffce ;  /* 0xffffffcef8007836 */ /* 0x000fe20000000000 */
[----:B------:R-:W-:Y:S01]  /*a3d0*/  ISETP.GE.U32.AND P6, PT, R4, 0x7fffff9b, PT ;  /* 0x7fffff9b0400780c */ /* 0x000fe20003fc6070 */
[----:B------:R-:W-:Y:S01]  /*a3e0*/  LDGSTS.E [R3+0x11100], desc[UR8][R162.64], !P4 ;  /* 0x11100000a2037fae */ /* 0x000fe2000e121848 */
[----:B------:R-:W-:-:S03]  /*a3f0*/  VIADD R4, R248, 0xffffffd2 ;  /* 0xffffffd2f8047836 */ /* 0x000fc60000000000 */
        /* <DEDUP_REMOVED lines=17> */
[----:B------:R-:W-:Y:S01]  /*a510*/  ISETP.GE.U32.AND P4, PT, R0, 0x7fffffb6, PT ;  /* 0x7fffffb60000780c */ /* 0x000fe20003f86070 */
[----:B------:R-:W-:Y:S01]  /*a520*/  VIADD R0, R248, 0xffffffed ;  /* 0xffffffedf8007836 */ /* 0x000fe20000000000 */
[----:B------:R-:W-:Y:S01]  /*a530*/  ISETP.GE.U32.AND P6, PT, R4, 0x7fffffbe, PT ;  /* 0x7fffffbe0400780c */ /* 0x000fe20003fc6070 */
[----:B------:R-:W-:Y:S01]  /*a540*/  LDGSTS.E [R3+0x13100], desc[UR8][R222.64], !P2 ;  /* 0x13100000de037fae */ /* 0x000fe2000d121848 */
[----:B------:R-:W-:-:S03]  /*a550*/  IADD3 R4, R248, -0x7, RZ ;  /* 0xfffffff9f8047810 */ /* 0x000fc60007ffe0ff */
[----:B------:R-:W-:Y:S01]  /*a560*/  LDGSTS.E [R3+0x13500], desc[UR8][R228.64], !P1 ;  /* 0x13500000e4037fae */ /* 0x000fe2000c921848 */
[----:B------:R-:W-:Y:S01]  /*a570*/  ISETP.GE.U32.AND P1, PT, R0, 0x7fffffae, PT ;  /* 0x7fffffae0000780c */ /* 0x000fe20003f26070 */
[----:B------:R-:W-:Y:S01]  /*a580*/  VIADD R0, R248, 0xffffffe9 ;  /* 0xffffffe9f8007836 */ /* 0x000fe20000000000 */
        /* <DEDUP_REMOVED lines=12> */
[----:B------:R-:W-:-:S03]  /*a650*/  IADD3 R5, R248, -0x1f, RZ ;  /* 0xffffffe1f8057810 */ /* 0x000fc60007ffe0ff */
[----:B------:R-:W-:Y:S01]  /*a660*/  LDGSTS.E [R4+0x10600], desc[UR8][R140.64], !P0 ;  /* 0x106000008c047fae */ /* 0x000fe2000c121848 */
[----:B------:R-:W-:Y:S01]  /*a670*/  ISETP.GE.U32.AND P0, PT, R0, 0x7fffff9e, PT ;  /* 0x7fffff9e0000780c */ /* 0x000fe20003f06070 */
[C---:B------:R-:W-:Y:S01]  /*a680*/  VIADD R0, R248.reuse, 0xffffffd5 ;  /* 0xffffffd5f8007836 */ /* 0x040fe20000000000 */
[----:B------:R-:W-:Y:S01]  /*a690*/  ISETP.GE.U32.AND P6, PT, R5, 0x7fffffa2, PT ;  /* 0x7fffffa20500780c */ /* 0x000fe20003fc6070 */
[----:B------:R-:W-:Y:S01]  /*a6a0*/  VIADD R5, R248, 0xffffffd9 ;  /* 0xffffffd9f8057836 */ /* 0x000fe20000000000 */
[----:B------:R-:W-:Y:S04]  /*a6b0*/  LDGSTS.E [R4+0x10a00], desc[UR8][R148.64], !P4 ;  /* 0x10a0000094047fae */ /* 0x000fe8000e121848 */
[----:B------:R-:W-:Y:S01]  /*a6c0*/  LDGSTS.E [R4+0x10e00], desc[UR8][R156.64], !P2 ;  /* 0x10e000009c047fae */ /* 0x000fe2000d121848 */
[----:B------:R-:W-:Y:S01]  /*a6d0*/  ISETP.GE.U32.AND P2, PT, R0, 0x7fffff96, PT ;  /* 0x7fffff960000780c */ /* 0x000fe20003f46070 */
[C---:B------:R-:W-:Y:S01]  /*a6e0*/  VIADD R0, R248.reuse, 0xffffffcd ;  /* 0xffffffcdf8007836 */ /* 0x040fe20000000000 */
[----:B------:R-:W-:Y:S01]  /*a6f0*/  ISETP.GE.U32.AND P4, PT, R5, 0x7fffff9a, PT ;  /* 0x7fffff9a0500780c */ /* 0x000fe20003f86070 */
[----:B------:R-:W-:Y:S01]  /*a700*/  VIADD R5, R248, 0xffffffd1 ;  /* 0xffffffd1f8057836 */ /* 0x000fe20000000000 */
[----:B------:R-:W-:Y:S04]  /*a710*/  LDGSTS.E [R4+0x11200], desc[UR8][R164.64], !P1 ;  /* 0x11200000a4047fae */ /* 0x000fe8000c921848 */
[----:B------:R-:W-:Y:S01]  /*a720*/  LDGSTS.E [R4+0x11600], desc[UR8][R172.64], !P3 ;  /* 0x11600000ac047fae */ /* 0x000fe2000d921848 */
[----:B------:R-:W-:-:S02]  /*a730*/  ISETP.GE.U32.AND P3, PT, R0, 0x7fffff8e, PT ;  /* 0x7fffff8e0000780c */ /* 0x000fc40003f66070 */
[C---:B------:R-:W-:Y:S01]  /*a740*/  IADD3 R0, R248.reuse, -0x3b, RZ ;  /* 0xffffffc5f8007810 */ /* 0x040fe20007ffe0ff */
[----:B------:R-:W-:Y:S01]  /*a750*/  LDGSTS.E [R4+0x11a00], desc[UR8][R180.64], !P5 ;  /* 0x11a00000b4047fae */ /* 0x000fe2000e921848 */
[----:B------:R-:W-:Y:S01]  /*a760*/  ISETP.GE.U32.AND P1, PT, R5, 0x7fffff92, PT ;  /* 0x7fffff920500780c */ /* 0x000fe20003f26070 */
[----:B------:R-:W-:Y:S02]  /*a770*/  VIADD R5, R248, 0xffffffc9 ;  /* 0xffffffc9f8057836 */ /* 0x000fe40000000000 */
        /* <DEDUP_REMOVED lines=12> */
[C---:B------:R-:W-:Y:S01]  /*a840*/  VIADD R0, R248.reuse, 0xffffffec ;  /* 0xffffffecf8007836 */ /* 0x040fe20000000000 */
[----:B------:R-:W-:Y:S01]  /*a850*/  ISETP.GE.U32.AND P4, PT, R5, 0x7fffffbd, PT ;  /* 0x7fffffbd0500780c */ /* 0x000fe20003f86070 */
[----:B------:R-:W-:Y:S01]  /*a860*/  VIADD R5, R248, 0xfffffff8 ;  /* 0xfffffff8f8057836 */ /* 0x000fe20000000000 */
[----:B------:R-:W-:Y:S01]  /*a870*/  LDGSTS.E [R4+0x13200], desc[UR8][R224.64], !P3 ;  /* 0x13200000e0047fae */ /* 0x000fe2000d921848 */
[----:B------:R-:W-:-:S03]  /*a880*/  LOP3.LUT R6, R131, 0x60, RZ, 0x3c, !PT ;  /* 0x0000006083067812 */ /* 0x000fc600078e3cff */
[----:B------:R-:W-:Y:S01]  /*a890*/  LDGSTS.E [R4+0x13600], desc[UR8][R230.64], !P5 ;  /* 0x13600000e6047fae */ /* 0x000fe2000e921848 */
[----:B------:R-:W-:Y:S02]  /*a8a0*/  ISETP.GE.U32.AND P5, PT, R0, 0x7fffffad, PT ;  /* 0x7fffffad0000780c */ /* 0x000fe40003fa6070 */
[C---:B------:R-:W-:Y:S01]  /*a8b0*/  IADD3 R0, R248.reuse, -0x18, RZ ;  /* 0xffffffe8f8007810 */ /* 0x040fe20007ffe0ff */
[----:B------:R-:W-:Y:S01]  /*a8c0*/  LDGSTS.E [R4+0x13a00], desc[UR8][R236.64], !P6 ;  /* 0x13a00000ec047fae */ /* 0x000fe2000f121848 */
[----:B------:R-:W-:Y:S01]  /*a8d0*/  ISETP.GE.U32.AND P2, PT, R5, 0x7fffffb9, PT ;  /* 0x7fffffb90500780c */ /* 0x000fe20003f46070 */
[----:B------:R-:W-:Y:S01]  /*a8e0*/  VIADD R5, R248, 0xfffffff0 ;  /* 0xfffffff0f8057836 */ /* 0x000fe20000000000 */
[----:B------:R-:W-:Y:S01]  /*a8f0*/  ISETP.GE.U32.AND P6, PT, R0, 0x7fffffa9, PT ;  /* 0x7fffffa90000780c */ /* 0x000fe20003fc6070 */
[----:B------:R-:W-:Y:S01]  /*a900*/  VIADD R6, R6, UR4 ;  /* 0x0000000406067c36 */ /* 0x000fe20008000000 */
[----:B------:R-:W-:Y:S01]  /*a910*/  LDGSTS.E [R4+0x13e00], desc[UR8][R242.64], !P0 ;  /* 0x13e00000f2047fae */ /* 0x000fe2000c121848 */
[C---:B------:R-:W-:Y:S01]  /*a920*/  VIADD R0, R248.reuse, 0xffffffe0 ;  /* 0xffffffe0f8007836 */ /* 0x040fe20000000000 */
[----:B------:R-:W-:Y:S01]  /*a930*/  ISETP.GE.U32.AND P3, PT, R5, 0x7fffffb1, PT ;  /* 0x7fffffb10500780c */ /* 0x000fe20003f66070 */
[----:B------:R-:W-:Y:S01]  /*a940*/  VIADD R5, R248, 0xffffffe4 ;  /* 0xffffffe4f8057836 */ /* 0x000fe20000000000 */
[----:B------:R-:W-:Y:S02]  /*a950*/  LDGSTS.E [R6+0x10300], desc[UR8][R136.64], !P4 ;  /* 0x1030000088067fae */ /* 0x000fe4000e121848 */
[----:B------:R-:W-:Y:S01]  /*a960*/  ISETP.GE.U32.AND P4, PT, R0, 0x7fffffa1, PT ;  /* 0x7fffffa10000780c */ /* 0x000fe20003f86070 */
[----:B------:R-:W-:Y:S01]  /*a970*/  VIADD R0, R248, 0xffffffd8 ;  /* 0xffffffd8f8007836 */ /* 0x000fe20000000000 */
[----:B------:R-:W-:Y:S01]  /*a980*/  ISETP.GE.U32.AND P0, PT, R5, 0x7fffffa5, PT ;  /* 0x7fffffa50500780c */ /* 0x000fe20003f06070 */
[----:B------:R-:W-:Y:S04]  /*a990*/  LDGSTS.E [R6+0x10700], desc[UR8][R142.64], !P2 ;  /* 0x107000008e067fae */ /* 0x000fe8000d121848 */
[----:B------:R-:W-:Y:S01]  /*a9a0*/  LDGSTS.E [R6+0x10b00], desc[UR8][R150.64], !P1 ;  /* 0x10b0000096067fae */ /* 0x000fe2000c921848 */
[----:B------:R-:W-:Y:S01]  /*a9b0*/  ISETP.GE.U32.AND P1, PT, R0, 0x7fffff99, PT ;  /* 0x7fffff990000780c */ /* 0x000fe20003f26070 */
[----:B------:R-:W-:-:S02]  /*a9c0*/  VIADD R0, R248, 0xffffffd0 ;  /* 0xffffffd0f8007836 */ /* 0x000fc40000000000 */
[----:B------:R-:W-:Y:S01]  /*a9d0*/  LDGSTS.E [R6+0x10f00], desc[UR8][R158.64], !P3 ;  /* 0x10f000009e067fae */ /* 0x000fe2000d921848 */
[----:B------:R-:W-:-:S03]  /*a9e0*/  VIADD R5, R248, 0xffffffdc ;  /* 0xffffffdcf8057836 */ /* 0x000fc60000000000 */
[----:B------:R-:W-:Y:S01]  /*a9f0*/  LDGSTS.E [R6+0x11300], desc[UR8][R166.64], !P5 ;  /* 0x11300000a6067fae */ /* 0x000fe2000e921848 */
[----:B------:R-:W-:Y:S01]  /*aa00*/  ISETP.GE.U32.AND P5, PT, R0, 0x7fffff91, PT ;  /* 0x7fffff910000780c */ /* 0x000fe20003fa6070 */
[----:B------:R-:W-:Y:S02]  /*aa10*/  VIADD R0, R248, 0xffffffc8 ;  /* 0xffffffc8f8007836 */ /* 0x000fe40000000000 */
[----:B------:R-:W-:Y:S01]  /*aa20*/  STL.64 [R1+0x8e8], R60 ;  /* 0x0008e83c01007387 */ /* 0x000fe20000100a00 */
[----:B------:R-:W-:-:S03]  /*aa30*/  ISETP.GE.U32.AND P2, PT, R5, 0x7fffff9d, PT ;  /* 0x7fffff9d0500780c */ /* 0x000fc60003f46070 */
[----:B------:R-:W-:Y:S04]  /*aa40*/  STL.64 [R1+0x920], R126 ;  /* 0x0009207e01007387 */ /* 0x000fe80000100a00 */
[----:B------:R-:W-:Y:S04]  /*aa50*/  STL.64 [R1+0x928], R12 ;  /* 0x0009280c01007387 */ /* 0x000fe80000100a00 */
[----:B------:R-:W-:Y:S04]  /*aa60*/  LDGSTS.E [R6+0x11700], desc[UR8][R174.64], !P6 ;  /* 0x11700000ae067fae */ /* 0x000fe8000f121848 */
[----:B------:R-:W-:Y:S04]  /*aa70*/  STL.64 [R1+0x218], R124 ;  /* 0x0002187c01007387 */ /* 0x000fe80000100a00 */
[----:B------:R-:W-:Y:S01]  /*aa80*/  LDGSTS.E [R6+0x11b00], desc[UR8][R182.64], !P0 ;  /* 0x11b00000b6067fae */ /* 0x000fe2000c121848 */
[----:B------:R-:W-:Y:S01]  /*aa90*/  ISETP.GE.U32.AND P0, PT, R0, 0x7fffff89, PT ;  /* 0x7fffff890000780c */ /* 0x000fe20003f06070 */
[----:B------:R-:W-:-:S02]  /*aaa0*/  VIADD R0, R248, 0xffffffc0 ;  /* 0xffffffc0f8007836 */ /* 0x000fc40000000000 */
[----:B------:R-:W-:Y:S01]  /*aab0*/  STL.64 [R1+0x210], R122 ;  /* 0x0002107a01007387 */ /* 0x000fe20000100a00 */
[----:B------:R-:W-:-:S03]  /*aac0*/  VIADD R5, R248, 0xffffffd4 ;  /* 0xffffffd4f8057836 */ /* 0x000fc60000000000 */
[----:B------:R-:W-:Y:S04]  /*aad0*/  STL.64 [R1+0x208], R30 ;  /* 0x0002081e01007387 */ /* 0x000fe80000100a00 */
[----:B------:R-:W-:Y:S04]  /*aae0*/  STL.64 [R1+0x200], R120 ;  /* 0x0002007801007387 */ /* 0x000fe80000100a00 */
[----:B------:R-:W-:Y:S04]  /*aaf0*/  STL.64 [R1+0x1f8], R8 ;  /* 0x0001f80801007387 */ /* 0x000fe80000100a00 */
[----:B------:R-:W-:Y:S04]  /*ab00*/  STL.64 [R1+0x1f0], R118 ;  /* 0x0001f07601007387 */ /* 0x000fe80000100a00 */
[----:B------:R3:W-:Y:S04]  /*ab10*/  STL.64 [R1+0x8a8], R144 ;  /* 0x0008a89001007387 */ /* 0x0007e80000100a00 */
[----:B------:R-:W-:Y:S01]  /*ab20*/  LDGSTS.E [R6+0x11f00], desc[UR8][R190.64], !P4 ;  /* 0x11f00000be067fae */ /* 0x000fe2000e121848 */
[----:B------:R-:W-:-:S02]  /*ab30*/  ISETP.GE.AND P4, PT, R252, R0, PT ;  /* 0x00000000fc00720c */ /* 0x000fc40003f86270 */
[----:B------:R-:W-:Y:S01]  /*ab40*/  ISETP.GE.U32.AND P3, PT, R5, 0x7fffff95, PT ;  /* 0x7fffff950500780c */ /* 0x000fe20003f66070 */
[----:B------:R-:W-:Y:S01]  /*ab50*/  LDGSTS.E [R6+0x12300], desc[UR8][R198.64], !P2 ;  /* 0x12300000c6067fae */ /* 0x000fe2000d121848 */
[C---:B---3--:R-:W-:Y:S01]  /*ab60*/  VIADD R144, R248.reuse, 0x3f ;  /* 0x0000003ff8907836 */ /* 0x048fe20000000000 */
[----:B------:R-:W-:Y:S02]  /*ab70*/  IADD3 R5, R248, -0x34, RZ ;  /* 0xffffffccf8057810 */ /* 0x000fe40007ffe0ff */
[----:B------:R-:W-:Y:S01]  /*ab80*/  LDGSTS.E [R6+0x12700], desc[UR8][R206.64], !P1 ;  /* 0x12700000ce067fae */ /* 0x000fe2000c921848 */
[----:B------:R-:W-:Y:S02]  /*ab90*/  SEL R249, RZ, 0x4, P4 ;  /* 0x00000004fff97807 */ /* 0x000fe40002000000 */
[----:B------:R-:W-:Y:S01]  /*aba0*/  ISETP.GT.AND P4, PT, R144, 0x3f, PT ;  /* 0x0000003f9000780c */ /* 0x000fe20003f84270 */
[----:B------:R-:W-:Y:S01]  /*abb0*/  IMAD.MOV.U32 R116, RZ, RZ, R98 ;  /* 0x000000ffff747224 */ /* 0x000fe200078e0062 */
[----:B------:R-:W-:Y:S01]  /*abc0*/  ISETP.GE.AND P2, PT, R252, R248, PT ;  /* 0x000000f8fc00720c */ /* 0x000fe20003f46270 */
[----:B------:R-:W-:Y:S01]  /*abd0*/  VIADD R248, R248, 0xffffffc4 ;  /* 0xffffffc4f8f87836 */ /* 0x000fe20000000000 */
[----:B------:R-:W-:Y:S01]  /*abe0*/  ISETP.GE.U32.AND P6, PT, R5, 0x7fffff8d, PT ;  /* 0x7fffff8d0500780c */ /* 0x000fe20003fc6070 */
[----:B------:R3:W-:Y:S01]  /*abf0*/  LDGSTS.E [R6+0x12b00], desc[UR8][R124.64], !P3 ;  /* 0x12b000007c067fae */ /* 0x0007e2000d921848 */
[----:B------:R-:W-:Y:S01]  /*ac00*/  SEL R5, RZ, 0x4, !P4 ;  /* 0x00000004ff057807 */ /* 0x000fe20006000000 */
[----:B------:R-:W-:Y:S01]  /*ac10*/  IMAD.MOV.U32 R98, RZ, RZ, R250 ;  /* 0x000000ffff627224 */ /* 0x000fe200078e00fa */
[----:B------:R-:W-:Y:S01]  /*ac20*/  ISETP.GE.U32.AND P1, PT, R248, 0x7fffff85, PT ;  /* 0x7fffff85f800780c */ /* 0x000fe20003f26070 */
[----:B------:R-:W-:Y:S01]  /*ac30*/  LDGSTS.E [R6+0x12f00], desc[UR8][R122.64], !P5 ;  /* 0x12f000007a067fae */ /* 0x000fe2000e921848 */
[----:B------:R-:W-:Y:S01]  /*ac40*/  SEL R5, R5, RZ, !P2 ;  /* 0x000000ff05057207 */ /* 0x000fe20005000000 */
[----:B------:R-:W4:Y:S01]  /*ac50*/  LDC R250, c[0x0][0x230] ;  /* 0x00008c00fffa7b82 */ /* 0x000f220000000800 */
[----:B------:R-:W-:Y:S01]  /*ac60*/  ISETP.GE.U32.AND P2, PT, R0, 0x7fffff81, PT ;  /* 0x7fffff810000780c */ /* 0x000fe20003f46070 */
[----:B------:R-:W5:Y:S01]  /*ac70*/  LDL.64 R60, [R1+0x188] ;  /* 0x00018800013c7983 */ /* 0x000f620000100a00 */
[----:B------:R-:W-:Y:S01]  /*ac80*/  MOV R117, R99 ;  /* 0x0000006300757202 */ /* 0x000fe20000000f00 */
[----:B------:R-:W-:-:S02]  /*ac90*/  IMAD.MOV.U32 R99, RZ, RZ, R251 ;  /* 0x000000ffff637224 */ /* 0x000fc400078e00fb */
[----:B------:R-:W-:Y:S01]  /*aca0*/  LDGSTS.E [R6+0x13300], desc[UR8][R30.64], !P6 ;  /* 0x133000001e067fae */ /* 0x000fe2000f121848 */
[----:B---3--:R-:W-:Y:S01]  /*acb0*/  MOV R124, R98 ;  /* 0x00000062007c7202 */ /* 0x008fe20000000f00 */
[----:B------:R-:W3:Y:S02]  /*acc0*/  LDC R251, c[0x0][0x230] ;  /* 0x00008c00fffb7b82 */ /* 0x000ee40000000800 */
[----:B------:R-:W-:Y:S01]  /*acd0*/  LDGSTS.E [R6+0x13700], desc[UR8][R120.64], !P0 ;  /* 0x1370000078067fae */ /* 0x000fe2000c121848 */
[----:B------:R-:W-:-:S03]  /*ace0*/  IMAD.MOV.U32 R125, RZ, RZ, R99 ;  /* 0x000000ffff7d7224 */ /* 0x000fc600078e0063 */
[----:B------:R-:W-:Y:S01]  /*acf0*/  LDGSTS.E [R6+0x13b00], desc[UR8][R8.64], !P1 ;  /* 0x13b0000008067fae */ /* 0x000fe2000c921848 */
[----:B------:R-:W-:Y:S01]  /*ad00*/  ISETP.GT.AND P4, PT, R144, 0x7f, PT ;  /* 0x0000007f9000780c */ /* 0x000fe20003f84270 */
[----:B------:R-:W3:Y:S02]  /*ad10*/  LDC R248, c[0x0][0x230] ;  /* 0x00008c00fff87b82 */ /* 0x000ee40000000800 */
[----:B------:R-:W5:Y:S04]  /*ad20*/  LDL.64 R122, [R1+0xd0] ;  /* 0x0000d000017a7983 */ /* 0x000f680000100a00 */
[----:B------:R-:W-:Y:S01]  /*ad30*/  LDGSTS.E [R6+0x13f00], desc[UR8][R118.64], !P2 ;  /* 0x13f0000076067fae */ /* 0x000fe2000d121848 */
[----:B------:R-:W-:Y:S01]  /*ad40*/  IMAD.MOV.U32 R126, RZ, RZ, R116 ;  /* 0x000000ffff7e7224 */ /* 0x000fe200078e0074 */
[----:B------:R-:W5:Y:S02]  /*ad50*/  LDC R252, c[0x0][0x230] ;  /* 0x00008c00fffc7b82 */ /* 0x000f640000000800 */
[----:B------:R-:W5:Y:S04]  /*ad60*/  LDL.64 R120, [R1+0x90] ;  /* 0x0000900001787983 */ /* 0x000f680000100a00 */
[----:B------:R-:W5:Y:S04]  /*ad70*/  LDL.64 R98, [R1+0x10] ;  /* 0x0000100001627983 */ /* 0x000f680000100a00 */
[----:B------:R-:W5:Y:S01]  /*ad80*/  LDL.64 R118, [R1+0x50] ;  /* 0x0000500001767983 */ /* 0x000f620000100a00 */
[----:B------:R-:W-:-:S02]  /*ad90*/  SEL R0, R249, RZ, P4 ;  /* 0x000000fff9007207 */ /* 0x000fc40002000000 */
[----:B------:R-:W-:Y:S01]  /*ada0*/  ISETP.NE.U32.AND P3, PT, R5, RZ, PT ;  /* 0x000000ff0500720c */ /* 0x000fe20003f65070 */
[----:B------:R-:W-:Y:S01]  /*adb0*/  IMAD.MOV.U32 R127, RZ, RZ, R117 ;  /* 0x000000ffff7f7224 */ /* 0x000fe200078e0075 */
[----:B------:R-:W-:Y:S01]  /*adc0*/  ISETP.NE.U32.AND P4, PT, R0, RZ, PT ;  /* 0x000000ff0000720c */ /* 0x000fe20003f85070 */
[----:B----4-:R-:W-:Y:S01]  /*add0*/  VIADD R0, R250, 0xffffffbf ;  /* 0xffffffbffa007836 */ /* 0x010fe20000000000 */
[----:B------:R-:W0:Y:S04]  /*ade0*/  LDGDEPBAR ;  /* 0x00000000000079af */ /* 0x000e280000000000 */
[----:B------:R-:W-:Y:S01]  /*adf0*/  ISETP.GE.U32.AND P5, PT, R0, 0x7fffff80, PT ;  /* 0x7fffff800000780c */ /* 0x000fe20003fa6070 */
[----:B------:R-:W4:Y:S01]  /*ae00*/  LDL.64 R116, [R1+0x238] ;  /* 0x0002380001747983 */ /* 0x000f220000100a00 */
[----:B--2---:R-:W-:-:S03]  /*ae10*/  IADD3 R0, R11, -0x49, RZ ;  /* 0xffffffb70b007810 */ /* 0x004fc60007ffe0ff */
[----:B------:R-:W-:Y:S01]  /*ae20*/  LDGSTS.E [R2], desc[UR8][R114.64], P3 ;  /* 0x0000000072027fae */ /* 0x000fe20009921848 */
[----:B------:R-:W-:Y:S01]  /*ae30*/  ISETP.GE.U32.AND P0, PT, R0, 0x7fffff78, PT ;  /* 0x7fffff780000780c */ /* 0x000fe20003f06070 */
[----:B-1----:R-:W-:Y:S02]  /*ae40*/  VIADD R0, R10, 0xffffffaf ;  /* 0xffffffaf0a007836 */ /* 0x002fe40000000000 */
[----:B------:R-:W-:Y:S01]  /*ae50*/  LDGSTS.E [R2+0x800], desc[UR8][R62.64], P3 ;  /* 0x008000003e027fae */ /* 0x000fe20009921848 */
[----:B---3--:R-:W-:Y:S02]  /*ae60*/  VIADD R5, R251, 0xffffffbb ;  /* 0xffffffbbfb057836 */ /* 0x008fe40000000000 */
[----:B------:R-:W-:Y:S01]  /*ae70*/  ISETP.GE.U32.AND P2, PT, R0, 0x7fffff70, PT ;  /* 0x7fffff700000780c */ /* 0x000fe20003f46070 */
[----:B------:R-:W2:Y:S01]  /*ae80*/  LDL.64 R10, [R1+0x148] ;  /* 0x00014800010a7983 */ /* 0x000ea20000100a00 */
[----:B------:R-:W-:Y:S01]  /*ae90*/  IMAD.MOV.U32 R12, RZ, RZ, R14 ;  /* 0x000000ffff0c7224 */ /* 0x000fe200078e000e */
[C---:B------:R-:W-:Y:S01]  /*aea0*/  LOP3.LUT R249, R131.reuse, 0x30, RZ, 0x3c, !PT ;  /* 0x0000003083f97812 */ /* 0x040fe200078e3cff */
[----:B------:R-:W-:Y:S01]  /*aeb0*/  IMAD.MOV.U32 R13, RZ, RZ, R15 ;  /* 0x000000ffff0d7224 */ /* 0x000fe200078e000f */
[----:B------:R-:W3:Y:S04]  /*aec0*/  LDL.64 R30, [R1+0x108] ;  /* 0x00010800011e7983 */ /* 0x000ee80000100a00 */
[----:B------:R-:W2:Y:S01]  /*aed0*/  LDL.64 R62, [R1+0x1c8] ;  /* 0x0001c800013e7983 */ /* 0x000ea20000100a00 */
[----:B------:R-:W-:Y:S01]  /*aee0*/  VIADD R0, R248, 0xffffffab ;  /* 0xffffffabf8007836 */ /* 0x000fe20000000000 */
[----:B------:R-:W-:-:S02]  /*aef0*/  LOP3.LUT R248, R131, 0x10, RZ, 0x3c, !PT ;  /* 0x0000001083f87812 */ /* 0x000fc400078e3cff */
[----:B------:R-:W3:Y:S01]  /*af00*/  LDL.64 R8, [R1+0xc8] ;  /* 0x0000c80001087983 */ /* 0x000ee20000100a00 */
[C---:B------:R-:W-:Y:S02]  /*af10*/  LOP3.LUT R250, R131.reuse, 0x50, RZ, 0x3c, !PT ;  /* 0x0000005083fa7812 */ /* 0x040fe400078e3cff */
[----:B------:R-:W-:Y:S01]  /*af20*/  LOP3.LUT R251, R131, 0x70, RZ, 0x3c, !PT ;  /* 0x0000007083fb7812 */ /* 0x000fe200078e3cff */
[----:B------:R-:W3:Y:S04]  /*af30*/  LDL.64 R14, [R1+0x88] ;  /* 0x00008800010e7983 */ /* 0x000ee80000100a00 */
[----:B------:R-:W3:Y:S04]  /*af40*/  LDL.64 R130, [R1+0x48] ;  /* 0x0000480001827983 */ /* 0x000ee80000100a00 */
[----:B------:R-:W3:Y:S04]  /*af50*/  LDL.64 R114, [R1+0x8] ;  /* 0x0000080001727983 */ /* 0x000ee80000100a00 */
[----:B------:R-:W-:Y:S04]  /*af60*/  LDGSTS.E [R2+0x1000], desc[UR8][R12.64], P3 ;  /* 0x010000000c027fae */ /* 0x000fe80009921848 */
[----:B------:R-:W-:Y:S04]  /*af70*/  LDGSTS.E [R2+0x1800], desc[UR8][R126.64], P3 ;  /* 0x018000007e027fae */ /* 0x000fe80009921848 */
[----:B------:R-:W-:Y:S01]  /*af80*/  LDGSTS.E [R2+0x2000], desc[UR8][R124.64], P3 ;  /* 0x020000007c027fae */ /* 0x000fe20009921848 */
[----:B------:R-:W-:-:S03]  /*af90*/  VIADD R248, R248, UR4 ;  /* 0x00000004f8f87c36 */ /* 0x000fc60008000000 */
[----:B------:R-:W3:Y:S04]  /*afa0*/  LDL.64 R12, [R1+0x1c0] ;  /* 0x0001c000010c7983 */ /* 0x000ee80000100a00 */
[----:B------:R-:W3:Y:S04]  /*afb0*/  LDL.64 R126, [R1+0x180] ;  /* 0x00018000017e7983 */ /* 0x000ee80000100a00 */
[----:B------:R-:W3:Y:S04]  /*afc0*/  LDL.64 R124, [R1+0x140] ;  /* 0x00014000017c7983 */ /* 0x000ee80000100a00 */
[----:B-----5:R-:W-:Y:S04]  /*afd0*/  LDGSTS.E [R2+0x2800], desc[UR8][R122.64], P3 ;  /* 0x028000007a027fae */ /* 0x020fe80009921848 */
[----:B------:R-:W-:Y:S04]  /*afe0*/  LDGSTS.E [R2+0x3000], desc[UR8][R120.64], P3 ;  /* 0x0300000078027fae */ /* 0x000fe80009921848 */
[----:B------:R-:W5:Y:S04]  /*aff0*/  LDL.64 R122, [R1+0x100] ;  /* 0x00010000017a7983 */ /* 0x000f680000100a00 */
[----:B------:R-:W-:Y:S04]  /*b000*/  LDGSTS.E [R2+0x3800], desc[UR8][R118.64], P3 ;  /* 0x0380000076027fae */ /* 0x000fe80009921848 */
[----:B------:R-:W-:Y:S04]  /*b010*/  LDGSTS.E [R2+0x4000], desc[UR8][R98.64], P3 ;  /* 0x0400000062027fae */ /* 0x000fe80009921848 */
[----:B------:R-:W-:Y:S04]  /*b020*/  LDGSTS.E [R2+0x4800], desc[UR8][R16.64], P3 ;  /* 0x0480000010027fae */ /* 0x000fe80009921848 */
[----:B------:R-:W-:Y:S04]  /*b030*/  LDGSTS.E [R2+0x5000], desc[UR8][R18.64], P3 ;  /* 0x0500000012027fae */ /* 0x000fe80009921848 */
[----:B------:R-:W5:Y:S04]  /*b040*/  LDL.64 R98, [R1+0x230] ;  /* 0x0002300001627983 */ /* 0x000f680000100a00 */
[----:B------:R-:W-:Y:S04]  /*b050*/  LDGSTS.E [R2+0x5800], desc[UR8][R20.64], P3 ;  /* 0x0580000014027fae */ /* 0x000fe80009921848 */
[----:B------:R-:W-:Y:S04]  /*b060*/  LDGSTS.E [R2+0x6000], desc[UR8][R22.64], P3 ;  /* 0x0600000016027fae */ /* 0x000fe80009921848 */
[----:B------:R-:W-:Y:S04]  /*b070*/  LDGSTS.E [R2+0x6800], desc[UR8][R24.64], P3 ;  /* 0x0680000018027fae */ /* 0x000fe80009921848 */
[----:B------:R-:W-:Y:S04]  /*b080*/  LDGSTS.E [R2+0x7000], desc[UR8][R26.64], P3 ;  /* 0x070000001a027fae */ /* 0x000fe80009921848 */
[----:B------:R-:W-:Y:S04]  /*b090*/  LDGSTS.E [R2+0x7800], desc[UR8][R28.64], P3 ;  /* 0x078000001c027fae */ /* 0x000fe80009921848 */
[----:B------:R-:W5:Y:S04]  /*b0a0*/  LDL.64 R120, [R1+0xc0] ;  /* 0x0000c00001787983 */ /* 0x000f680000100a00 */
[----:B----4-:R-:W-:Y:S04]  /*b0b0*/  LDGSTS.E [R248+0x100], desc[UR8][R116.64], P3 ;  /* 0x0010000074f87fae */ /* 0x010fe80009921848 */
[----:B------:R-:W4:Y:S04]  /*b0c0*/  LDL.64 R118, [R1+0x80] ;  /* 0x0000800001767983 */ /* 0x000f280000100a00 */
[----:B--2---:R-:W-:Y:S04]  /*b0d0*/  LDGSTS.E [R248+0x900], desc[UR8][R62.64], P3 ;  /* 0x009000003ef87fae */ /* 0x004fe80009921848 */
[----:B------:R-:W2:Y:S04]  /*b0e0*/  LDL.64 R116, [R1+0x40] ;  /* 0x0000400001747983 */ /* 0x000ea80000100a00 */
[----:B------:R-:W-:Y:S04]  /*b0f0*/  LDGSTS.E [R248+0x1100], desc[UR8][R60.64], P3 ;  /* 0x011000003cf87fae */ /* 0x000fe80009921848 */
[----:B------:R-:W-:Y:S04]  /*b100*/  LDGSTS.E [R248+0x1900], desc[UR8][R10.64], P3 ;  /* 0x019000000af87fae */ /* 0x000fe80009921848 */
[----:B---3--:R-:W-:Y:S04]  /*b110*/  LDGSTS.E [R248+0x2100], desc[UR8][R30.64], P3 ;  /* 0x021000001ef87fae */ /* 0x008fe80009921848 */
[----:B------:R-:W-:Y:S04]  /*b120*/  LDGSTS.E [R248+0x2900], desc[UR8][R8.64], P3 ;  /* 0x0290000008f87fae */ /* 0x000fe80009921848 */
[----:B------:R-:W-:Y:S04]  /*b130*/  LDGSTS.E [R248+0x3100], desc[UR8][R14.64], P3 ;  /* 0x031000000ef87fae */ /* 0x000fe80009921848 */
[----:B------:R-:W-:Y:S04]  /*b140*/  LDGSTS.E [R248+0x3900], desc[UR8][R130.64], P3 ;  /* 0x0390000082f87fae */ /* 0x000fe80009921848 */
[----:B------:R-:W3:Y:S04]  /*b150*/  LDL.LU.64 R62, [R1+0x938] ;  /* 0x00093800013e7983 */ /* 0x000ee80000300a00 */
[----:B------:R-:W-:Y:S04]  /*b160*/  LDGSTS.E [R248+0x4100], desc[UR8][R114.64], P3 ;  /* 0x0410000072f87fae */ /* 0x000fe80009921848 */
[----:B------:R-:W-:Y:S04]  /*b170*/  LDGSTS.E [R248+0x4900], desc[UR8][R32.64], P3 ;  /* 0x0490000020f87fae */ /* 0x000fe80009921848 */
[----:B------:R-:W-:Y:S04]  /*b180*/  LDGSTS.E [R248+0x5100], desc[UR8][R34.64], P3 ;  /* 0x0510000022f87fae */ /* 0x000fe80009921848 */
[----:B------:R-:W3:Y:S04]  /*b190*/  LDL.64 R114, [R1+0x228] ;  /* 0x0002280001727983 */ /* 0x000ee80000100a00 */
        /* <DEDUP_REMOVED lines=10> */
[----:B------:R-:W3:Y:S04]  /*b240*/  LDL.64 R130, [R1+0x78] ;  /* 0x0000780001827983 */ /* 0x000ee80000100a00 */
[----:B-----5:R-:W-:Y:S04]  /*b250*/  LDGSTS.E [R3+0x200], desc[UR8][R98.64], P3 ;  /* 0x0020000062037fae */ /* 0x020fe80009921848 */
[----:B------:R-:W-:Y:S04]  /*b260*/  LDGSTS.E [R3+0xa00], desc[UR8][R12.64], P3 ;  /* 0x00a000000c037fae */ /* 0x000fe80009921848 */
[----:B------:R-:W-:Y:S04]  /*b270*/  LDGSTS.E [R3+0x1200], desc[UR8][R126.64], P3 ;  /* 0x012000007e037fae */ /* 0x000fe80009921848 */
[----:B------:R-:W5:Y:S04]  /*b280*/  LDL.64 R98, [R1+0x38] ;  /* 0x0000380001627983 */ /* 0x000f680000100a00 */
[----:B------:R-:W-:Y:S04]  /*b290*/  LDGSTS.E [R3+0x1a00], desc[UR8][R124.64], P3 ;  /* 0x01a000007c037fae */ /* 0x000fe80009921848 */
[----:B------:R-:W-:Y:S04]  /*b2a0*/  LDGSTS.E [R3+0x2200], desc[UR8][R122.64], P3 ;  /* 0x022000007a037fae */ /* 0x000fe80009921848 */
[----:B------:R-:W-:Y:S01]  /*b2b0*/  LDGSTS.E [R3+0x2a00], desc[UR8][R120.64], P3 ;  /* 0x02a0000078037fae */ /* 0x000fe20009921848 */
[----:B------:R-:W-:-:S03]  /*b2c0*/  VIADD R249, R249, UR4 ;  /* 0x00000004f9f97c36 */ /* 0x000fc60008000000 */
[----:B------:R-:W5:Y:S04]  /*b2d0*/  LDL.64 R126, [R1+0x1b0] ;  /* 0x0001b000017e7983 */ /* 0x000f680000100a00 */
[----:B----4-:R-:W-:Y:S04]  /*b2e0*/  LDGSTS.E [R3+0x3200], desc[UR8][R118.64], P3 ;  /* 0x0320000076037fae */ /* 0x010fe80009921848 */
[----:B------:R-:W4:Y:S04]  /*b2f0*/  LDL.64 R124, [R1+0x170] ;  /* 0x00017000017c7983 */ /* 0x000f280000100a00 */
[----:B--2---:R-:W-:Y:S04]  /*b300*/  LDGSTS.E [R3+0x3a00], desc[UR8][R116.64], P3 ;  /* 0x03a0000074037fae */ /* 0x004fe80009921848 */
[----:B------:R-:W-:Y:S04]  /*b310*/  LDGSTS.E [R3+0x4200], desc[UR8][R96.64], P3 ;  /* 0x0420000060037fae */ /* 0x000fe80009921848 */
[----:B------:R-:W-:Y:S04]  /*b320*/  LDGSTS.E [R3+0x4a00], desc[UR8][R46.64], P3 ;  /* 0x04a000002e037fae */ /* 0x000fe80009921848 */
[----:B------:R-:W-:Y:S04]  /*b330*/  LDGSTS.E [R3+0x5200], desc[UR8][R48.64], P3 ;  /* 0x0520000030037fae */ /* 0x000fe80009921848 */
[----:B------:R-:W2:Y:S04]  /*b340*/  LDL.64 R96, [R1+0x220] ;  /* 0x0002200001607983 */ /* 0x000ea80000100a00 */
[----:B------:R-:W-:Y:S04]  /*b350*/  LDGSTS.E [R3+0x5a00], desc[UR8][R50.64], P3 ;  /* 0x05a0000032037fae */ /* 0x000fe80009921848 */
[----:B------:R-:W-:Y:S04]  /*b360*/  LDGSTS.E [R3+0x6200], desc[UR8][R52.64], P3 ;  /* 0x0620000034037fae */ /* 0x000fe80009921848 */
[----:B------:R-:W-:Y:S04]  /*b370*/  LDGSTS.E [R3+0x6a00], desc[UR8][R54.64], P3 ;  /* 0x06a0000036037fae */ /* 0x000fe80009921848 */
[----:B------:R-:W4:Y:S04]  /*b380*/  LDL.64 R122, [R1+0x130] ;  /* 0x00013000017a7983 */ /* 0x000f280000100a00 */
[----:B------:R-:W-:Y:S04]  /*b390*/  LDGSTS.E [R3+0x7200], desc[UR8][R56.64], P3 ;  /* 0x0720000038037fae */ /* 0x000fe80009921848 */
[----:B------:R-:W4:Y:S04]  /*b3a0*/  LDL.64 R120, [R1+0xf0] ;  /* 0x0000f00001787983 */ /* 0x000f280000100a00 */
[----:B------:R-:W-:Y:S04]  /*b3b0*/  LDGSTS.E [R3+0x7a00], desc[UR8][R58.64], P3 ;  /* 0x07a000003a037fae */ /* 0x000fe80009921848 */
[----:B------:R-:W4:Y:S04]  /*b3c0*/  LDL.64 R118, [R1+0xb0] ;  /* 0x0000b00001767983 */ /* 0x000f280000100a00 */
[----:B---3--:R-:W-:Y:S04]  /*b3d0*/  LDGSTS.E [R249+0x300], desc[UR8][R114.64], P3 ;  /* 0x0030000072f97fae */ /* 0x008fe80009921848 */
[----:B------:R-:W3:Y:S04]  /*b3e0*/  LDL.64 R116, [R1+0x70] ;  /* 0x0000700001747983 */ /* 0x000ee80000100a00 */
[----:B------:R-:W-:Y:S04]  /*b3f0*/  LDGSTS.E [R249+0xb00], desc[UR8][R60.64], P3 ;  /* 0x00b000003cf97fae */ /* 0x000fe80009921848 */
[----:B------:R-:W3:Y:S04]  /*b400*/  LDL.64 R114, [R1+0x30] ;  /* 0x0000300001727983 */ /* 0x000ee80000100a00 */
[----:B------:R-:W-:Y:S04]  /*b410*/  LDGSTS.E [R249+0x1300], desc[UR8][R10.64], P3 ;  /* 0x013000000af97fae */ /* 0x000fe80009921848 */
[----:B------:R-:W-:Y:S04]  /*b420*/  LDGSTS.E [R249+0x1b00], desc[UR8][R30.64], P3 ;  /* 0x01b000001ef97fae */ /* 0x000fe80009921848 */
[----:B------:R-:W-:Y:S01]  /*b430*/  LDGSTS.E [R249+0x2300], desc[UR8][R8.64], P3 ;  /* 0x0230000008f97fae */ /* 0x000fe20009921848 */
[----:B------:R-:W-:-:S03]  /*b440*/  VIADD R250, R250, UR4 ;  /* 0x00000004fafa7c36 */ /* 0x000fc60008000000 */
[----:B------:R-:W3:Y:S04]  /*b450*/  LDL.64 R60, [R1+0x1a8] ;  /* 0x0001a800013c7983 */ /* 0x000ee80000100a00 */
[----:B------:R-:W-:Y:S04]  /*b460*/  LDGSTS.E [R249+0x2b00], desc[UR8][R14.64], P3 ;  /* 0x02b000000ef97fae */ /* 0x000fe80009921848 */
[----:B------:R-:W-:Y:S04]  /*b470*/  LDGSTS.E [R249+0x3300], desc[UR8][R130.64], P3 ;  /* 0x0330000082f97fae */ /* 0x000fe80009921848 */
[----:B------:R-:W3:Y:S04]  /*b480*/  LDL.64 R10, [R1+0x168] ;  /* 0x00016800010a7983 */ /* 0x000ee80000100a00 */
[----:B------:R-:W3:Y:S04]  /*b490*/  LDL.64 R30, [R1+0x128] ;  /* 0x00012800011e7983 */ /* 0x000ee80000100a00 */
[----:B------:R-:W3:Y:S04]  /*b4a0*/  LDL.64 R8, [R1+0xe8] ;  /* 0x0000e80001087983 */ /* 0x000ee80000100a00 */
[----:B------:R-:W3:Y:S04]  /*b4b0*/  LDL.64 R14, [R1+0xa8] ;  /* 0x0000a800010e7983 */ /* 0x000ee80000100a00 */
        /* <DEDUP_REMOVED lines=11> */
[----:B------:R-:W-:Y:S04]  /*b570*/  LDGSTS.E [R249+0x7b00], desc[UR8][R78.64], P3 ;  /* 0x07b000004ef97fae */ /* 0x000fe80009921848 */
[----:B--2---:R-:W-:Y:S04]  /*b580*/  LDGSTS.E [R4+0x400], desc[UR8][R96.64], P3 ;  /* 0x0040000060047fae */ /* 0x004fe80009921848 */
[----:B------:R-:W-:Y:S04]  /*b590*/  LDGSTS.E [R4+0xc00], desc[UR8][R126.64], P3 ;  /* 0x00c000007e047fae */ /* 0x000fe80009921848 */
[----:B----4-:R-:W-:Y:S04]  /*b5a0*/  LDGSTS.E [R4+0x1400], desc[UR8][R124.64], P3 ;  /* 0x014000007c047fae */ /* 0x010fe80009921848 */
[----:B------:R-:W2:Y:S04]  /*b5b0*/  LDL.64 R96, [R1+0x28] ;  /* 0x0000280001607983 */ /* 0x000ea80000100a00 */
        /* <DEDUP_REMOVED lines=17> */
[----:B------:R-:W3:Y:S04]  /*b6d0*/  LDL.64 R118, [R1+0xa0] ;  /* 0x0000a00001767983 */ /* 0x000ee80000100a00 */
[----:B------:R-:W3:Y:S04]  /*b6e0*/  LDL.64 R116, [R1+0x60] ;  /* 0x0000600001747983 */ /* 0x000ee80000100a00 */
[----:B------:R-:W3:Y:S04]  /*b6f0*/  LDL.64 R114, [R1+0x20] ;  /* 0x0000200001727983 */ /* 0x000ee80000100a00 */
[----:B-----5:R-:W-:Y:S04]  /*b700*/  LDGSTS.E [R250+0x500], desc[UR8][R98.64], P3 ;  /* 0x0050000062fa7fae */ /* 0x020fe80009921848 */
[----:B------:R-:W-:Y:S04]  /*b710*/  LDGSTS.E [R250+0xd00], desc[UR8][R60.64], P3 ;  /* 0x00d000003cfa7fae */ /* 0x000fe80009921848 */
[----:B------:R-:W-:Y:S04]  /*b720*/  LDGSTS.E [R250+0x1500], desc[UR8][R10.64], P3 ;  /* 0x015000000afa7fae */ /* 0x000fe80009921848 */
[----:B------:R-:W5:Y:S04]  /*b730*/  LDL.LU.64 R98, [R1+0x930] ;  /* 0x0009300001627983 */ /* 0x000f680000300a00 */
[----:B------:R-:W-:Y:S04]  /*b740*/  LDGSTS.E [R250+0x1d00], desc[UR8][R30.64], P3 ;  /* 0x01d000001efa7fae */ /* 0x000fe80009921848 */
[----:B------:R-:W-:Y:S04]  /*b750*/  LDGSTS.E [R250+0x2500], desc[UR8][R8.64], P3 ;  /* 0x0250000008fa7fae */ /* 0x000fe80009921848 */
[----:B------:R-:W-:Y:S04]  /*b760*/  LDGSTS.E [R250+0x2d00], desc[UR8][R14.64], P3 ;  /* 0x02d000000efa7fae */ /* 0x000fe80009921848 */
[----:B------:R-:W-:Y:S04]  /*b770*/  LDGSTS.E [R250+0x3500], desc[UR8][R130.64], P3 ;  /* 0x0350000082fa7fae */ /* 0x000fe80009921848 */
[----:B------:R-:W3:Y:S04]  /*b780*/  LDL.64 R60, [R1+0x1d8] ;  /* 0x0001d800013c7983 */ /* 0x000ee80000100a00 */
[----:B------:R-:W3:Y:S04]  /*b790*/  LDL.64 R10, [R1+0x198] ;  /* 0x00019800010a7983 */ /* 0x000ee80000100a00 */
[----:B------:R-:W3:Y:S04]  /*b7a0*/  LDL.64 R30, [R1+0x158] ;  /* 0x00015800011e7983 */ /* 0x000ee80000100a00 */
[----:B--2---:R-:W-:Y:S04]  /*b7b0*/  LDGSTS.E [R250+0x3d00], desc[UR8][R96.64], P3 ;  /* 0x03d0000060fa7fae */ /* 0x004fe80009921848 */
[----:B------:R-:W2:Y:S04]  /*b7c0*/  LDL.64 R8, [R1+0x118] ;  /* 0x0001180001087983 */ /* 0x000ea80000100a00 */
[----:B------:R-:W2:Y:S04]  /*b7d0*/  LDL.64 R14, [R1+0xd8] ;  /* 0x0000d800010e7983 */ /* 0x000ea80000100a00 */
[----:B------:R-:W2:Y:S04]  /*b7e0*/  LDL.64 R130, [R1+0x98] ;  /* 0x0000980001827983 */ /* 0x000ea80000100a00 */
[----:B------:R-:W2:Y:S04]  /*b7f0*/  LDL.64 R96, [R1+0x58] ;  /* 0x0000580001607983 */ /* 0x000ea80000100a00 */
[----:B-----5:R-:W-:Y:S04]  /*b800*/  LDGSTS.E [R250+0x4500], desc[UR8][R98.64], P3 ;  /* 0x0450000062fa7fae */ /* 0x020fe80009921848 */
        /* <DEDUP_REMOVED lines=8> */
[----:B----4-:R-:W-:Y:S04]  /*b890*/  LDGSTS.E [R6+0xe00], desc[UR8][R126.64], P3 ;  /* 0x00e000007e067fae */ /* 0x010fe80009921848 */
[----:B------:R-:W-:Y:S04]  /*b8a0*/  LDGSTS.E [R6+0x1600], desc[UR8][R124.64], P3 ;  /* 0x016000007c067fae */ /* 0x000fe80009921848 */
[----:B------:R-:W4:Y:S04]  /*b8b0*/  LDL.LU.64 R12, [R1+0x928] ;  /* 0x00092800010c7983 */ /* 0x000f280000300a00 */
[----:B------:R-:W5:Y:S04]  /*b8c0*/  LDL.LU.64 R126, [R1+0x920] ;  /* 0x00092000017e7983 */ /* 0x000f680000300a00 */
[----:B------:R-:W2:Y:S04]  /*b8d0*/  LDL.LU.64 R124, [R1+0x918] ;  /* 0x00091800017c7983 */ /* 0x000ea80000300a00 */
[----:B------:R-:W-:Y:S04]  /*b8e0*/  LDGSTS.E [R6+0x1e00], desc[UR8][R122.64], P3 ;  /* 0x01e000007a067fae */ /* 0x000fe80009921848 */
[----:B---3--:R-:W-:Y:S04]  /*b8f0*/  LDGSTS.E [R6+0x2600], desc[UR8][R120.64], P3 ;  /* 0x0260000078067fae */ /* 0x008fe80009921848 */
[----:B------:R-:W-:Y:S04]  /*b900*/  LDGSTS.E [R6+0x2e00], desc[UR8][R118.64], P3 ;  /* 0x02e0000076067fae */ /* 0x000fe80009921848 */
[----:B------:R-:W3:Y:S04]  /*b910*/  LDL.LU.64 R122, [R1+0x910] ;  /* 0x00091000017a7983 */ /* 0x000ee80000300a00 */
[----:B------:R-:W4:Y:S04]  /*b920*/  LDL.LU.64 R120, [R1+0x908] ;  /* 0x0009080001787983 */ /* 0x000f280000300a00 */
[----:B------:R-:W5:Y:S04]  /*b930*/  LDL.LU.64 R118, [R1+0x900] ;  /* 0x0009000001767983 */ /* 0x000f680000300a00 */
[----:B------:R-:W-:Y:S04]  /*b940*/  LDGSTS.E [R6+0x3600], desc[UR8][R116.64], P3 ;  /* 0x0360000074067fae */ /* 0x000fe80009921848 */
[----:B------:R-:W-:Y:S04]  /*b950*/  LDGSTS.E [R6+0x3e00], desc[UR8][R114.64], P3 ;  /* 0x03e0000072067fae */ /* 0x000fe80009921848 */
[----:B------:R-:W2:Y:S04]  /*b960*/  LDL.LU.64 R116, [R1+0x8f8] ;  /* 0x0008f80001747983 */ /* 0x000ea80000300a00 */
[----:B------:R-:W3:Y:S01]  /*b970*/  LDL.LU.64 R114, [R1+0x8f0] ;  /* 0x0008f00001727983 */ /* 0x000ee20000300a00 */
[----:B------:R-:W-:-:S03]  /*b980*/  IADD3 R251, R251, UR4, RZ ;  /* 0x00000004fbfb7c10 */ /* 0x000fc6000fffe0ff */
[----:B---3--:R-:W-:Y:S04]  /*b990*/  LDGSTS.E [R6+0x4600], desc[UR8][R114.64], P3 ;  /* 0x0460000072067fae */ /* 0x008fe80009921848 */
[----:B--2---:R-:W-:Y:S04]  /*b9a0*/  LDGSTS.E [R6+0x4e00], desc[UR8][R116.64], P3 ;  /* 0x04e0000074067fae */ /* 0x004fe80009921848 */
[----:B-----5:R-:W-:Y:S04]  /*b9b0*/  LDGSTS.E [R6+0x5600], desc[UR8][R118.64], P3 ;  /* 0x0560000076067fae */ /* 0x020fe80009921848 */
[----:B----4-:R-:W-:Y:S04]  /*b9c0*/  LDGSTS.E [R6+0x5e00], desc[UR8][R120.64], P3 ;  /* 0x05e0000078067fae */ /* 0x010fe80009921848 */
[----:B------:R-:W-:Y:S04]  /*b9d0*/  LDGSTS.E [R6+0x6600], desc[UR8][R122.64], P3 ;  /* 0x066000007a067fae */ /* 0x000fe80009921848 */
[----:B------:R-:W-:Y:S04]  /*b9e0*/  LDGSTS.E [R6+0x6e00], desc[UR8][R124.64], P3 ;  /* 0x06e000007c067fae */ /* 0x000fe80009921848 */
[----:B------:R-:W-:Y:S04]  /*b9f0*/  LDGSTS.E [R6+0x7600], desc[UR8][R126.64], P3 ;  /* 0x076000007e067fae */ /* 0x000fe80009921848 */
[----:B------:R-:W-:Y:S04]  /*ba00*/  LDGSTS.E [R6+0x7e00], desc[UR8][R128.64], P3 ;  /* 0x07e0000080067fae */ /* 0x000fe80009921848 */
[----:B------:R-:W-:Y:S04]  /*ba10*/  LDGSTS.E [R251+0x700], desc[UR8][R60.64], P3 ;  /* 0x007000003cfb7fae */ /* 0x000fe80009921848 */
[----:B------:R-:W-:Y:S04]  /*ba20*/  LDGSTS.E [R251+0xf00], desc[UR8][R10.64], P3 ;  /* 0x00f000000afb7fae */ /* 0x000fe80009921848 */
[----:B------:R-:W-:Y:S04]  /*ba30*/  LDGSTS.E [R251+0x1700], desc[UR8][R30.64], P3 ;  /* 0x017000001efb7fae */ /* 0x000fe80009921848 */
[----:B------:R-:W2:Y:S04]  /*ba40*/  LDL.LU.64 R60, [R1+0x8e8] ;  /* 0x0008e800013c7983 */ /* 0x000ea80000300a00 */
[----:B------:R-:W3:Y:S04]  /*ba50*/  LDL.LU.64 R10, [R1+0x8e0] ;  /* 0x0008e000010a7983 */ /* 0x000ee80000300a00 */
[----:B------:R-:W4:Y:S04]  /*ba60*/  LDL.LU.64 R30, [R1+0x8d8] ;  /* 0x0008d800011e7983 */ /* 0x000f280000300a00 */
[----:B------:R-:W-:Y:S04]  /*ba70*/  LDGSTS.E [R251+0x1f00], desc[UR8][R8.64], P3 ;  /* 0x01f0000008fb7fae */ /* 0x000fe80009921848 */
[----:B------:R-:W-:Y:S04]  /*ba80*/  LDGSTS.E [R251+0x2700], desc[UR8][R14.64], P3 ;  /* 0x027000000efb7fae */ /* 0x000fe80009921848 */
[----:B------:R-:W-:Y:S04]  /*ba90*/  LDGSTS.E [R251+0x2f00], desc[UR8][R130.64], P3 ;  /* 0x02f0000082fb7fae */ /* 0x000fe80009921848 */
[----:B------:R-:W5:Y:S04]  /*baa0*/  LDL.LU.64 R8, [R1+0x8d0] ;  /* 0x0008d00001087983 */ /* 0x000f680000300a00 */
[----:B------:R-:W2:Y:S04]  /*bab0*/  LDL.LU.64 R14, [R1+0x8c8] ;  /* 0x0008c800010e7983 */ /* 0x000ea80000300a00 */
[----:B------:R-:W3:Y:S04]  /*bac0*/  LDL.LU.64 R130, [R1+0x8c0] ;  /* 0x0008c00001827983 */ /* 0x000ee80000300a00 */
[----:B------:R-:W-:Y:S04]  /*bad0*/  LDGSTS.E [R251+0x3700], desc[UR8][R96.64], P3 ;  /* 0x0370000060fb7fae */ /* 0x000fe80009921848 */
[----:B------:R-:W4:Y:S01]  /*bae0*/  LDL.LU.64 R96, [R1+0x8b8] ;  /* 0x0008b80001607983 */ /* 0x000f220000300a00 */
[----:B------:R-:W-:Y:S01]  /*baf0*/  ISETP.GE.U32.AND P6, PT, R5, 0x7fffff7c, PT ;  /* 0x7fffff7c0500780c */ /* 0x000fe20003fc6070 */
[----:B------:R-:W-:-:S02]  /*bb00*/  VIADD R5, R252, 0xffffffb3 ;  /* 0xffffffb3fc057836 */ /* 0x000fc40000000000 */
[----:B------:R-:W1:Y:S03]  /*bb10*/  LDC R252, c[0x0][0x230] ;  /* 0x00008c00fffc7b82 */ /* 0x000e660000000800 */
[----:B------:R-:W-:Y:S01]  /*bb20*/  ISETP.GE.U32.AND P1, PT, R5, 0x7fffff74, PT ;  /* 0x7fffff740500780c */ /* 0x000fe20003f26070 */
[----:B------:R-:W-:Y:S02]  /*bb30*/  IMAD.SHL.U32 R5, R72, 0x40, RZ ;  /* 0x0000004048057824 */ /* 0x000fe400078e00ff */
[----:B-1----:R-:W-:Y:S02]  /*bb40*/  VIADD R72, R252, 0xffffffa7 ;  /* 0xffffffa7fc487836 */ /* 0x002fe40000000000 */
[----:B------:R-:W-:Y:S02]  /*bb50*/  IMAD.MOV.U32 R252, RZ, RZ, R144 ;  /* 0x000000fffffc7224 */ /* 0x000fe400078e0090 */
[----:B------:R-:W-:-:S04]  /*bb60*/  IMAD.WIDE R144, R5, 0x4, R132 ;  /* 0x0000000405907825 */ /* 0x000fc800078e0284 */
[----:B------:R-:W-:-:S04]  /*bb70*/  IMAD.WIDE R132, R5, 0x4, R244 ;  /* 0x0000000405847825 */ /* 0x000fc800078e02f4 */
[----:B------:R-:W-:Y:S02]  /*bb80*/  IMAD.MOV.U32 R244, RZ, RZ, R144 ;  /* 0x000000fffff47224 */ /* 0x000fe400078e0090 */
[----:B------:R-:W-:Y:S01]  /*bb90*/  IMAD.MOV.U32 R245, RZ, RZ, R145 ;  /* 0x000000fffff57224 */ /* 0x000fe200078e0091 */
[----:B----4-:R-:W-:Y:S04]  /*bba0*/  LDGSTS.E [R251+0x3f00], desc[UR8][R96.64], P3 ;  /* 0x03f0000060fb7fae */ /* 0x010fe80009921848 */
[----:B---3--:R-:W-:Y:S04]  /*bbb0*/  LDGSTS.E [R251+0x4700], desc[UR8][R130.64], P3 ;  /* 0x0470000082fb7fae */ /* 0x008fe80009921848 */
[----:B--2---:R-:W-:Y:S04]  /*bbc0*/  LDGSTS.E [R251+0x4f00], desc[UR8][R14.64], P3 ;  /* 0x04f000000efb7fae */ /* 0x004fe80009921848 */
[----:B------:R-:W2:Y:S04]  /*bbd0*/  LDL.LU.64 R96, [R1+0x8b0] ;  /* 0x0008b00001607983 */ /* 0x000ea80000300a00 */
[----:B------:R1:W-:Y:S04]  /*bbe0*/  STL.64 [R1+0x248], R144 ;  /* 0x0002489001007387 */ /* 0x0003e80000100a00 */
[----:B-----5:R-:W-:Y:S04]  /*bbf0*/  LDGSTS.E [R251+0x5700], desc[UR8][R8.64], P3 ;  /* 0x0570000008fb7fae */ /* 0x020fe80009921848 */
[----:B------:R-:W-:Y:S04]  /*bc00*/  LDGSTS.E [R251+0x5f00], desc[UR8][R30.64], P3 ;  /* 0x05f000001efb7fae */ /* 0x000fe80009921848 */
[----:B-1----:R-:W3:Y:S04]  /*bc10*/  LDL.LU.64 R144, [R1+0x8a8] ;  /* 0x0008a80001907983 */ /* 0x002ee80000300a00 */
[----:B------:R-:W-:Y:S04]  /*bc20*/  LDGSTS.E [R251+0x6700], desc[UR8][R10.64], P3 ;  /* 0x067000000afb7fae */ /* 0x000fe80009921848 */
[----:B------:R-:W-:Y:S04]  /*bc30*/  LDGSTS.E [R251+0x6f00], desc[UR8][R60.64], P3 ;  /* 0x06f000003cfb7fae */ /* 0x000fe80009921848 */
[----:B------:R-:W-:Y:S04]  /*bc40*/  LDGSTS.E [R251+0x7700], desc[UR8][R12.64], P3 ;  /* 0x077000000cfb7fae */ /* 0x000fe80009921848 */
[----:B------:R3:W-:Y:S01]  /*bc50*/  STL.64 [R1+0x250], R132 ;  /* 0x0002508401007387 */ /* 0x0007e20000100a00 */
[----:B------:R-:W-:-:S04]  /*bc60*/  IMAD.WIDE R246, R5, 0x4, R246 ;  /* 0x0000000405f67825 */ /* 0x000fc800078e02f6 */
[----:B------:R-:W-:Y:S01]  /*bc70*/  IMAD.WIDE R170, R5, 0x4, R170 ;  /* 0x0000000405aa7825 */ /* 0x000fe200078e02aa */
[----:B--2---:R-:W-:Y:S04]  /*bc80*/  LDGSTS.E [R251+0x7f00], desc[UR8][R96.64], P3 ;  /* 0x07f0000060fb7fae */ /* 0x004fe80009921848 */
[----:B------:R-:W0:Y:S01]  /*bc90*/  LDGDEPBAR ;  /* 0x00000000000079af */ /* 0x000e220000000000 */
[----:B------:R-:W-:Y:S01]  /*bca0*/  BAR.SYNC.DEFER_BLOCKING 0x0 ;  /* 0x0000000000007b1d */ /* 0x000fe20000010000 */
[----:B------:R-:W-:-:S07]  /*bcb0*/  ISETP.GE.U32.AND P3, PT, R0, 0x7fffff6c, PT ;  /* 0x7fffff6c0000780c */ /* 0x000fce0003f66070 */
[----:B------:R-:W1:Y:S01]  /*bcc0*/  LDC R0, c[0x0][0x230] ;  /* 0x00008c00ff007b82 */ /* 0x000e620000000800 */
[----:B------:R-:W-:Y:S01]  /*bcd0*/  @!PT LDS RZ, [RZ] ;  /* 0x00000000fffff984 */ /* 0x000fe20000000800 */
[----:B------:R-:W-:Y:S01]  /*bce0*/  @!PT LDS RZ, [RZ] ;  /* 0x00000000fffff984 */ /* 0x000fe20000000800 */
[----:B------:R-:W-:Y:S01]  /*bcf0*/  @!PT LDS RZ, [RZ] ;  /* 0x00000000fffff984 */ /* 0x000fe20000000800 */
[----:B------:R2:W-:Y:S04]  /*bd00*/  LDGSTS.E [R2+0x14000], desc[UR8][R244.64], !P5 ;  /* 0x14000000f4027fae */ /* 0x0005e8000e921848 */
[----:B------:R3:W-:Y:S01]  /*bd10*/  LDGSTS.E [R2+0x14400], desc[UR8][R132.64], !P6 ;  /* 0x1440000084027fae */ /* 0x0007e2000f121848 */
[----:B------:R-:W-:Y:S02]  /*bd20*/  ISETP.GE.U32.AND P5, PT, R72, 0x7fffff68, PT ;  /* 0x7fffff684800780c */ /* 0x000fe40003fa6070 */
[----:B------:R-:W4:Y:S01]  /*bd30*/  LDC R72, c[0x0][0x230] ;  /* 0x00008c00ff487b82 */ /* 0x000f220000000800 */
[----:B-1----:R-:W-:-:S07]  /*bd40*/  VIADD R0, R0, 0xffffffa3 ;  /* 0xffffffa300007836 */ /* 0x002fce0000000000 */
[----:B--2---:R-:W1:Y:S01]  /*bd50*/  LDC R245, c[0x0][0x230] ;  /* 0x00008c00fff57b82 */ /* 0x004e620000000800 */
[----:B---3--:R-:W-:-:S04]  /*bd60*/  IMAD.WIDE R132, R5, 0x4, R144 ;  /* 0x0000000405847825 */ /* 0x008fc800078e0290 */
[C---:B------:R-:W-:Y:S01]  /*bd70*/  IMAD.WIDE R144, R5.reuse, 0x4, R152 ;  /* 0x0000000405907825 */ /* 0x040fe200078e0298 */
[----:B------:R2:W-:Y:S02]  /*bd80*/  STL.64 [R1+0x260], R132 ;  /* 0x0002608401007387 */ /* 0x0005e40000100a00 */
[----:B------:R-:W3:Y:S01]  /*bd90*/  LDC R244, c[0x0][0x230] ;  /* 0x00008c00fff47b82 */ /* 0x000ee20000000800 */
[----:B------:R-:W-:Y:S02]  /*bda0*/  IMAD.MOV.U32 R152, RZ, RZ, R132 ;  /* 0x000000ffff987224 */ /* 0x000fe400078e0084 */
[----:B------:R-:W-:Y:S02]  /*bdb0*/  IMAD.MOV.U32 R153, RZ, RZ, R133 ;  /* 0x000000ffff997224 */ /* 0x000fe400078e0085 */
[----:B--2---:R-:W-:-:S04]  /*bdc0*/  IMAD.WIDE R132, R5, 0x4, R160 ;  /* 0x0000000405847825 */ /* 0x004fc800078e02a0 */
[----:B------:R-:W-:Y:S02]  /*bdd0*/  IMAD.MOV.U32 R160, RZ, RZ, R152 ;  /* 0x000000ffffa07224 */ /* 0x000fe400078e0098 */
[----:B------:R-:W-:Y:S01]  /*bde0*/  IMAD.MOV.U32 R161, RZ, RZ, R153 ;  /* 0x000000ffffa17224 */ /* 0x000fe200078e0099 */
[----:B------:R2:W-:Y:S01]  /*bdf0*/  STL.64 [R1+0x280], R144 ;  /* 0x0002809001007387 */ /* 0x0005e20000100a00 */
[----:B------:R-:W-:Y:S01]  /*be00*/  ISETP.GE.U32.AND P6, PT, R0, 0x7fffff64, PT ;  /* 0x7fffff640000780c */ /* 0x000fe20003fc6070 */
[----:B------:R-:W5:Y:S02]  /*be10*/  LDC R153, c[0x0][0x230] ;  /* 0x00008c00ff997b82 */ /* 0x000f640000000800 */
[----:B------:R-:W-:Y:S04]  /*be20*/  LDGSTS.E [R2+0x14800], desc[UR8][R160.64], !P0 ;  /* 0x14800000a0027fae */ /* 0x000fe8000c121848 */
[----:B------:R2:W-:Y:S02]  /*be30*/  LDGSTS.E [R2+0x14c00], desc[UR8][R144.64], !P1 ;  /* 0x14c0000090027fae */ /* 0x0005e4000c921848 */
[----:B------:R-:W1:Y:S01]  /*be40*/  LDC R0, c[0x0][0x230] ;  /* 0x00008c00ff007b82 */ /* 0x000e620000000800 */
[----:B----4-:R-:W-:Y:S01]  /*be50*/  IADD3 R72, R72, -0x65, RZ ;  /* 0xffffff9b48487810 */ /* 0x010fe20007ffe0ff */
[----:B------:R4:W-:Y:S06]  /*be60*/  STL.64 [R1+0x298], R132 ;  /* 0x0002988401007387 */ /* 0x0009ec0000100a00 */
[----:B--2---:R-:W2:Y:S01]  /*be70*/  LDC R145, c[0x0][0x230] ;  /* 0x00008c00ff917b82 */ /* 0x004ea20000000800 */
[----:B------:R-:W-:Y:S01]  /*be80*/  ISETP.GE.U32.AND P1, PT, R72, 0x7fffff5c, PT ;  /* 0x7fffff5c4800780c */ /* 0x000fe20003f26070 */
[----:B------:R4:W-:Y:S01]  /*be90*/  LDGSTS.E [R2+0x15000], desc[UR8][R132.64], !P2 ;  /* 0x1500000084027fae */ /* 0x0009e2000d121848 */
[----:B------:R-:W-:-:S05]  /*bea0*/  IMAD.WIDE R160, R5, 0x4, R168 ;  /* 0x0000000405a07825 */ /* 0x000fca00078e02a8 */
[----:B------:R-:W3:Y:S01]  /*beb0*/  LDC R144, c[0x0][0x230] ;  /* 0x00008c00ff907b82 */ /* 0x000ee20000000800 */
[----:B-1----:R-:W-:Y:S01]  /*bec0*/  VIADD R0, R0, 0xffffff9f ;  /* 0xffffff9f00007836 */ /* 0x002fe20000000000 */
[----:B------:R1:W-:Y:S06]  /*bed0*/  LDGSTS.E [R2+0x15400], desc[UR8][R160.64], !P3 ;  /* 0x15400000a0027fae */ /* 0x0003ec000d921848 */
[----:B----4-:R-:W4:Y:S01]  /*bee0*/  LDC R132, c[0x0][0x230] ;  /* 0x00008c00ff847b82 */ /* 0x010f220000000800 */
[----:B--2---:R-:W-:-:S07]  /*bef0*/  VIADD R72, R145, 0xffffff93 ;  /* 0xffffff9391487836 */ /* 0x004fce0000000000 */
[----:B------:R-:W2:Y:S08]  /*bf00*/  LDC R133, c[0x0][0x230] ;  /* 0x00008c00ff857b82 */ /* 0x000eb00000000800 */
[----:B------:R-:W3:Y:S01]  /*bf10*/  LDC R145, c[0x0][0x230] ;  /* 0x00008c00ff917b82 */ /* 0x000ee20000000800 */
[----:B------:R-:W-:Y:S01]  /*bf20*/  ISETP.GE.U32.AND P0, PT, R0, 0x7fffff60, PT ;  /* 0x7fffff600000780c */ /* 0x000fe20003f06070 */
[----:B-----5:R-:W-:Y:S01]  /*bf30*/  VIADD R0, R153, 0xffffff97 ;  /* 0xffffff9799007836 */ /* 0x020fe20000000000 */
[----:B------:R1:W-:Y:S01]  /*bf40*/  STL.64 [R1+0x2b8], R160 ;  /* 0x0002b8a001007387 */ /* 0x0003e20000100a00 */
[----:B------:R-:W-:-:S03]  /*bf50*/  IMAD.WIDE R152, R5, 0x4, R176 ;  /* 0x0000000405987825 */ /* 0x000fc600078e02b0 */
[----:B------:R-:W-:Y:S01]  /*bf60*/  ISETP.GE.U32.AND P2, PT, R0, 0x7fffff58, PT ;  /* 0x7fffff580000780c */ /* 0x000fe20003f46070 */
[C---:B------:R-:W-:Y:S01]  /*bf70*/  IMAD.WIDE R168, R5.reuse, 0x4, R184 ;  /* 0x0000000405a87825 */ /* 0x040fe200078e02b8 */
[----:B------:R5:W-:Y:S04]  /*bf80*/  STL.64 [R1+0x2d0], R152 ;  /* 0x0002d09801007387 */ /* 0x000be80000100a00 */
[----:B------:R5:W-:Y:S01]  /*bf90*/  LDGSTS.E [R2+0x15800], desc[UR8][R152.64], !P5 ;  /* 0x1580000098027fae */ /* 0x000be2000e921848 */
[----:B-1----:R-:W-:-:S03]  /*bfa0*/  IMAD.WIDE R160, R5, 0x4, R192 ;  /* 0x0000000405a07825 */ /* 0x002fc600078e02c0 */
[----:B------:R-:W-:Y:S04]  /*bfb0*/  STL.64 [R1+0x300], R168 ;  /* 0x000300a801007387 */ /* 0x000fe80000100a00 */
[----:B------:R-:W-:Y:S01]  /*bfc0*/  LDGSTS.E [R2+0x15c00], desc[UR8][R168.64], !P6 ;  /* 0x15c00000a8027fae */ /* 0x000fe2000f121848 */
[----:B---3--:R-:W-:Y:S01]  /*bfd0*/  IADD3 R0, R145, -0x71, RZ ;  /* 0xffffff8f91007810 */ /* 0x008fe20007ffe0ff */
[----:B-----5:R-:W1:Y:S02]  /*bfe0*/  LDC R152, c[0x0][0x230] ;  /* 0x00008c00ff987b82 */ /* 0x020e640000000800 */
[----:B------:R3:W-:Y:S01]  /*bff0*/  STL.64 [R1+0x318], R160 ;  /* 0x000318a001007387 */ /* 0x0007e20000100a00 */
[----:B------:R-:W-:Y:S01]  /*c000*/  ISETP.GE.U32.AND P5, PT, R0, 0x7fffff50, PT ;  /* 0x7fffff500000780c */ /* 0x000fe20003fa6070 */
[----:B------:R-:W-:-:S02]  /*c010*/  VIADD R0, R245, 0xffffff87 ;  /* 0xffffff87f5007836 */ /* 0x000fc40000000000 */
[----:B------:R3:W-:Y:S02]  /*c020*/  LDGSTS.E [R2+0x16000], desc[UR8][R160.64], !P0 ;  /* 0x16000000a0027fae */ /* 0x0007e4000c121848 */
[----:B------:R-:W5:Y:S01]  /*c030*/  LDC R145, c[0x0][0x230] ;  /* 0x00008c00ff917b82 */ /* 0x000f620000000800 */
[----:B------:R-:W-:Y:S01]  /*c040*/  ISETP.GE.U32.AND P3, PT, R72, 0x7fffff54, PT ;  /* 0x7fffff544800780c */ /* 0x000fe20003f66070 */
[----:B------:R-:W-:Y:S01]  /*c050*/  VIADD R72, R244, 0xffffff8b ;  /* 0xffffff8bf4487836 */ /* 0x000fe20000000000 */
[----:B------:R-:W-:Y:S01]  /*c060*/  ISETP.GE.U32.AND P0, PT, R0, 0x7fffff48, PT ;  /* 0x7fffff480000780c */ /* 0x000fe20003f06070 */
[----:B----4-:R-:W-:Y:S02]  /*c070*/  VIADD R0, R132, 0xffffff83 ;  /* 0xffffff8384007836 */ /* 0x010fe40000000000 */
[----:B------:R-:W-:Y:S02]  /*c080*/  IMAD.WIDE R184, R5, 0x4, R200 ;  /* 0x0000000405b87825 */ /* 0x000fe400078e02c8 */
[----:B------:R-:W4:Y:S08]  /*c090*/  LDC R153, c[0x0][0x230] ;  /* 0x00008c00ff997b82 */ /* 0x000f300000000800 */
[----:B---3--:R-:W3:Y:S01]  /*c0a0*/  LDC R160, c[0x0][0x230] ;  /* 0x00008c00ffa07b82 */ /* 0x008ee20000000800 */
[----:B------:R-:W-:Y:S01]  /*c0b0*/  ISETP.GE.U32.AND P6, PT, R72, 0x7fffff4c, PT ;  /* 0x7fffff4c4800780c */ /* 0x000fe20003fc6070 */
[----:B--2---:R-:W-:Y:S01]  /*c0c0*/  VIADD R72, R133, 0xffffffbe ;  /* 0xffffffbe85487836 */ /* 0x004fe20000000000 */
[----:B------:R-:W-:Y:S01]  /*c0d0*/  LDGSTS.E [R2+0x16400], desc[UR8][R184.64], !P1 ;  /* 0x16400000b8027fae */ /* 0x000fe2000c921848 */
[----:B------:R-:W-:-:S04]  /*c0e0*/  IMAD.WIDE R176, R5, 0x4, R208 ;  /* 0x0000000405b07825 */ /* 0x000fc800078e02d0 */
[----:B------:R-:W2:Y:S01]  /*c0f0*/  LDC R132, c[0x0][0x230] ;  /* 0x00008c00ff847b82 */ /* 0x000ea20000000800 */
[----:B------:R-:W-:Y:S01]  /*c100*/  IMAD.WIDE R168, R5, 0x4, R214 ;  /* 0x0000000405a87825 */ /* 0x000fe200078e02d6 */
[----:B------:R-:W-:Y:S01]  /*c110*/  ISETP.GE.U32.AND P1, PT, R0, 0x7fffff44, PT ;  /* 0x7fffff440000780c */ /* 0x000fe20003f26070 */
[----:B------:R-:W-:Y:S02]  /*c120*/  STL.64 [R1+0x350], R184 ;  /* 0x000350b801007387 */ /* 0x000fe40000100a00 */
[----:B------:R-:W-:-:S03]  /*c130*/  VIADD R0, R144, 0xffffffba ;  /* 0xffffffba90007836 */ /* 0x000fc60000000000 */
[----:B------:R-:W2:Y:S01]  /*c140*/  LDC R133, c[0x0][0x230] ;  /* 0x00008c00ff857b82 */ /* 0x000ea20000000800 */
[----:B------:R1:W-:Y:S04]  /*c150*/  STL.64 [R1+0x368], R176 ;  /* 0x000368b001007387 */ /* 0x0003e80000100a00 */
[----:B------:R1:W-:Y:S03]  /*c160*/  LDGSTS.E [R2+0x16800], desc[UR8][R176.64], !P2 ;  /* 0x16800000b0027fae */ /* 0x0003e6000d121848 */
[----:B------:R-:W2:Y:S01]  /*c170*/  LDC R144, c[0x0][0x230] ;  /* 0x00008c00ff907b82 */ /* 0x000ea20000000800 */
[----:B------:R4:W-:Y:S04]  /*c180*/  STL.64 [R1+0x380], R168 ;  /* 0x000380a801007387 */ /* 0x0009e80000100a00 */
[----:B------:R4:W-:Y:S01]  /*c190*/  LDGSTS.E [R2+0x16c00], desc[UR8][R168.64], !P3 ;  /* 0x16c00000a8027fae */ /* 0x0009e2000d921848 */
[----:B------:R-:W-:Y:S01]  /*c1a0*/  ISETP.GE.U32.AND P3, PT, R0, 0x7fffff7b, PT ;  /* 0x7fffff7b0000780c */ /* 0x000fe20003f66070 */
[----:B-1----:R-:W-:Y:S01]  /*c1b0*/  IMAD.WIDE R176, R5, 0x4, R220 ;  /* 0x0000000405b07825 */ /* 0x002fe200078e02dc */
[----:B-----5:R-:W-:-:S02]  /*c1c0*/  IADD3 R0, R145, -0x4e, RZ ;  /* 0xffffffb291007810 */ /* 0x020fc40007ffe0ff */
[----:B------:R-:W1:Y:S01]  /*c1d0*/  LDC R145, c[0x0][0x230] ;  /* 0x00008c00ff917b82 */ /* 0x000e620000000800 */
[----:B----4-:R-:W-:Y:S01]  /*c1e0*/  IMAD.WIDE R168, R5, 0x4, R226 ;  /* 0x0000000405a87825 */ /* 0x010fe200078e02e2 */
[----:B------:R4:W-:Y:S01]  /*c1f0*/  STL.64 [R1+0x3c8], R176 ;  /* 0x0003c8b001007387 */ /* 0x0009e20000100a00 */
[----:B------:R-:W-:-:S03]  /*c200*/  ISETP.GE.U32.AND P2, PT, R72, 0x7fffff7f, PT ;  /* 0x7fffff7f4800780c */ /* 0x000fc60003f46070 */
[----:B------:R4:W-:Y:S01]  /*c210*/  LDGSTS.E [R2+0x17000], desc[UR8][R176.64], !P5 ;  /* 0x17000000b0027fae */ /* 0x0009e2000e921848 */
[----:B------:R-:W-:Y:S02]  /*c220*/  VIADD R72, R152, 0xffffffb6 ;  /* 0xffffffb698487836 */ /* 0x000fe40000000000 */
[----:B------:R-:W5:Y:S01]  /*c230*/  LDC R152, c[0x0][0x230] ;  /* 0x00008c00ff987b82 */ /* 0x000f620000000800 */
[----:B------:R4:W-:Y:S04]  /*c240*/  STL.64 [R1+0x3d8], R168 ;  /* 0x0003d8a801007387 */ /* 0x0009e80000100a00 */
[----:B------:R2:W-:Y:S01]  /*c250*/  LDGSTS.E [R2+0x17400], desc[UR8][R168.64], !P6 ;  /* 0x17400000a8027fae */ /* 0x0005e2000f121848 */
[----:B------:R-:W-:Y:S01]  /*c260*/  ISETP.GE.U32.AND P6, PT, R0, 0x7fffff73, PT ;  /* 0x7fffff730000780c */ /* 0x000fe20003fc6070 */
[----:B---3--:R-:W-:-:S02]  /*c270*/  VIADD R0, R160, 0xffffffaa ;  /* 0xffffffaaa0007836 */ /* 0x008fc40000000000 */
[----:B----4-:R-:W-:Y:S01]  /*c280*/  IMAD.WIDE R176, R5, 0x4, R232 ;  /* 0x0000000405b07825 */ /* 0x010fe200078e02e8 */
[----:B------:R-:W3:Y:S01]  /*c290*/  LDC R160, c[0x0][0x230] ;  /* 0x00008c00ffa07b82 */ /* 0x000ee20000000800 */
[----:B------:R-:W-:-:S03]  /*c2a0*/  ISETP.GE.U32.AND P5, PT, R72, 0x7fffff77, PT ;  /* 0x7fffff774800780c */ /* 0x000fc60003fa6070 */
[----:B------:R-:W-:Y:S01]  /*c2b0*/  LDGSTS.E [R2+0x17800], desc[UR8][R176.64], !P0 ;  /* 0x17800000b0027fae */ /* 0x000fe2000c121848 */
[----:B--2---:R-:W-:-:S04]  /*c2c0*/  IMAD.WIDE R168, R5, 0x4, R238 ;  /* 0x0000000405a87825 */ /* 0x004fc800078e02ee */
[----:B------:R-:W-:Y:S01]  /*c2d0*/  VIADD R72, R153, 0xffffffae ;  /* 0xffffffae99487836 */ /* 0x000fe20000000000 */
[----:B------:R2:W-:Y:S01]  /*c2e0*/  LDGSTS.E [R2+0x17c00], desc[UR8][R168.64], !P1 ;  /* 0x17c00000a8027fae */ /* 0x0005e2000c921848 */
[----:B------:R-:W-:Y:S01]  /*c2f0*/  ISETP.GE.U32.AND P1, PT, R0, 0x7fffff6b, PT ;  /* 0x7fffff6b0000780c */ /* 0x000fe20003f26070 */
[----:B------:R-:W4:Y:S01]  /*c300*/  LDC R153, c[0x0][0x230] ;  /* 0x00008c00ff997b82 */ /* 0x000f220000000800 */
[----:B------:R-:W-:Y:S01]  /*c310*/  VIADD R0, R132, 0xffffffa6 ;  /* 0xffffffa684007836 */ /* 0x000fe20000000000 */
[----:B------:R-:W-:Y:S01]  /*c320*/  ISETP.GE.U32.AND P0, PT, R72, 0x7fffff6f, PT ;  /* 0x7fffff6f4800780c */ /* 0x000fe20003f06070 */
[----:B------:R-:W-:Y:S01]  /*c330*/  VIADD R72, R133, 0xffffffa2 ;  /* 0xffffffa285487836 */ /* 0x000fe20000000000 */
[----:B------:R-:W-:Y:S04]  /*c340*/  LDGSTS.E [R3+0x14100], desc[UR8][R246.64], !P2 ;  /* 0x14100000f6037fae */ /* 0x000fe8000d121848 */
[----:B------:R-:W4:Y:S01]  /*c350*/  LDC R132, c[0x0][0x230] ;  /* 0x00008c00ff847b82 */ /* 0x000f220000000800 */
[----:B------:R-:W-:Y:S01]  /*c360*/  IMAD.WIDE R192, R5, 0x4, R138 ;  /* 0x0000000405c07825 */ /* 0x000fe200078e028a */
[----:B------:R-:W-:-:S03]  /*c370*/  ISETP.GE.U32.AND P2, PT, R0, 0x7fffff67, PT ;  /* 0x7fffff670000780c */ /* 0x000fc60003f46070 */
[C---:B------:R-:W-:Y:S01]  /*c380*/  IMAD.WIDE R220, R5.reuse, 0x4, R146 ;  /* 0x0000000405dc7825 */ /* 0x040fe200078e0292 */
[----:B------:R-:W-:Y:S02]  /*c390*/  LDGSTS.E [R3+0x14500], desc[UR8][R192.64], !P3 ;  /* 0x14500000c0037fae */ /* 0x000fe4000d921848 */
[----:B------:R-:W4:Y:S01]  /*c3a0*/  LDC R133, c[0x0][0x230] ;  /* 0x00008c00ff857b82 */ /* 0x000f220000000800 */
[----:B------:R-:W-:Y:S01]  /*c3b0*/  VIADD R0, R144, 0xffffff9e ;  /* 0xffffff9e90007836 */ /* 0x000fe20000000000 */
[----:B------:R-:W-:Y:S01]  /*c3c0*/  LDGSTS.E [R3+0x14900], desc[UR8][R220.64], !P5 ;  /* 0x14900000dc037fae */ /* 0x000fe2000e921848 */
[----:B------:R-:W-:-:S05]  /*c3d0*/  IMAD.WIDE R226, R5, 0x4, R154 ;  /* 0x0000000405e27825 */ /* 0x000fca00078e029a */
[----:B------:R-:W4:Y:S01]  /*c3e0*/  LDC R138, c[0x0][0x230] ;  /* 0x00008c00ff8a7b82 */ /* 0x000f220000000800 */
[----:B------:R-:W-:Y:S01]  /*c3f0*/  IMAD.WIDE R232, R5, 0x4, R162 ;  /* 0x0000000405e87825 */ /* 0x000fe200078e02a2 */
[----:B------:R-:W-:Y:S01]  /*c400*/  ISETP.GE.U32.AND P5, PT, R0, 0x7fffff5f, PT ;  /* 0x7fffff5f0000780c */ /* 0x000fe20003fa6070 */
[----:B------:R-:W-:Y:S01]  /*c410*/  STL.64 [R1+0x418], R176 ;  /* 0x000418b001007387 */ /* 0x000fe20000100a00 */
[----:B-1----:R-:W-:Y:S02]  /*c420*/  IADD3 R0, R145, -0x6a, RZ ;  /* 0xffffff9691007810 */ /* 0x002fe40007ffe0ff */
[----:B------:R-:W-:Y:S01]  /*c430*/  ISETP.GE.U32.AND P3, PT, R72, 0x7fffff63, PT ;  /* 0x7fffff634800780c */ /* 0x000fe20003f66070 */
[----:B------:R-:W-:Y:S01]  /*c440*/  LDGSTS.E [R3+0x14d00], desc[UR8][R226.64], !P6 ;  /* 0x14d00000e2037fae */ /* 0x000fe2000f121848 */
[----:B------:R-:W1:Y:S01]  /*c450*/  LDC R139, c[0x0][0x230] ;  /* 0x00008c00ff8b7b82 */ /* 0x000e620000000800 */
[----:B-----5:R-:W-:Y:S02]  /*c460*/  VIADD R72, R152, 0xffffff9a ;  /* 0xffffff9a98487836 */ /* 0x020fe40000000000 */
[----:B------:R2:W-:Y:S04]  /*c470*/  STL.64 [R1+0x428], R168 ;  /* 0x000428a801007387 */ /* 0x0005e80000100a00 */
[----:B------:R-:W-:Y:S01]  /*c480*/  LDGSTS.E [R3+0x15100], desc[UR8][R232.64], !P0 ;  /* 0x15100000e8037fae */ /* 0x000fe2000c121848 */
[----:B------:R-:W-:Y:S01]  /*c490*/  ISETP.GE.U32.AND P0, PT, R0, 0x7fffff57, PT ;  /* 0x7fffff570000780c */ /* 0x000fe20003f06070 */
[----:B------:R-:W5:Y:S01]  /*c4a0*/  LDC R144, c[0x0][0x230] ;  /* 0x00008c00ff907b82 */ /* 0x000f620000000800 */
[----:B---3--:R-:W-:Y:S01]  /*c4b0*/  VIADD R0, R160, 0xffffff8e ;  /* 0xffffff8ea0007836 */ /* 0x008fe20000000000 */
[----:B------:R-:W-:Y:S01]  /*c4c0*/  LDGSTS.E [R3+0x15500], desc[UR8][R170.64], !P1 ;  /* 0x15500000aa037fae */ /* 0x000fe2000c921848 */
[----:B--2---:R-:W-:-:S05]  /*c4d0*/  IMAD.WIDE R168, R5, 0x4, R178 ;  /* 0x0000000405a87825 */ /* 0x004fca00078e02b2 */
[----:B------:R-:W2:Y:S01]  /*c4e0*/  LDC R146, c[0x0][0x230] ;  /* 0x00008c00ff927b82 */ /* 0x000ea20000000800 */
[----:B------:R-:W-:Y:S01]  /*c4f0*/  ISETP.GE.U32.AND P6, PT, R72, 0x7fffff5b, PT ;  /* 0x7fffff5b4800780c */ /* 0x000fe20003fc6070 */
[----:B----4-:R-:W-:Y:S01]  /*c500*/  VIADD R72, R153, 0xffffff92 ;  /* 0xffffff9299487836 */ /* 0x010fe20000000000 */
[----:B------:R-:W-:Y:S01]  /*c510*/  LDGSTS.E [R3+0x15900], desc[UR8][R168.64], !P2 ;  /* 0x15900000a8037fae */ /* 0x000fe2000d121848 */
[----:B------:R-:W-:Y:S01]  /*c520*/  ISETP.GE.U32.AND P2, PT, R0, 0x7fffff4f, PT ;  /* 0x7fffff4f0000780c */ /* 0x000fe20003f46070 */
[----:B------:R-:W-:-:S03]  /*c530*/  VIADD R0, R132, 0xffffff8a ;  /* 0xffffff8a84007836 */ /* 0x000fc60000000000 */
[----:B------:R-:W3:Y:S01]  /*c540*/  LDC R145, c[0x0][0x230] ;  /* 0x00008c00ff917b82 */ /* 0x000ee20000000800 */
[----:B------:R-:W-:Y:S01]  /*c550*/  IMAD.WIDE R160, R5, 0x4, R186 ;  /* 0x0000000405a07825 */ /* 0x000fe200078e02ba */
[----:B------:R-:W-:-:S06]  /*c560*/  ISETP.GE.U32.AND P1, PT, R72, 0x7fffff53, PT ;  /* 0x7fffff534800780c */ /* 0x000fcc0003f26070 */
[----:B------:R-:W4:Y:S01]  /*c570*/  LDC R132, c[0x0][0x230] ;  /* 0x00008c00ff847b82 */ /* 0x000f220000000800 */
[----:B------:R-:W-:Y:S01]  /*c580*/  VIADD R72, R133, 0xffffff86 ;  /* 0xffffff8685487836 */ /* 0x000fe20000000000 */
[----:B------:R-:W-:Y:S01]  /*c590*/  LDGSTS.E [R3+0x15d00], desc[UR8][R160.64], !P3 ;  /* 0x15d00000a0037fae */ /* 0x000fe2000d921848 */
[C---:B------:R-:W-:Y:S01]  /*c5a0*/  IMAD.WIDE R154, R5.reuse, 0x4, R194 ;  /* 0x00000004059a7825 */ /* 0x040fe200078e02c2 */
[----:B------:R-:W-:Y:S02]  /*c5b0*/  ISETP.GE.U32.AND P3, PT, R0, 0x7fffff4b, PT ;  /* 0x7fffff4b0000780c */ /* 0x000fe40003f66070 */
[----:B------:R-:W-:Y:S01]  /*c5c0*/  STL.64 [R1+0x278], R170 ;  /* 0x000278aa01007387 */ /* 0x000fe20000100a00 */
[----:B------:R-:W-:Y:S01]  /*c5d0*/  IMAD.WIDE R152, R5, 0x4, R202 ;  /* 0x0000000405987825 */ /* 0x000fe200078e02ca */
[----:B------:R-:W4:Y:S02]  /*c5e0*/  LDC R133, c[0x0][0x230] ;  /* 0x00008c00ff857b82 */ /* 0x000f240000000800 */
[----:B------:R-:W-:Y:S01]  /*c5f0*/  STL.64 [R1+0x290], R168 ;  /* 0x000290a801007387 */ /* 0x000fe20000100a00 */
[----:B------:R-:W-:-:S03]  /*c600*/  VIADD R0, R138, 0xffffff82 ;  /* 0xffffff828a007836 */ /* 0x000fc60000000000 */
[----:B------:R-:W-:Y:S02]  /*c610*/  STL.64 [R1+0x2b0], R160 ;  /* 0x0002b0a001007387 */ /* 0x000fe40000100a00 */
[----:B------:R-:W4:Y:S02]  /*c620*/  LDC R138, c[0x0][0x230] ;  /* 0x00008c00ff8a7b82 */ /* 0x000f240000000800 */
[----:B------:R1:W-:Y:S04]  /*c630*/  STL.64 [R1+0x2c8], R154 ;  /* 0x0002c89a01007387 */ /* 0x0003e80000100a00 */
[----:B------:R1:W-:Y:S04]  /*c640*/  LDGSTS.E [R3+0x16100], desc[UR8][R154.64], !P5 ;  /* 0x161000009a037fae */ /* 0x0003e8000e921848 */
[----:B------:R5:W-:Y:S04]  /*c650*/  STL.64 [R1+0x2f8], R152 ;  /* 0x0002f89801007387 */ /* 0x000be80000100a00 */
[----:B------:R5:W-:Y:S01]  /*c660*/  LDGSTS.E [R3+0x16500], desc[UR8][R152.64], !P6 ;  /* 0x1650000098037fae */ /* 0x000be2000f121848 */
[----:B------:R-:W-:Y:S01]  /*c670*/  ISETP.GE.U32.AND P6, PT, R0, 0x7fffff43, PT ;  /* 0x7fffff430000780c */ /* 0x000fe20003fc6070 */
[----:B-1----:R-:W-:Y:S01]  /*c680*/  IMAD.WIDE R154, R5, 0x4, R210 ;  /* 0x00000004059a7825 */ /* 0x002fe200078e02d2 */
[----:B------:R-:W-:-:S02]  /*c690*/  IADD3 R0, R139, -0x47, RZ ;  /* 0xffffffb98b007810 */ /* 0x000fc40007ffe0ff */
[----:B------:R-:W1:Y:S01]  /*c6a0*/  LDC R139, c[0x0][0x230] ;  /* 0x00008c00ff8b7b82 */ /* 0x000e620000000800 */
[----:B------:R-:W-:Y:S01]  /*c6b0*/  ISETP.GE.U32.AND P5, PT, R72, 0x7fffff47, PT ;  /* 0x7fffff474800780c */ /* 0x000fe20003fa6070 */
[----:B-----5:R-:W-:Y:S01]  /*c6c0*/  IMAD.WIDE R152, R5, 0x4, R216 ;  /* 0x0000000405987825 */ /* 0x020fe200078e02d8 */
[----:B------:R5:W-:Y:S03]  /*c6d0*/  STL.64 [R1+0x310], R154 ;  /* 0x0003109a01007387 */ /* 0x000be60000100a00 */
[----:B------:R-:W-:Y:S01]  /*c6e0*/  VIADD R72, R144, 0xffffffbd ;  /* 0xffffffbd90487836 */ /* 0x000fe20000000000 */
[----:B------:R5:W-:Y:S01]  /*c6f0*/  LDGSTS.E [R3+0x16900], desc[UR8][R154.64], !P0 ;  /* 0x169000009a037fae */ /* 0x000be2000c121848 */
[----:B------:R-:W1:Y:S03]  /*c700*/  LDC R144, c[0x0][0x230] ;  /* 0x00008c00ff907b82 */ /* 0x000e660000000800 */
[----:B------:R3:W-:Y:S04]  /*c710*/  STL.64 [R1+0x348], R152 ;  /* 0x0003489801007387 */ /* 0x0007e80000100a00 */
[----:B------:R3:W-:Y:S01]  /*c720*/  LDGSTS.E [R3+0x16d00], desc[UR8][R152.64], !P1 ;  /* 0x16d0000098037fae */ /* 0x0007e2000c921848 */
[----:B------:R-:W-:Y:S01]  /*c730*/  ISETP.GE.U32.AND P1, PT, R0, 0x7fffff7a, PT ;  /* 0x7fffff7a0000780c */ /* 0x000fe20003f26070 */
[----:B--2---:R-:W-:-:S02]  /*c740*/  VIADD R0, R146, 0xffffffb1 ;  /* 0xffffffb192007836 */ /* 0x004fc40000000000 */
[C---:B-----5:R-:W-:Y:S01]  /*c750*/  IMAD.WIDE R154, R5.reuse, 0x4, R222 ;  /* 0x00000004059a7825 */ /* 0x060fe200078e02de */
[----:B------:R-:W2:Y:S01]  /*c760*/  LDC R146, c[0x0][0x230] ;  /* 0x00008c00ff927b82 */ /* 0x000ea20000000800 */
[----:B------:R-:W-:Y:S02]  /*c770*/  ISETP.GE.U32.AND P0, PT, R72, 0x7fffff7e, PT ;  /* 0x7fffff7e4800780c */ /* 0x000fe40003f06070 */
[----:B---3--:R-:W-:Y:S01]  /*c780*/  IMAD.WIDE R152, R5, 0x4, R228 ;  /* 0x0000000405987825 */ /* 0x008fe200078e02e4 */
[----:B------:R3:W-:Y:S03]  /*c790*/  LDGSTS.E [R3+0x17100], desc[UR8][R154.64], !P2 ;  /* 0x171000009a037fae */ /* 0x0007e6000d121848 */
[----:B------:R-:W-:Y:S01]  /*c7a0*/  VIADD R72, R145, 0xffffffb5 ;  /* 0xffffffb591487836 */ /* 0x000fe20000000000 */
[----:B------:R5:W-:Y:S01]  /*c7b0*/  LDGSTS.E [R3+0x17500], desc[UR8][R152.64], !P3 ;  /* 0x1750000098037fae */ /* 0x000be2000d921848 */
[----:B------:R-:W-:Y:S01]  /*c7c0*/  ISETP.GE.U32.AND P3, PT, R0, 0x7fffff72, PT ;  /* 0x7fffff720000780c */ /* 0x000fe20003f66070 */
[----:B------:R-:W2:Y:S01]  /*c7d0*/  LDC R145, c[0x0][0x230] ;  /* 0x00008c00ff917b82 */ /* 0x000ea20000000800 */
[----:B----4-:R-:W-:-:S02]  /*c7e0*/  VIADD R0, R132, 0xffffffad ;  /* 0xffffffad84007836 */ /* 0x010fc40000000000 */
[----:B------:R-:W-:Y:S01]  /*c7f0*/  IMAD.WIDE R160, R5, 0x4, R234 ;  /* 0x0000000405a07825 */ /* 0x000fe200078e02ea */
[----:B------:R3:W-:Y:S01]  /*c800*/  STL.64 [R1+0x360], R154 ;  /* 0x0003609a01007387 */ /* 0x0007e20000100a00 */
[----:B------:R-:W-:-:S03]  /*c810*/  ISETP.GE.U32.AND P2, PT, R72, 0x7fffff76, PT ;  /* 0x7fffff764800780c */ /* 0x000fc60003f46070 */
[----:B------:R-:W4:Y:S01]  /*c820*/  LDC R132, c[0x0][0x230] ;  /* 0x00008c00ff847b82 */ /* 0x000f220000000800 */
[----:B------:R5:W-:Y:S01]  /*c830*/  STL.64 [R1+0x378], R152 ;  /* 0x0003789801007387 */ /* 0x000be20000100a00 */
[----:B------:R-:W-:-:S03]  /*c840*/  VIADD R72, R133, 0xffffffa9 ;  /* 0xffffffa985487836 */ /* 0x000fc60000000000 */
[----:B------:R-:W-:Y:S01]  /*c850*/  LDGSTS.E [R3+0x17900], desc[UR8][R160.64], !P5 ;  /* 0x17900000a0037fae */ /* 0x000fe2000e921848 */
[----:B------:R-:W-:Y:S01]  /*c860*/  ISETP.GE.U32.AND P5, PT, R0, 0x7fffff6e, PT ;  /* 0x7fffff6e0000780c */ /* 0x000fe20003fa6070 */
[C---:B---3--:R-:W-:Y:S01]  /*c870*/  IMAD.WIDE R154, R5.reuse, 0x4, R240 ;  /* 0x00000004059a7825 */ /* 0x048fe200078e02f0 */
[----:B------:R-:W3:Y:S01]  /*c880*/  LDC R133, c[0x0][0x230] ;  /* 0x00008c00ff857b82 */ /* 0x000ee20000000800 */
[----:B------:R-:W-:Y:S02]  /*c890*/  STL.64 [R1+0x3c0], R160 ;  /* 0x0003c0a001007387 */ /* 0x000fe40000100a00 */
[C---:B-----5:R-:W-:Y:S02]  /*c8a0*/  IMAD.WIDE R152, R5.reuse, 0x4, R134 ;  /* 0x0000000405987825 */ /* 0x060fe400078e0286 */
[----:B------:R5:W-:Y:S03]  /*c8b0*/  STL.64 [R1+0x3d0], R154 ;  /* 0x0003d09a01007387 */ /* 0x000be60000100a00 */
[----:B------:R-:W3:Y:S01]  /*c8c0*/  LDC R134, c[0x0][0x230] ;  /* 0x00008c00ff867b82 */ /* 0x000ee20000000800 */
[----:B------:R-:W-:Y:S01]  /*c8d0*/  VIADD R0, R138, 0xffffffa5 ;  /* 0xffffffa58a007836 */ /* 0x000fe20000000000 */
[----:B------:R5:W-:Y:S01]  /*c8e0*/  LDGSTS.E [R3+0x17d00], desc[UR8][R154.64], !P6 ;  /* 0x17d000009a037fae */ /* 0x000be2000f121848 */
[----:B------:R-:W-:-:S03]  /*c8f0*/  IMAD.WIDE R184, R5, 0x4, R148 ;  /* 0x0000000405b87825 */ /* 0x000fc600078e0294 */
[----:B------:R-:W-:Y:S01]  /*c900*/  LDGSTS.E [R4+0x14200], desc[UR8][R152.64], !P0 ;  /* 0x1420000098047fae */ /* 0x000fe2000c121848 */
[----:B------:R-:W-:Y:S01]  /*c910*/  ISETP.GE.U32.AND P0, PT, R0, 0x7fffff66, PT ;  /* 0x7fffff660000780c */ /* 0x000fe20003f06070 */
[----:B------:R-:W-:Y:S01]  /*c920*/  IMAD.WIDE R186, R5, 0x4, R156 ;  /* 0x0000000405ba7825 */ /* 0x000fe200078e029c */
[----:B-1----:R-:W-:Y:S01]  /*c930*/  IADD3 R0, R139, -0x63, RZ ;  /* 0xffffff9d8b007810 */ /* 0x002fe20007ffe0ff */
[----:B------:R-:W1:Y:S02]  /*c940*/  LDC R135, c[0x0][0x230] ;  /* 0x00008c00ff877b82 */ /* 0x000e640000000800 */
[----:B-----5:R-:W-:Y:S01]  /*c950*/  IMAD.WIDE R154, R5, 0x4, R140 ;  /* 0x00000004059a7825 */ /* 0x020fe200078e028c */
[----:B------:R-:W-:-:S03]  /*c960*/  ISETP.GE.U32.AND P6, PT, R72, 0x7fffff6a, PT ;  /* 0x7fffff6a4800780c */ /* 0x000fc60003fc6070 */
[----:B------:R-:W-:Y:S01]  /*c970*/  VIADD R72, R144, 0xffffffa1 ;  /* 0xffffffa190487836 */ /* 0x000fe20000000000 */
[----:B------:R-:W-:Y:S01]  /*c980*/  LDGSTS.E [R4+0x14600], desc[UR8][R154.64], !P1 ;  /* 0x146000009a047fae */ /* 0x000fe2000c921848 */
[----:B------:R-:W-:Y:S01]  /*c990*/  IMAD.WIDE R194, R5, 0x4, R164 ;  /* 0x0000000405c27825 */ /* 0x000fe200078e02a4 */
[----:B------:R-:W5:Y:S02]  /*c9a0*/  LDC R138, c[0x0][0x230] ;  /* 0x00008c00ff8a7b82 */ /* 0x000f640000000800 */
[----:B------:R-:W-:Y:S01]  /*c9b0*/  LDGSTS.E [R4+0x14a00], desc[UR8][R184.64], !P2 ;  /* 0x14a00000b8047fae */ /* 0x000fe2000d121848 */
[----:B------:R-:W-:Y:S01]  /*c9c0*/  ISETP.GE.U32.AND P2, PT, R0, 0x7fffff5e, PT ;  /* 0x7fffff5e0000780c */ /* 0x000fe20003f46070 */
[----:B--2---:R-:W-:Y:S01]  /*c9d0*/  VIADD R0, R146, 0xffffff95 ;  /* 0xffffff9592007836 */ /* 0x004fe20000000000 */
[----:B------:R-:W-:Y:S01]  /*c9e0*/  ISETP.GE.U32.AND P1, PT, R72, 0x7fffff62, PT ;  /* 0x7fffff624800780c */ /* 0x000fe20003f26070 */
[----:B------:R-:W-:Y:S01]  /*c9f0*/  LDGSTS.E [R4+0x14e00], desc[UR8][R186.64], !P3 ;  /* 0x14e00000ba047fae */ /* 0x000fe2000d921848 */
[----:B------:R-:W-:Y:S01]  /*ca00*/  VIADD R72, R145, 0xffffff99 ;  /* 0xffffff9991487836 */ /* 0x000fe20000000000 */
[----:B------:R-:W2:Y:S01]  /*ca10*/  LDC R140, c[0x0][0x230] ;  /* 0x00008c00ff8c7b82 */ /* 0x000ea20000000800 */
[----:B------:R-:W-:Y:S01]  /*ca20*/  IMAD.WIDE R244, R5, 0x4, R172 ;  /* 0x0000000405f47825 */ /* 0x000fe200078e02ac */
[----:B------:R-:W-:Y:S01]  /*ca30*/  LDGSTS.E [R4+0x15200], desc[UR8][R194.64], !P5 ;  /* 0x15200000c2047fae */ /* 0x000fe2000e921848 */
[----:B------:R-:W-:-:S02]  /*ca40*/  ISETP.GE.U32.AND P5, PT, R0, 0x7fffff56, PT ;  /* 0x7fffff560000780c */ /* 0x000fc40003fa6070 */
[----:B----4-:R-:W-:Y:S01]  /*ca50*/  VIADD R0, R132, 0xffffff91 ;  /* 0xffffff9184007836 */ /* 0x010fe20000000000 */
[----:B------:R-:W-:Y:S01]  /*ca60*/  ISETP.GE.U32.AND P3, PT, R72, 0x7fffff5a, PT ;  /* 0x7fffff5a4800780c */ /* 0x000fe20003f66070 */
[----:B------:R-:W-:Y:S01]  /*ca70*/  IMAD.WIDE R162, R5, 0x4, R180 ;  /* 0x0000000405a27825 */ /* 0x000fe200078e02b4 */
[----:B------:R-:W-:Y:S01]  /*ca80*/  LDGSTS.E [R4+0x15600], desc[UR8][R244.64], !P6 ;  /* 0x15600000f4047fae */ /* 0x000fe2000f121848 */
[----:B------:R-:W4:Y:S01]  /*ca90*/  LDC R139, c[0x0][0x230] ;  /* 0x00008c00ff8b7b82 */ /* 0x000f220000000800 */
[----:B------:R-:W-:Y:S01]  /*caa0*/  ISETP.GE.U32.AND P6, PT, R0, 0x7fffff52, PT ;  /* 0x7fffff520000780c */ /* 0x000fe20003fc6070 */
[----:B---3--:R-:W-:Y:S01]  /*cab0*/  VIADD R72, R133, 0xffffff8d ;  /* 0xffffff8d85487836 */ /* 0x008fe20000000000 */
[----:B------:R-:W-:Y:S01]  /*cac0*/  LDGSTS.E [R4+0x15a00], desc[UR8][R162.64], !P0 ;  /* 0x15a00000a2047fae */ /* 0x000fe2000c121848 */
[----:B------:R-:W-:-:S04]  /*cad0*/  IMAD.WIDE R160, R5, 0x4, R188 ;  /* 0x0000000405a07825 */ /* 0x000fc800078e02bc */
[----:B------:R-:W-:Y:S02]  /*cae0*/  VIADD R0, R134, 0xffffff89 ;  /* 0xffffff8986007836 */ /* 0x000fe40000000000 */
[C---:B------:R-:W-:Y:S01]  /*caf0*/  IMAD.WIDE R146, R5.reuse, 0x4, R196 ;  /* 0x0000000405927825 */ /* 0x040fe200078e02c4 */
[----:B------:R-:W-:Y:S01]  /*cb00*/  STL.64 [R1+0x258], R162 ;  /* 0x000258a201007387 */ /* 0x000fe20000100a00 */
[----:B------:R-:W-:Y:S01]  /*cb10*/  ISETP.GE.U32.AND P0, PT, R72, 0x7fffff4e, PT ;  /* 0x7fffff4e4800780c */ /* 0x000fe20003f06070 */
[----:B------:R-:W3:Y:S01]  /*cb20*/  LDC R132, c[0x0][0x230] ;  /* 0x00008c00ff847b82 */ /* 0x000ee20000000800 */
[----:B------:R-:W-:Y:S01]  /*cb30*/  IMAD.WIDE R144, R5, 0x4, R204 ;  /* 0x0000000405907825 */ /* 0x000fe200078e02cc */
[----:B------:R-:W-:Y:S01]  /*cb40*/  LDGSTS.E [R4+0x15e00], desc[UR8][R160.64], !P1 ;  /* 0x15e00000a0047fae */ /* 0x000fe2000c921848 */
[----:B------:R-:W-:-:S03]  /*cb50*/  ISETP.GE.U32.AND P1, PT, R0, 0x7fffff4a, PT ;  /* 0x7fffff4a0000780c */ /* 0x000fc60003f26070 */
[----:B------:R-:W-:Y:S01]  /*cb60*/  STL.64 [R1+0x270], R160 ;  /* 0x000270a001007387 */ /* 0x000fe20000100a00 */
[C---:B------:R-:W-:Y:S01]  /*cb70*/  IMAD.WIDE R148, R5.reuse, 0x4, R224 ;  /* 0x0000000405947825 */ /* 0x040fe200078e02e0 */
[----:B------:R-:W3:Y:S02]  /*cb80*/  LDC R134, c[0x0][0x230] ;  /* 0x00008c00ff867b82 */ /* 0x000ee40000000800 */
[----:B------:R1:W-:Y:S04]  /*cb90*/  STL.64 [R1+0x288], R146 ;  /* 0x0002889201007387 */ /* 0x0003e80000100a00 */
[----:B------:R1:W-:Y:S02]  /*cba0*/  LDGSTS.E [R4+0x16200], desc[UR8][R146.64], !P2 ;  /* 0x1620000092047fae */ /* 0x0003e4000d121848 */
[----:B------:R-:W3:Y:S02]  /*cbb0*/  LDC R133, c[0x0][0x230] ;  /* 0x00008c00ff857b82 */ /* 0x000ee40000000800 */
[----:B------:R5:W-:Y:S04]  /*cbc0*/  STL.64 [R1+0x2a8], R144 ;  /* 0x0002a89001007387 */ /* 0x000be80000100a00 */
[----:B------:R5:W-:Y:S01]  /*cbd0*/  LDGSTS.E [R4+0x16600], desc[UR8][R144.64], !P3 ;  /* 0x1660000090047fae */ /* 0x000be2000d921848 */
[----:B-1----:R-:W-:-:S05]  /*cbe0*/  IMAD.WIDE R146, R5, 0x4, R212 ;  /* 0x0000000405927825 */ /* 0x002fca00078e02d4 */
[----:B------:R1:W-:Y:S01]  /*cbf0*/  STL.64 [R1+0x2c0], R146 ;  /* 0x0002c09201007387 */ /* 0x0003e20000100a00 */
[----:B-----5:R-:W-:-:S03]  /*cc00*/  IMAD.WIDE R144, R5, 0x4, R218 ;  /* 0x0000000405907825 */ /* 0x020fc600078e02da */
[----:B------:R1:W-:Y:S04]  /*cc10*/  LDGSTS.E [R4+0x16a00], desc[UR8][R146.64], !P5 ;  /* 0x16a0000092047fae */ /* 0x0003e8000e921848 */
[----:B------:R5:W-:Y:S04]  /*cc20*/  STL.64 [R1+0x2f0], R144 ;  /* 0x0002f09001007387 */ /* 0x000be80000100a00 */
[----:B------:R5:W-:Y:S01]  /*cc30*/  LDGSTS.E [R4+0x16e00], desc[UR8][R144.64], !P6 ;  /* 0x16e0000090047fae */ /* 0x000be2000f121848 */
[----:B-1----:R-:W-:-:S03]  /*cc40*/  IMAD.WIDE R146, R5, 0x4, R230 ;  /* 0x0000000405927825 */ /* 0x002fc600078e02e6 */
[----:B------:R-:W-:Y:S04]  /*cc50*/  STL.64 [R1+0x308], R148 ;  /* 0x0003089401007387 */ /* 0x000fe80000100a00 */
[----:B------:R-:W-:Y:S01]  /*cc60*/  LDGSTS.E [R4+0x17200], desc[UR8][R148.64], !P0 ;  /* 0x1720000094047fae */ /* 0x000fe2000c121848 */
[----:B-----5:R-:W-:-:S03]  /*cc70*/  IMAD.WIDE R144, R5, 0x4, R236 ;  /* 0x0000000405907825 */ /* 0x020fc600078e02ec */
[----:B------:R1:W-:Y:S04]  /*cc80*/  STL.64 [R1+0x340], R146 ;  /* 0x0003409201007387 */ /* 0x0003e80000100a00 */
[----:B------:R1:W-:Y:S04]  /*cc90*/  LDGSTS.E [R4+0x17600], desc[UR8][R146.64], !P1 ;  /* 0x1760000092047fae */ /* 0x0003e8000c921848 */
[----:B------:R5:W-:Y:S01]  /*cca0*/  STL.64 [R1+0x358], R144 ;  /* 0x0003589001007387 */ /* 0x000be20000100a00 */
[----:B-1----:R-:W-:-:S05]  /*ccb0*/  IMAD.WIDE R146, R5, 0x4, R242 ;  /* 0x0000000405927825 */ /* 0x002fca00078e02f2 */
[----:B------:R1:W-:Y:S04]  /*ccc0*/  STL.64 [R1+0x370], R146 ;  /* 0x0003709201007387 */ /* 0x0003e80000100a00 */
[----:B------:R-:W5:Y:S04]  /*ccd0*/  LDL.LU.64 R178, [R1+0x240] ;  /* 0x0002400001b27983 */ /* 0x000f680000300a00 */
[----:B------:R-:W5:Y:S04]  /*cce0*/  LDL.LU.64 R238, [R1+0x1d0] ;  /* 0x0001d00001ee7983 */ /* 0x000f680000300a00 */
[----:B------:R-:W5:Y:S04]  /*ccf0*/  LDL.LU.64 R214, [R1+0x190] ;  /* 0x0001900001d67983 */ /* 0x000f680000300a00 */
[----:B------:R-:W5:Y:S04]  /*cd00*/  LDL.LU.64 R208, [R1+0x150] ;  /* 0x0001500001d07983 */ /* 0x000f680000300a00 */
[----:B------:R-:W5:Y:S04]  /*cd10*/  LDL.LU.64 R176, [R1+0x110] ;  /* 0x0001100001b07983 */ /* 0x000f680000300a00 */
[----:B------:R-:W5:Y:S04]  /*cd20*/  LDL.LU.64 R200, [R1+0xd0] ;  /* 0x0000d00001c87983 */ /* 0x000f680000300a00 */
[----:B------:R-:W5:Y:S01]  /*cd30*/  LDL.LU.64 R168, [R1+0x90] ;  /* 0x0000900001a87983 */ /* 0x000f620000300a00 */
[----:B------:R-:W-:-:S02]  /*cd40*/  IADD3 R0, R135, -0x7f, RZ ;  /* 0xffffff8187007810 */ /* 0x000fc40007ffe0ff */
[----:B------:R-:W1:Y:S01]  /*cd50*/  LDC R135, c[0x0][0x230] ;  /* 0x00008c00ff877b82 */ /* 0x000e620000000800 */
[----:B------:R-:W-:Y:S01]  /*cd60*/  VIADD R72, R138, 0xffffff85 ;  /* 0xffffff858a487836 */ /* 0x000fe20000000000 */
[----:B------:R-:W-:Y:S01]  /*cd70*/  ISETP.GE.U32.AND P3, PT, R0, 0x7fffff42, PT ;  /* 0x7fffff420000780c */ /* 0x000fe20003f66070 */
[----:B--2---:R-:W-:Y:S01]  /*cd80*/  VIADD R0, R140, 0xffffffb8 ;  /* 0xffffffb88c007836 */ /* 0x004fe20000000000 */
[----:B------:R-:W2:Y:S04]  /*cd90*/  LDL.LU.64 R170, [R1+0x50] ;  /* 0x0000500001aa7983 */ /* 0x000ea80000300a00 */
[----:B------:R-:W1:Y:S01]  /*cda0*/  LDC R138, c[0x0][0x230] ;  /* 0x00008c00ff8a7b82 */ /* 0x000e620000000800 */
[----:B------:R-:W-:Y:S01]  /*cdb0*/  ISETP.GE.U32.AND P2, PT, R72, 0x7fffff46, PT ;  /* 0x7fffff464800780c */ /* 0x000fe20003f46070 */
[----:B----4-:R-:W-:Y:S01]  /*cdc0*/  VIADD R72, R139, 0xffffffbc ;  /* 0xffffffbc8b487836 */ /* 0x010fe20000000000 */
[----:B------:R-:W-:-:S05]  /*cdd0*/  ISETP.GE.U32.AND P6, PT, R0, 0x7fffff79, PT ;  /* 0x7fffff790000780c */ /* 0x000fca0003fc6070 */
[----:B------:R-:W4:Y:S01]  /*cde0*/  LDC R140, c[0x0][0x230] ;  /* 0x00008c00ff8c7b82 */ /* 0x000f220000000800 */
[----:B---3--:R-:W-:Y:S01]  /*cdf0*/  VIADD R0, R132, 0xffffffb4 ;  /* 0xffffffb484007836 */ /* 0x008fe20000000000 */
[----:B------:R-:W-:Y:S01]  /*ce00*/  ISETP.GE.U32.AND P5, PT, R72, 0x7fffff7d, PT ;  /* 0x7fffff7d4800780c */ /* 0x000fe20003fa6070 */
[----:B------:R-:W-:Y:S01]  /*ce10*/  IMAD.WIDE R150, R5, 0x4, R150 ;  /* 0x0000000405967825 */ /* 0x000fe200078e0296 */
[----:B------:R-:W3:Y:S04]  /*ce20*/  LDL.LU.64 R162, [R1+0x10] ;  /* 0x0000100001a27983 */ /* 0x000ee80000300a00 */
[----:B------:R-:W4:Y:S01]  /*ce30*/  LDC R132, c[0x0][0x230] ;  /* 0x00008c00ff847b82 */ /* 0x000f220000000800 */
[----:B------:R-:W-:Y:S01]  /*ce40*/  ISETP.GE.U32.AND P0, PT, R0, 0x7fffff75, PT ;  /* 0x7fffff750000780c */ /* 0x000fe20003f06070 */
[----:B------:R-:W-:Y:S01]  /*ce50*/  VIADD R0, R134, 0xffffffac ;  /* 0xffffffac86007836 */ /* 0x000fe20000000000 */
[----:B------:R5:W-:Y:S05]  /*ce60*/  LDGSTS.E [R4+0x17a00], desc[UR8][R144.64], !P2 ;  /* 0x17a0000090047fae */ /* 0x000bea000d121848 */
[----:B------:R-:W4:Y:S01]  /*ce70*/  LDC R139, c[0x0][0x230] ;  /* 0x00008c00ff8b7b82 */ /* 0x000f220000000800 */
[----:B------:R-:W-:Y:S01]  /*ce80*/  VIADD R72, R133, 0xffffffb0 ;  /* 0xffffffb085487836 */ /* 0x000fe20000000000 */
[----:B------:R-:W-:Y:S01]  /*ce90*/  ISETP.GE.U32.AND P2, PT, R0, 0x7fffff6d, PT ;  /* 0x7fffff6d0000780c */ /* 0x000fe20003f46070 */
[----:B------:R1:W-:Y:S05]  /*cea0*/  LDGSTS.E [R4+0x17e00], desc[UR8][R146.64], !P3 ;  /* 0x17e0000092047fae */ /* 0x0003ea000d921848 */
[----:B------:R-:W4:Y:S01]  /*ceb0*/  LDC R134, c[0x0][0x230] ;  /* 0x00008c00ff867b82 */ /* 0x000f220000000800 */
[----:B-----5:R-:W-:Y:S01]  /*cec0*/  IMAD.WIDE R144, R5, 0x4, R136 ;  /* 0x0000000405907825 */ /* 0x020fe200078e0288 */
[----:B-1----:R-:W-:-:S02]  /*ced0*/  IADD3 R0, R135, -0x5c, RZ ;  /* 0xffffffa487007810 */ /* 0x002fc40007ffe0ff */
[----:B------:R-:W-:Y:S02]  /*cee0*/  ISETP.GE.U32.AND P1, PT, R72, 0x7fffff71, PT ;  /* 0x7fffff714800780c */ /* 0x000fe40003f26070 */
[----:B------:R-:W-:Y:S02]  /*cef0*/  LDGSTS.E [R6+0x14300], desc[UR8][R144.64], !P5 ;  /* 0x1430000090067fae */ /* 0x000fe4000e921848 */
[----:B------:R-:W1:Y:S01]  /*cf00*/  LDC R135, c[0x0][0x230] ;  /* 0x00008c00ff877b82 */ /* 0x000e620000000800 */
[----:B------:R-:W-:Y:S01]  /*cf10*/  VIADD R72, R138, 0xffffffa8 ;  /* 0xffffffa88a487836 */ /* 0x000fe20000000000 */
[----:B------:R-:W-:Y:S01]  /*cf20*/  ISETP.GE.U32.AND P5, PT, R0, 0x7fffff65, PT ;  /* 0x7fffff650000780c */ /* 0x000fe20003fa6070 */
[----:B------:R-:W-:-:S04]  /*cf30*/  IMAD.WIDE R146, R5, 0x4, R142 ;  /* 0x0000000405927825 */ /* 0x000fc800078e028e */
[----:B----4-:R-:W-:Y:S01]  /*cf40*/  VIADD R0, R140, 0xffffff9c ;  /* 0xffffff9c8c007836 */ /* 0x010fe20000000000 */
[----:B------:R-:W4:Y:S01]  /*cf50*/  LDC R137, c[0x0][0x230] ;  /* 0x00008c00ff897b82 */ /* 0x000f220000000800 */
[----:B------:R-:W-:Y:S01]  /*cf60*/  ISETP.GE.U32.AND P3, PT, R72, 0x7fffff69, PT ;  /* 0x7fffff694800780c */ /* 0x000fe20003f66070 */
[----:B------:R-:W-:Y:S01]  /*cf70*/  LDGSTS.E [R6+0x14700], desc[UR8][R146.64], !P6 ;  /* 0x1470000092067fae */ /* 0x000fe2000f121848 */
[----:B------:R-:W-:-:S03]  /*cf80*/  IMAD.WIDE R158, R5, 0x4, R158 ;  /* 0x00000004059e7825 */ /* 0x000fc600078e029e */
[----:B------:R-:W-:Y:S01]  /*cf90*/  LDGSTS.E [R6+0x14b00], desc[UR8][R150.64], !P0 ;  /* 0x14b0000096067fae */ /* 0x000fe2000c121848 */
[----:B------:R-:W-:Y:S01]  /*cfa0*/  ISETP.GE.U32.AND P0, PT, R0, 0x7fffff5d, PT ;  /* 0x7fffff5d0000780c */ /* 0x000fe20003f06070 */
[----:B------:R-:W-:Y:S01]  /*cfb0*/  VIADD R0, R132, 0xffffff98 ;  /* 0xffffff9884007836 */ /* 0x000fe20000000000 */
[----:B------:R-:W5:Y:S01]  /*cfc0*/  LDC R138, c[0x0][0x230] ;  /* 0x00008c00ff8a7b82 */ /* 0x000f620000000800 */
[----:B------:R-:W-:Y:S01]  /*cfd0*/  VIADD R72, R139, 0xffffffa0 ;  /* 0xffffffa08b487836 */ /* 0x000fe20000000000 */
[----:B------:R-:W-:Y:S01]  /*cfe0*/  LDGSTS.E [R6+0x14f00], desc[UR8][R158.64], !P1 ;  /* 0x14f000009e067fae */ /* 0x000fe2000c921848 */
[----:B------:R-:W-:Y:S01]  /*cff0*/  IMAD.WIDE R148, R5, 0x4, R166 ;  /* 0x0000000405947825 */ /* 0x000fe200078e02a6 */
[----:B------:R-:W-:-:S03]  /*d000*/  ISETP.GE.U32.AND P1, PT, R0, 0x7fffff59, PT ;  /* 0x7fffff590000780c */ /* 0x000fc60003f26070 */
[C---:B------:R-:W-:Y:S01]  /*d010*/  IMAD.WIDE R156, R5.reuse, 0x4, R174 ;  /* 0x00000004059c7825 */ /* 0x040fe200078e02ae */
[----:B------:R-:W5:Y:S01]  /*d020*/  LDC R133, c[0x0][0x230] ;  /* 0x00008c00ff857b82 */ /* 0x000f620000000800 */
[----:B------:R-:W-:Y:S01]  /*d030*/  ISETP.GE.U32.AND P6, PT, R72, 0x7fffff61, PT ;  /* 0x7fffff614800780c */ /* 0x000fe20003fc6070 */
[----:B------:R-:W-:Y:S01]  /*d040*/  LDGSTS.E [R6+0x15300], desc[UR8][R148.64], !P2 ;  /* 0x1530000094067fae */ /* 0x000fe2000d121848 */
[----:B------:R-:W-:Y:S02]  /*d050*/  VIADD R0, R134, 0xffffff90 ;  /* 0xffffff9086007836 */ /* 0x000fe40000000000 */
[----:B------:R-:W-:Y:S01]  /*d060*/  IMAD.WIDE R182, R5, 0x4, R182 ;  /* 0x0000000405b67825 */ /* 0x000fe200078e02b6 */
[----:B------:R-:W-:Y:S02]  /*d070*/  LDGSTS.E [R6+0x15700], desc[UR8][R156.64], !P3 ;  /* 0x157000009c067fae */ /* 0x000fe4000d921848 */
[----:B------:R-:W-:Y:S01]  /*d080*/  ISETP.GE.U32.AND P3, PT, R0, 0x7fffff51, PT ;  /* 0x7fffff510000780c */ /* 0x000fe20003f66070 */
[----:B-1----:R-:W-:Y:S01]  /*d090*/  VIADD R0, R135, 0xffffff8c ;  /* 0xffffff8c87007836 */ /* 0x002fe20000000000 */
[----:B------:R-:W1:Y:S01]  /*d0a0*/  LDC R136, c[0x0][0x230] ;  /* 0x00008c00ff887b82 */ /* 0x000e620000000800 */
[C---:B------:R-:W-:Y:S01]  /*d0b0*/  IMAD.WIDE R190, R5.reuse, 0x4, R190 ;  /* 0x0000000405be7825 */ /* 0x040fe200078e02be */
[----:B------:R-:W-:Y:S02]  /*d0c0*/  LDGSTS.E [R6+0x15b00], desc[UR8][R182.64], !P5 ;  /* 0x15b00000b6067fae */ /* 0x000fe4000e921848 */
[----:B------:R-:W-:Y:S01]  /*d0d0*/  ISETP.GE.U32.AND P5, PT, R0, 0x7fffff4d, PT ;  /* 0x7fffff4d0000780c */ /* 0x000fe20003fa6070 */
[----:B------:R-:W-:Y:S01]  /*d0e0*/  IMAD.WIDE R188, R5, 0x4, R198 ;  /* 0x0000000405bc7825 */ /* 0x000fe200078e02c6 */
[----:B------:R-:W-:Y:S03]  /*d0f0*/  LDGSTS.E [R6+0x15f00], desc[UR8][R190.64], !P6 ;  /* 0x15f00000be067fae */ /* 0x000fe6000f121848 */
[----:B----4-:R-:W-:Y:S01]  /*d100*/  VIADD R0, R137, 0xffffff84 ;  /* 0xffffff8489007836 */ /* 0x010fe20000000000 */
[----:B------:R-:W-:Y:S01]  /*d110*/  LDGSTS.E [R6+0x16300], desc[UR8][R188.64], !P0 ;  /* 0x16300000bc067fae */ /* 0x000fe2000c121848 */
[----:B------:R-:W-:-:S03]  /*d120*/  IMAD.WIDE R160, R5, 0x4, R206 ;  /* 0x0000000405a07825 */ /* 0x000fc600078e02ce */
[----:B------:R-:W-:Y:S01]  /*d130*/  ISETP.GE.U32.AND P0, PT, R0, 0x7fffff45, PT ;  /* 0x7fffff450000780c */ /* 0x000fe20003f06070 */
[----:B------:R-:W-:Y:S02]  /*d140*/  IMAD.SHL.U32 R0, R73, 0x40, RZ ;  /* 0x0000004049007824 */ /* 0x000fe400078e00ff */
[----:B-----5:R-:W-:Y:S01]  /*d150*/  VIADD R141, R138, 0xffffff80 ;  /* 0xffffff808a8d7836 */ /* 0x020fe20000000000 */
[----:B------:R4:W-:Y:S01]  /*d160*/  STL.64 [R1+0x268], R160 ;  /* 0x000268a001007387 */ /* 0x0009e20000100a00 */
[----:B------:R-:W-:-:S03]  /*d170*/  VIADD R72, R133, 0xffffff94 ;  /* 0xffffff9485487836 */ /* 0x000fc60000000000 */
[----:B------:R4:W-:Y:S01]  /*d180*/  LDGSTS.E [R6+0x16700], desc[UR8][R160.64], !P1 ;  /* 0x16700000a0067fae */ /* 0x0009e2000c921848 */
[----:B------:R-:W-:Y:S02]  /*d190*/  ISETP.GE.U32.AND P1, PT, R141, 0x7fffff41, PT ;  /* 0x7fffff418d00780c */ /* 0x000fe40003f26070 */
[----:B------:R-:W-:Y:S02]  /*d1a0*/  ISETP.GE.U32.AND P2, PT, R72, 0x7fffff55, PT ;  /* 0x7fffff554800780c */ /* 0x000fe40003f46070 */
[----:B-1----:R-:W-:Y:S01]  /*d1b0*/  IADD3 R72, R136, -0x78, RZ ;  /* 0xffffff8888487810 */ /* 0x002fe20007ffe0ff */
[----:B------:R-:W-:-:S04]  /*d1c0*/  IMAD.WIDE R166, R0, 0x4, R178 ;  /* 0x0000000400a67825 */ /* 0x000fc800078e02b2 */
[C---:B------:R-:W-:Y:S02]  /*d1d0*/  IMAD.WIDE R164, R0.reuse, 0x4, R238 ;  /* 0x0000000400a47825 */ /* 0x040fe400078e02ee */
[----:B------:R-:W5:Y:S02]  /*d1e0*/  LDL.LU.64 R238, [R1+0x218] ;  /* 0x0002180001ee7983 */ /* 0x000f640000300a00 */
[C---:B----4-:R-:W-:Y:S02]  /*d1f0*/  IMAD.WIDE R160, R0.reuse, 0x4, R214 ;  /* 0x0000000400a07825 */ /* 0x050fe400078e02d6 */
[----:B------:R-:W-:Y:S02]  /*d200*/  STL.64 [R1+0x240], R166 ;  /* 0x000240a601007387 */ /* 0x000fe40000100a00 */
[C---:B------:R-:W-:Y:S02]  /*d210*/  IMAD.WIDE R142, R0.reuse, 0x4, R208 ;  /* 0x00000004008e7825 */ /* 0x040fe400078e02d0 */
[----:B------:R-:W4:Y:S02]  /*d220*/  LDL.LU.64 R214, [R1+0x210] ;  /* 0x0002100001d67983 */ /* 0x000f240000300a00 */
[----:B------:R-:W-:-:S02]  /*d230*/  IMAD.WIDE R140, R0, 0x4, R176 ;  /* 0x00000004008c7825 */ /* 0x000fc400078e02b0 */
[----:B------:R-:W4:Y:S02]  /*d240*/  LDL.64 R176, [R1+0x208] ;  /* 0x0002080001b07983 */ /* 0x000f240000100a00 */
[C---:B------:R-:W-:Y:S02]  /*d250*/  IMAD.WIDE R138, R0.reuse, 0x4, R200 ;  /* 0x00000004008a7825 */ /* 0x040fe400078e02c8 */
[----:B------:R-:W-:Y:S02]  /*d260*/  STL.64 [R1+0x3b8], R164 ;  /* 0x0003b8a401007387 */ /* 0x000fe40000100a00 */
[C---:B------:R-:W-:Y:S02]  /*d270*/  IMAD.WIDE R136, R0.reuse, 0x4, R168 ;  /* 0x0000000400887825 */ /* 0x040fe400078e02a8 */
[----:B------:R-:W4:Y:S04]  /*d280*/  LDL.64 R208, [R1+0x200] ;  /* 0x0002000001d07983 */ /* 0x000f280000100a00 */
[----:B------:R-:W4:Y:S04]  /*d290*/  LDL.LU.64 R200, [R1+0x1f8] ;  /* 0x0001f80001c87983 */ /* 0x000f280000300a00 */
[----:B------:R-:W-:Y:S04]  /*d2a0*/  STL.64 [R1+0x420], R160 ;  /* 0x000420a001007387 */ /* 0x000fe80000100a00 */
[----:B------:R-:W4:Y:S01]  /*d2b0*/  LDL.LU.64 R168, [R1+0x1f0] ;  /* 0x0001f00001a87983 */ /* 0x000f220000300a00 */
[----:B--2---:R-:W-:-:S03]  /*d2c0*/  IMAD.WIDE R134, R0, 0x4, R170 ;  /* 0x0000000400867825 */ /* 0x004fc600078e02aa */
[----:B------:R-:W-:Y:S01]  /*d2d0*/  STL.64 [R1+0x468], R142 ;  /* 0x0004688e01007387 */ /* 0x000fe20000100a00 */
[----:B------:R-:W-:-:S03]  /*d2e0*/  IMAD.WIDE R16, R0, 0x4, R16 ;  /* 0x0000000400107825 */ /* 0x000fc600078e0210 */
[----:B------:R-:W-:Y:S01]  /*d2f0*/  STL.64 [R1+0x4a8], R140 ;  /* 0x0004a88c01007387 */ /* 0x000fe20000100a00 */
[----:B---3--:R-:W-:-:S03]  /*d300*/  IMAD.WIDE R132, R0, 0x4, R162 ;  /* 0x0000000400847825 */ /* 0x008fc600078e02a2 */
[----:B------:R-:W-:Y:S01]  /*d310*/  STL.64 [R1+0x4e8], R138 ;  /* 0x0004e88a01007387 */ /* 0x000fe20000100a00 */
[----:B------:R-:W-:-:S03]  /*d320*/  IMAD.WIDE R18, R0, 0x4, R18 ;  /* 0x0000000400127825 */ /* 0x000fc600078e0212 */
        /* <DEDUP_REMOVED lines=10> */
[----:B------:R-:W-:Y:S04]  /*d3d0*/  STL.64 [R1+0x640], R20 ;  /* 0x0006401401007387 */ /* 0x000fe80000100a00 */
[----:B------:R-:W-:Y:S01]  /*d3e0*/  STL.64 [R1+0x660], R22 ;  /* 0x0006601601007387 */ /* 0x000fe20000100a00 */
[----:B------:R-:W-:-:S03]  /*d3f0*/  ISETP.GE.U32.AND P6, PT, R72, 0x7fffff49, PT ;  /* 0x7fffff494800780c */ /* 0x000fc60003fc6070 */
[----:B------:R-:W-:Y:S04]  /*d400*/  STL.64 [R1+0x678], R24 ;  /* 0x0006781801007387 */ /* 0x000fe80000100a00 */
[----:B------:R-:W-:Y:S04]  /*d410*/  STL.64 [R1+0x688], R26 ;  /* 0x0006881a01007387 */ /* 0x000fe80000100a00 */
[----:B------:R-:W-:Y:S01]  /*d420*/  STL.64 [R1+0x690], R28 ;  /* 0x0006901c01007387 */ /* 0x000fe20000100a00 */
[----:B-----5:R-:W-:-:S05]  /*d430*/  IMAD.WIDE R180, R5, 0x4, R238 ;  /* 0x0000000405b47825 */ /* 0x020fca00078e02ee */
[----:B------:R-:W-:Y:S01]  /*d440*/  LDGSTS.E [R6+0x16b00], desc[UR8][R180.64], !P2 ;  /* 0x16b00000b4067fae */ /* 0x000fe2000d121848 */
[----:B----4-:R-:W-:-:S04]  /*d450*/  IMAD.WIDE R162, R5, 0x4, R214 ;  /* 0x0000000405a27825 */ /* 0x010fc800078e02d6 */
[C---:B------:R-:W-:Y:S01]  /*d460*/  IMAD.WIDE R176, R5.reuse, 0x4, R176 ;  /* 0x0000000405b07825 */ /* 0x040fe200078e02b0 */
[----:B------:R1:W-:Y:S03]  /*d470*/  STL.64 [R1+0xd0], R162 ;  /* 0x0000d0a201007387 */ /* 0x0003e60000100a00 */
[C---:B------:R-:W-:Y:S01]  /*d480*/  IMAD.WIDE R174, R5.reuse, 0x4, R208 ;  /* 0x0000000405ae7825 */ /* 0x040fe200078e02d0 */
[----:B------:R2:W-:Y:S03]  /*d490*/  STL.64 [R1+0x110], R176 ;  /* 0x000110b001007387 */ /* 0x0005e60000100a00 */
[C---:B------:R-:W-:Y:S01]  /*d4a0*/  IMAD.WIDE R172, R5.reuse, 0x4, R200 ;  /* 0x0000000405ac7825 */ /* 0x040fe200078e02c8 */
[----:B------:R-:W-:Y:S04]  /*d4b0*/  STL.64 [R1+0x150], R174 ;  /* 0x000150ae01007387 */ /* 0x000fe80000100a00 */
[----:B------:R-:W-:Y:S01]  /*d4c0*/  STL.64 [R1+0x190], R172 ;  /* 0x000190ac01007387 */ /* 0x000fe20000100a00 */
[----:B------:R-:W-:-:S03]  /*d4d0*/  IMAD.WIDE R168, R5, 0x4, R168 ;  /* 0x0000000405a87825 */ /* 0x000fc600078e02a8 */
[----:B------:R-:W3:Y:S04]  /*d4e0*/  LDL.LU.64 R178, [R1+0x238] ;  /* 0x0002380001b27983 */ /* 0x000ee80000300a00 */
[----:B------:R4:W-:Y:S04]  /*d4f0*/  STL.64 [R1+0x1d0], R168 ;  /* 0x0001d0a801007387 */ /* 0x0009e80000100a00 */
[----:B------:R-:W-:Y:S04]  /*d500*/  LDGSTS.E [R6+0x16f00], desc[UR8][R162.64], !P3 ;  /* 0x16f00000a2067fae */ /* 0x000fe8000d921848 */
[----:B------:R-:W5:Y:S04]  /*d510*/  LDL.LU.64 R170, [R1+0x1c8] ;  /* 0x0001c80001aa7983 */ /* 0x000f680000300a00 */
[----:B------:R-:W-:Y:S04]  /*d520*/  LDGSTS.E [R6+0x17300], desc[UR8][R176.64], !P5 ;  /* 0x17300000b0067fae */ /* 0x000fe8000e921848 */
[----:B-1----:R-:W5:Y:S04]  /*d530*/  LDL.64 R162, [R1+0x188] ;  /* 0x0001880001a27983 */ /* 0x002f680000100a00 */
[----:B------:R-:W5:Y:S04]  /*d540*/  LDL.LU.64 R238, [R1+0x148] ;  /* 0x0001480001ee7983 */ /* 0x000f680000300a00 */
[----:B------:R-:W5:Y:S04]  /*d550*/  LDL.LU.64 R214, [R1+0x108] ;  /* 0x0001080001d67983 */ /* 0x000f680000300a00 */
[----:B------:R-:W5:Y:S04]  /*d560*/  LDL.LU.64 R208, [R1+0xc8] ;  /* 0x0000c80001d07983 */ /* 0x000f680000300a00 */
[----:B------:R-:W5:Y:S04]  /*d570*/  LDL.LU.64 R200, [R1+0x88] ;  /* 0x0000880001c87983 */ /* 0x000f680000300a00 */
[----:B------:R-:W-:Y:S04]  /*d580*/  LDGSTS.E [R6+0x17700], desc[UR8][R174.64], !P6 ;  /* 0x17700000ae067fae */ /* 0x000fe8000f121848 */
[----:B------:R-:W-:Y:S04]  /*d590*/  LDGSTS.E [R6+0x17b00], desc[UR8][R172.64], !P0 ;  /* 0x17b00000ac067fae */ /* 0x000fe8000c121848 */
[----:B--2---:R-:W2:Y:S04]  /*d5a0*/  LDL.LU.64 R176, [R1+0x48] ;  /* 0x0000480001b07983 */ /* 0x004ea80000300a00 */
[----:B------:R-:W-:Y:S04]  /*d5b0*/  LDGSTS.E [R6+0x17f00], desc[UR8][R168.64], !P1 ;  /* 0x17f00000a8067fae */ /* 0x000fe8000c921848 */
[----:B------:R-:W0:Y:S04]  /*d5c0*/  LDGDEPBAR ;  /* 0x00000000000079af */ /* 0x000e280000000000 */
[----:B------:R3:W-:Y:S04]  /*d5d0*/  LDGSTS.E [R2+0x8000], desc[UR8][R166.64], P4 ;  /* 0x08000000a6027fae */ /* 0x0007e8000a121848 */
[----:B----4-:R-:W4:Y:S04]  /*d5e0*/  LDL.LU.64 R168, [R1+0x8] ;  /* 0x0000080001a87983 */ /* 0x010f280000300a00 */
[----:B------:R5:W-:Y:S04]  /*d5f0*/  LDGSTS.E [R2+0x8800], desc[UR8][R164.64], P4 ;  /* 0x08800000a4027fae */ /* 0x000be8000a121848 */
[----:B------:R1:W-:Y:S04]  /*d600*/  LDGSTS.E [R2+0x9000], desc[UR8][R160.64], P4 ;  /* 0x09000000a0027fae */ /* 0x0003e8000a121848 */
[----:B------:R1:W-:Y:S04]  /*d610*/  LDGSTS.E [R2+0x9800], desc[UR8][R142.64], P4 ;  /* 0x098000008e027fae */ /* 0x0003e8000a121848 */
[----:B------:R1:W-:Y:S04]  /*d620*/  LDGSTS.E [R2+0xa000], desc[UR8][R140.64], P4 ;  /* 0x0a0000008c027fae */ /* 0x0003e8000a121848 */
[----:B------:R1:W-:Y:S04]  /*d630*/  LDGSTS.E [R2+0xa800], desc[UR8][R138.64], P4 ;  /* 0x0a8000008a027fae */ /* 0x0003e8000a121848 */
[----:B------:R1:W-:Y:S04]  /*d640*/  LDGSTS.E [R2+0xb000], desc[UR8][R136.64], P4 ;  /* 0x0b00000088027fae */ /* 0x0003e8000a121848 */
[----:B------:R2:W-:Y:S04]  /*d650*/  LDGSTS.E [R2+0xb800], desc[UR8][R134.64], P4 ;  /* 0x0b80000086027fae */ /* 0x0005e8000a121848 */
[----:B------:R4:W-:Y:S04]  /*d660*/  LDGSTS.E [R2+0xc000], desc[UR8][R132.64], P4 ;  /* 0x0c00000084027fae */ /* 0x0009e8000a121848 */
[----:B------:R-:W-:Y:S04]  /*d670*/  LDGSTS.E [R2+0xc800], desc[UR8][R16.64], P4 ;  /* 0x0c80000010027fae */ /* 0x000fe8000a121848 */
[----:B------:R-:W-:Y:S04]  /*d680*/  LDGSTS.E [R2+0xd000], desc[UR8][R18.64], P4 ;  /* 0x0d00000012027fae */ /* 0x000fe8000a121848 */
[----:B------:R-:W-:Y:S04]  /*d690*/  LDGSTS.E [R2+0xd800], desc[UR8][R20.64], P4 ;  /* 0x0d80000014027fae */ /* 0x000fe8000a121848 */
[----:B------:R-:W-:Y:S04]  /*d6a0*/  LDGSTS.E [R2+0xe000], desc[UR8][R22.64], P4 ;  /* 0x0e00000016027fae */ /* 0x000fe8000a121848 */
[----:B------:R-:W-:Y:S04]  /*d6b0*/  LDGSTS.E [R2+0xe800], desc[UR8][R24.64], P4 ;  /* 0x0e80000018027fae */ /* 0x000fe8000a121848 */
[----:B------:R-:W-:Y:S04]  /*d6c0*/  LDGSTS.E [R2+0xf000], desc[UR8][R26.64], P4 ;  /* 0x0f0000001a027fae */ /* 0x000fe8000a121848 */
[----:B------:R4:W-:Y:S01]  /*d6d0*/  LDGSTS.E [R2+0xf800], desc[UR8][R28.64], P4 ;  /* 0x0f8000001c027fae */ /* 0x0009e2000a121848 */
[----:B---3--:R-:W-:-:S05]  /*d6e0*/  IMAD.WIDE R166, R0, 0x4, R178 ;  /* 0x0000000400a67825 */ /* 0x008fca00078e02b2 */
[----:B------:R-:W-:Y:S01]  /*d6f0*/  STL.64 [R1+0x1f8], R166 ;  /* 0x0001f8a601007387 */ /* 0x000fe20000100a00 */
[----:B-----5:R-:W-:-:S03]  /*d700*/  IMAD.WIDE R164, R0, 0x4, R170 ;  /* 0x0000000400a47825 */ /* 0x020fc600078e02aa */
[----:B------:R-:W-:Y:S01]  /*d710*/  LDGSTS.E [R248+0x8100], desc[UR8][R166.64], P4 ;  /* 0x08100000a6f87fae */ /* 0x000fe2000a121848 */
[----:B-1----:R-:W-:-:S03]  /*d720*/  IMAD.WIDE R160, R0, 0x4, R162 ;  /* 0x0000000400a07825 */ /* 0x002fc600078e02a2 */
        /* <DEDUP_REMOVED lines=9> */
[----:B------:R-:W3:Y:S04]  /*d7c0*/  LDL.LU.64 R178, [R1+0x230] ;  /* 0x0002300001b27983 */ /* 0x000ee80000300a00 */
[----:B------:R-:W-:Y:S01]  /*d7d0*/  STL.64 [R1+0x4e0], R136 ;  /* 0x0004e08801007387 */ /* 0x000fe20000100a00 */
[----:B--2---:R-:W-:-:S03]  /*d7e0*/  IMAD.WIDE R134, R0, 0x4, R176 ;  /* 0x0000000400867825 */ /* 0x004fc600078e02b0 */
[----:B------:R-:W2:Y:S04]  /*d7f0*/  LDL.LU.64 R170, [R1+0x1c0] ;  /* 0x0001c00001aa7983 */ /* 0x000ea80000300a00 */
[----:B------:R-:W-:Y:S04]  /*d800*/  STL.64 [R1+0x518], R134 ;  /* 0x0005188601007387 */ /* 0x000fe80000100a00 */
[----:B------:R-:W5:Y:S01]  /*d810*/  LDL.LU.64 R162, [R1+0x180] ;  /* 0x0001800001a27983 */ /* 0x000f620000300a00 */
[----:B----4-:R-:W-:-:S03]  /*d820*/  IMAD.WIDE R132, R0, 0x4, R168 ;  /* 0x0000000400847825 */ /* 0x010fc600078e02a8 */
[----:B------:R-:W-:Y:S04]  /*d830*/  LDGSTS.E [R248+0x8900], desc[UR8][R164.64], P4 ;  /* 0x08900000a4f87fae */ /* 0x000fe8000a121848 */
[----:B------:R3:W-:Y:S04]  /*d840*/  STL.64 [R1+0x568], R132 ;  /* 0x0005688401007387 */ /* 0x0007e80000100a00 */
[----:B------:R-:W4:Y:S04]  /*d850*/  LDL.64 R238, [R1+0x140] ;  /* 0x0001400001ee7983 */ /* 0x000f280000100a00 */
[----:B------:R-:W4:Y:S04]  /*d860*/  LDL.LU.64 R214, [R1+0x100] ;  /* 0x0001000001d67983 */ /* 0x000f280000300a00 */
[----:B------:R-:W4:Y:S04]  /*d870*/  LDL.LU.64 R208, [R1+0xc0] ;  /* 0x0000c00001d07983 */ /* 0x000f280000300a00 */
[----:B------:R-:W4:Y:S04]  /*d880*/  LDL.LU.64 R200, [R1+0x80] ;  /* 0x0000800001c87983 */ /* 0x000f280000300a00 */
[----:B------:R-:W4:Y:S04]  /*d890*/  LDL.LU.64 R176, [R1+0x40] ;  /* 0x0000400001b07983 */ /* 0x000f280000300a00 */
[----:B------:R-:W4:Y:S01]  /*d8a0*/  LDL.LU.64 R168, [R1] ;  /* 0x0000000001a87983 */ /* 0x000f220000300a00 */
[----:B------:R-:W-:-:S03]  /*d8b0*/  IMAD.WIDE R28, R0, 0x4, R32 ;  /* 0x00000004001c7825 */ /* 0x000fc600078e0220 */
[----:B------:R-:W-:Y:S01]  /*d8c0*/  LDGSTS.E [R248+0x9100], desc[UR8][R160.64], P4 ;  /* 0x09100000a0f87fae */ /* 0x000fe2000a121848 */
        /* <DEDUP_REMOVED lines=9> */
[----:B------:R1:W-:Y:S01]  /*d960*/  STL.64 [R1+0x5a8], R28 ;  /* 0x0005a81c01007387 */ /* 0x0003e20000100a00 */
[----:B------:R-:W-:-:S03]  /*d970*/  IMAD.WIDE R16, R0, 0x4, R44 ;  /* 0x0000000400107825 */ /* 0x000fc600078e022c */
[----:B------:R-:W-:Y:S04]  /*d980*/  LDGSTS.E [R248+0xb900], desc[UR8][R134.64], P4 ;  /* 0x0b90000086f87fae */ /* 0x000fe8000a121848 */
[----:B------:R1:W-:Y:S04]  /*d990*/  STL.64 [R1+0x5e0], R26 ;  /* 0x0005e01a01007387 */ /* 0x0003e80000100a00 */
[----:B------:R3:W-:Y:S04]  /*d9a0*/  LDGSTS.E [R248+0xc100], desc[UR8][R132.64], P4 ;  /* 0x0c10000084f87fae */ /* 0x0007e8000a121848 */
[----:B------:R1:W-:Y:S04]  /*d9b0*/  STL.64 [R1+0x610], R24 ;  /* 0x0006101801007387 */ /* 0x0003e80000100a00 */
[----:B------:R1:W-:Y:S04]  /*d9c0*/  STL.64 [R1+0x638], R22 ;  /* 0x0006381601007387 */ /* 0x0003e80000100a00 */
[----:B------:R1:W-:Y:S04]  /*d9d0*/  STL.64 [R1+0x658], R20 ;  /* 0x0006581401007387 */ /* 0x0003e80000100a00 */
[----:B------:R1:W-:Y:S04]  /*d9e0*/  STL.64 [R1+0x670], R18 ;  /* 0x0006701201007387 */ /* 0x0003e80000100a00 */
[----:B------:R1:W-:Y:S04]  /*d9f0*/  STL.64 [R1+0x680], R16 ;  /* 0x0006801001007387 */ /* 0x0003e80000100a00 */
[----:B------:R1:W-:Y:S04]  /*da00*/  LDGSTS.E [R248+0xc900], desc[UR8][R28.64], P4 ;  /* 0x0c9000001cf87fae */ /* 0x0003e8000a121848 */
[----:B------:R1:W-:Y:S04]  /*da10*/  LDGSTS.E [R248+0xd100], desc[UR8][R26.64], P4 ;  /* 0x0d1000001af87fae */ /* 0x0003e8000a121848 */
[----:B------:R1:W-:Y:S04]  /*da20*/  LDGSTS.E [R248+0xd900], desc[UR8][R24.64], P4 ;  /* 0x0d90000018f87fae */ /* 0x0003e8000a121848 */
[----:B------:R1:W-:Y:S01]  /*da30*/  LDGSTS.E [R248+0xe100], desc[UR8][R22.64], P4 ;  /* 0x0e10000016f87fae */ /* 0x0003e2000a121848 */
[----:B---3--:R-:W-:-:S03]  /*da40*/  IMAD.WIDE R132, R0, 0x4, R178 ;  /* 0x0000000400847825 */ /* 0x008fc600078e02b2 */
[----:B------:R3:W-:Y:S01]  /*da50*/  LDGSTS.E [R248+0xe900], desc[UR8][R20.64], P4 ;  /* 0x0e90000014f87fae */ /* 0x0007e2000a121848 */
[----:B--2---:R-:W-:-:S03]  /*da60*/  IMAD.WIDE R44, R0, 0x4, R170 ;  /* 0x00000004002c7825 */ /* 0x004fc600078e02aa */
[----:B------:R-:W-:Y:S01]  /*da70*/  STL.64 [R1+0x148], R132 ;  /* 0x0001488401007387 */ /* 0x000fe20000100a00 */
[----:B-----5:R-:W-:-:S03]  /*da80*/  IMAD.WIDE R42, R0, 0x4, R162 ;  /* 0x00000004002a7825 */ /* 0x020fc600078e02a2 */
[----:B------:R-:W-:Y:S04]  /*da90*/  STL.64 [R1+0x1f0], R44 ;  /* 0x0001f02c01007387 */ /* 0x000fe80000100a00 */
[----:B------:R2:W-:Y:S01]  /*daa0*/  STL.64 [R1+0x218], R42 ;  /* 0x0002182a01007387 */ /* 0x0005e20000100a00 */
[----:B----4-:R-:W-:-:S03]  /*dab0*/  IMAD.WIDE R40, R0, 0x4, R238 ;  /* 0x0000000400287825 */ /* 0x010fc600078e02ee */
[----:B------:R4:W-:Y:S01]  /*dac0*/  LDGSTS.E [R248+0xf100], desc[UR8][R18.64], P4 ;  /* 0x0f10000012f87fae */ /* 0x0009e2000a121848 */
[----:B------:R-:W-:-:S03]  /*dad0*/  IMAD.WIDE R38, R0, 0x4, R214 ;  /* 0x0000000400267825 */ /* 0x000fc600078e02d6 */
[----:B------:R5:W-:Y:S01]  /*dae0*/  STL.64 [R1+0x230], R40 ;  /* 0x0002302801007387 */ /* 0x000be20000100a00 */
[----:B------:R-:W-:-:S03]  /*daf0*/  IMAD.WIDE R36, R0, 0x4, R208 ;  /* 0x0000000400247825 */ /* 0x000fc600078e02d0 */
[----:B------:R5:W-:Y:S04]  /*db00*/  STL.64 [R1+0x408], R38 ;  /* 0x0004082601007387 */ /* 0x000be80000100a00 */
[----:B------:R5:W-:Y:S01]  /*db10*/  STL.64 [R1+0x458], R36 ;  /* 0x0004582401007387 */ /* 0x000be20000100a00 */
[----:B------:R-:W-:-:S03]  /*db20*/  IMAD.WIDE R34, R0, 0x4, R176 ;  /* 0x0000000400227825 */ /* 0x000fc600078e02b0 */
[----:B------:R-:W5:Y:S01]  /*db30*/  LDL.LU.64 R170, [R1+0x228] ;  /* 0x0002280001aa7983 */ /* 0x000f620000300a00 */
[----:B------:R-:W-:-:S03]  /*db40*/  IMAD.WIDE R32, R0, 0x4, R168 ;  /* 0x0000000400207825 */ /* 0x000fc600078e02a8 */
[----:B------:R5:W-:Y:S04]  /*db50*/  STL.64 [R1+0x4d8], R34 ;  /* 0x0004d82201007387 */ /* 0x000be80000100a00 */
[----:B------:R-:W2:Y:S01]  /*db60*/  LDL.LU.64 R162, [R1+0x1b8] ;  /* 0x0001b80001a27983 */ /* 0x000ea20000300a00 */
[----:B------:R-:W-:-:S03]  /*db70*/  IMAD.WIDE R204, R0, 0x4, R200 ;  /* 0x0000000400cc7825 */ /* 0x000fc600078e02c8 */
[----:B------:R5:W-:Y:S04]  /*db80*/  STL.64 [R1+0x510], R32 ;  /* 0x0005102001007387 */ /* 0x000be80000100a00 */
[----:B------:R-:W5:Y:S04]  /*db90*/  LDL.LU.64 R238, [R1+0x178] ;  /* 0x0001780001ee7983 */ /* 0x000f680000300a00 */
[----:B------:R-:W5:Y:S04]  /*dba0*/  LDL.LU.64 R208, [R1+0x138] ;  /* 0x0001380001d07983 */ /* 0x000f680000300a00 */
[----:B------:R-:W5:Y:S04]  /*dbb0*/  LDL.LU.64 R214, [R1+0xf8] ;  /* 0x0000f80001d67983 */ /* 0x000f680000300a00 */
[----:B------:R-:W5:Y:S04]  /*dbc0*/  LDL.LU.64 R200, [R1+0xb8] ;  /* 0x0000b80001c87983 */ /* 0x000f680000300a00 */
[----:B------:R-:W5:Y:S04]  /*dbd0*/  LDL.LU.64 R176, [R1+0x78] ;  /* 0x0000780001b07983 */ /* 0x000f680000300a00 */
[----:B------:R-:W5:Y:S01]  /*dbe0*/  LDL.LU.64 R168, [R1+0x38] ;  /* 0x0000380001a87983 */ /* 0x000f620000300a00 */
[----:B-1----:R-:W-:-:S03]  /*dbf0*/  IMAD.WIDE R28, R0, 0x4, R46 ;  /* 0x00000004001c7825 */ /* 0x002fc600078e022e */
[----:B------:R1:W-:Y:S01]  /*dc00*/  LDGSTS.E [R248+0xf900], desc[UR8][R16.64], P4 ;  /* 0x0f90000010f87fae */ /* 0x0003e2000a121848 */
[----:B------:R-:W-:-:S03]  /*dc10*/  IMAD.WIDE R26, R0, 0x4, R48 ;  /* 0x00000004001a7825 */ /* 0x000fc600078e0230 */
[----:B------:R-:W-:Y:S01]  /*dc20*/  LDGSTS.E [R3+0x8200], desc[UR8][R132.64], P4 ;  /* 0x0820000084037fae */ /* 0x000fe2000a121848 */
[----:B------:R-:W-:-:S04]  /*dc30*/  IMAD.WIDE R24, R0, 0x4, R50 ;  /* 0x0000000400187825 */ /* 0x000fc800078e0232 */
[C---:B------:R-:W-:Y:S01]  /*dc40*/  IMAD.WIDE R22, R0.reuse, 0x4, R52 ;  /* 0x0000000400167825 */ /* 0x040fe200078e0234 */
[----:B------:R5:W-:Y:S03]  /*dc50*/  STL.64 [R1+0x560], R28 ;  /* 0x0005601c01007387 */ /* 0x000be60000100a00 */
[C---:B---3--:R-:W-:Y:S01]  /*dc60*/  IMAD.WIDE R20, R0.reuse, 0x4, R54 ;  /* 0x0000000400147825 */ /* 0x048fe200078e0236 */
[----:B------:R-:W-:Y:S03]  /*dc70*/  LDGSTS.E [R3+0x8a00], desc[UR8][R44.64], P4 ;  /* 0x08a000002c037fae */ /* 0x000fe6000a121848 */
[C---:B----4-:R-:W-:Y:S01]  /*dc80*/  IMAD.WIDE R18, R0.reuse, 0x4, R56 ;  /* 0x0000000400127825 */ /* 0x050fe200078e0238 */
[----:B------:R3:W-:Y:S03]  /*dc90*/  STL.64 [R1+0x5a0], R26 ;  /* 0x0005a01a01007387 */ /* 0x0007e60000100a00 */
[C---:B-1----:R-:W-:Y:S01]  /*dca0*/  IMAD.WIDE R16, R0.reuse, 0x4, R58 ;  /* 0x0000000400107825 */ /* 0x042fe200078e023a */
[----:B------:R2:W-:Y:S04]  /*dcb0*/  LDGSTS.E [R3+0x9200], desc[UR8][R42.64], P4 ;  /* 0x092000002a037fae */ /* 0x0005e8000a121848 */
[----:B------:R1:W-:Y:S04]  /*dcc0*/  STL.64 [R1+0x5d8], R24 ;  /* 0x0005d81801007387 */ /* 0x0003e80000100a00 */
[----:B------:R5:W-:Y:S04]  /*dcd0*/  LDGSTS.E [R3+0x9a00], desc[UR8][R40.64], P4 ;  /* 0x09a0000028037fae */ /* 0x000be8000a121848 */
[----:B------:R4:W-:Y:S04]  /*dce0*/  STL.64 [R1+0x608], R22 ;  /* 0x0006081601007387 */ /* 0x0009e80000100a00 */
[----:B------:R3:W-:Y:S04]  /*dcf0*/  LDGSTS.E [R3+0xa200], desc[UR8][R38.64], P4 ;  /* 0x0a20000026037fae */ /* 0x0007e8000a121848 */
[----:B------:R4:W-:Y:S04]  /*dd00*/  STL.64 [R1+0x630], R20 ;  /* 0x0006301401007387 */ /* 0x0009e80000100a00 */
[----:B------:R1:W-:Y:S04]  /*dd10*/  LDGSTS.E [R3+0xaa00], desc[UR8][R36.64], P4 ;  /* 0x0aa0000024037fae */ /* 0x0003e8000a121848 */
[----:B------:R4:W-:Y:S04]  /*dd20*/  STL.64 [R1+0x650], R18 ;  /* 0x0006501201007387 */ /* 0x0009e80000100a00 */
[----:B------:R-:W-:Y:S04]  /*dd30*/  LDGSTS.E [R3+0xb200], desc[UR8][R204.64], P4 ;  /* 0x0b200000cc037fae */ /* 0x000fe8000a121848 */
[----:B------:R4:W-:Y:S04]  /*dd40*/  STL.64 [R1+0x668], R16 ;  /* 0x0006681001007387 */ /* 0x0009e80000100a00 */
[----:B------:R4:W-:Y:S04]  /*dd50*/  LDGSTS.E [R3+0xba00], desc[UR8][R34.64], P4 ;  /* 0x0ba0000022037fae */ /* 0x0009e8000a121848 */
[----:B------:R4:W-:Y:S04]  /*dd60*/  LDGSTS.E [R3+0xc200], desc[UR8][R32.64], P4 ;  /* 0x0c20000020037fae */ /* 0x0009e8000a121848 */
[----:B------:R4:W-:Y:S04]  /*dd70*/  LDGSTS.E [R3+0xca00], desc[UR8][R28.64], P4 ;  /* 0x0ca000001c037fae */ /* 0x0009e8000a121848 */
[----:B------:R4:W-:Y:S04]  /*dd80*/  LDGSTS.E [R3+0xd200], desc[UR8][R26.64], P4 ;  /* 0x0d2000001a037fae */ /* 0x0009e8000a121848 */
[----:B------:R4:W-:Y:S04]  /*dd90*/  LDGSTS.E [R3+0xda00], desc[UR8][R24.64], P4 ;  /* 0x0da0000018037fae */ /* 0x0009e8000a121848 */
[----:B------:R4:W-:Y:S01]  /*dda0*/  LDGSTS.E [R3+0xe200], desc[UR8][R22.64], P4 ;  /* 0x0e20000016037fae */ /* 0x0009e2000a121848 */
[----:B--2---:R-:W-:-:S03]  /*ddb0*/  IMAD.WIDE R42, R0, 0x4, R162 ;  /* 0x00000004002a7825 */ /* 0x004fc600078e02a2 */
[----:B------:R2:W-:Y:S01]  /*ddc0*/  LDGSTS.E [R3+0xea00], desc[UR8][R20.64], P4 ;  /* 0x0ea0000014037fae */ /* 0x0005e2000a121848 */
[----:B-----5:R-:W-:-:S03]  /*ddd0*/  IMAD.WIDE R40, R0, 0x4, R238 ;  /* 0x0000000400287825 */ /* 0x020fc600078e02ee */
[----:B------:R-:W-:Y:S01]  /*dde0*/  STL.64 [R1+0x180], R42 ;  /* 0x0001802a01007387 */ /* 0x000fe20000100a00 */
[----:B---3--:R-:W-:-:S03]  /*ddf0*/  IMAD.WIDE R38, R0, 0x4, R214 ;  /* 0x0000000400267825 */ /* 0x008fc600078e02d6 */
[----:B------:R-:W-:Y:S01]  /*de00*/  STL.64 [R1+0x1c0], R40 ;  /* 0x0001c02801007387 */ /* 0x000fe20000100a00 */
[----:B-1----:R-:W-:-:S03]  /*de10*/  IMAD.WIDE R36, R0, 0x4, R200 ;  /* 0x0000000400247825 */ /* 0x002fc600078e02c8 */
[----:B------:R1:W-:Y:S01]  /*de20*/  STL.64 [R1+0x3a8], R38 ;  /* 0x0003a82601007387 */ /* 0x0003e20000100a00 */
[----:B----4-:R-:W-:-:S03]  /*de30*/  IMAD.WIDE R34, R0, 0x4, R176 ;  /* 0x0000000400227825 */ /* 0x010fc600078e02b0 */
[----:B------:R3:W-:Y:S01]  /*de40*/  STL.64 [R1+0x400], R36 ;  /* 0x0004002401007387 */ /* 0x0007e20000100a00 */
[----:B------:R-:W-:-:S03]  /*de50*/  IMAD.WIDE R32, R0, 0x4, R168 ;  /* 0x0000000400207825 */ /* 0x000fc600078e02a8 */
[----:B------:R-:W4:Y:S01]  /*de60*/  LDL.LU.64 R178, [R1+0x220] ;  /* 0x0002200001b27983 */ /* 0x000f220000300a00 */
[----:B------:R-:W-:-:S03]  /*de70*/  IMAD.WIDE R242, R0, 0x4, R170 ;  /* 0x0000000400f27825 */ /* 0x000fc600078e02aa */
[----:B------:R5:W-:Y:S04]  /*de80*/  STL.64 [R1+0x450], R34 ;  /* 0x0004502201007387 */ /* 0x000be80000100a00 */
[----:B------:R-:W5:Y:S04]  /*de90*/  LDL.LU.64 R170, [R1+0x1b0] ;  /* 0x0001b00001aa7983 */ /* 0x000f680000300a00 */
[----:B------:R5:W-:Y:S04]  /*dea0*/  STL.64 [R1+0x490], R32 ;  /* 0x0004902001007387 */ /* 0x000be80000100a00 */
[----:B------:R-:W1:Y:S04]  /*deb0*/  LDL.LU.64 R162, [R1+0x170] ;  /* 0x0001700001a27983 */ /* 0x000e680000300a00 */
[----:B------:R-:W5:Y:S04]  /*dec0*/  LDL.LU.64 R238, [R1+0x130] ;  /* 0x0001300001ee7983 */ /* 0x000f680000300a00 */
[----:B------:R-:W3:Y:S04]  /*ded0*/  LDL.LU.64 R214, [R1+0xf0] ;  /* 0x0000f00001d67983 */ /* 0x000ee80000300a00 */
[----:B------:R-:W5:Y:S04]  /*dee0*/  LDL.LU.64 R200, [R1+0xb0] ;  /* 0x0000b00001c87983 */ /* 0x000f680000300a00 */
[----:B------:R-:W5:Y:S04]  /*def0*/  LDL.LU.64 R176, [R1+0x70] ;  /* 0x0000700001b07983 */ /* 0x000f680000300a00 */
[----:B------:R-:W5:Y:S01]  /*df00*/  LDL.LU.64 R168, [R1+0x30] ;  /* 0x0000300001a87983 */ /* 0x000f620000300a00 */
[----:B------:R-:W-:-:S03]  /*df10*/  IMAD.WIDE R28, R0, 0x4, R62 ;  /* 0x00000004001c7825 */ /* 0x000fc600078e023e */
[----:B------:R2:W-:Y:S01]  /*df20*/  LDGSTS.E [R3+0xf200], desc[UR8][R18.64], P4 ;  /* 0x0f20000012037fae */ /* 0x0005e2000a121848 */
[----:B------:R-:W-:-:S03]  /*df30*/  IMAD.WIDE R208, R0, 0x4, R208 ;  /* 0x0000000400d07825 */ /* 0x000fc600078e02d0 */
[----:B------:R2:W-:Y:S01]  /*df40*/  LDGSTS.E [R3+0xfa00], desc[UR8][R16.64], P4 ;  /* 0x0fa0000010037fae */ /* 0x0005e2000a121848 */
[----:B------:R-:W-:-:S03]  /*df50*/  IMAD.WIDE R26, R0, 0x4, R64 ;  /* 0x00000004001a7825 */ /* 0x000fc600078e0240 */
[----:B------:R-:W-:Y:S01]  /*df60*/  LDGSTS.E [R249+0x8300], desc[UR8][R242.64], P4 ;  /* 0x08300000f2f97fae */ /* 0x000fe2000a121848 */
[----:B------:R-:W-:-:S03]  /*df70*/  IMAD.WIDE R24, R0, 0x4, R66 ;  /* 0x0000000400187825 */ /* 0x000fc600078e0242 */
[----:B------:R-:W-:Y:S01]  /*df80*/  LDGSTS.E [R249+0x8b00], desc[UR8][R42.64], P4 ;  /* 0x08b000002af97fae */ /* 0x000fe2000a121848 */
[----:B------:R-:W-:-:S03]  /*df90*/  IMAD.WIDE R22, R0, 0x4, R68 ;  /* 0x0000000400167825 */ /* 0x000fc600078e0244 */
[----:B------:R5:W-:Y:S01]  /*dfa0*/  STL.64 [R1+0x4d0], R28 ;  /* 0x0004d01c01007387 */ /* 0x000be20000100a00 */
[----:B--2---:R-:W-:-:S03]  /*dfb0*/  IMAD.WIDE R20, R0, 0x4, R70 ;  /* 0x0000000400147825 */ /* 0x004fc600078e0246 */
[----:B------:R-:W-:Y:S01]  /*dfc0*/  LDGSTS.E [R249+0x9300], desc[UR8][R40.64], P4 ;  /* 0x0930000028f97fae */ /* 0x000fe2000a121848 */
[----:B------:R-:W-:-:S03]  /*dfd0*/  IMAD.WIDE R18, R0, 0x4, R74 ;  /* 0x0000000400127825 */ /* 0x000fc600078e024a */
[----:B------:R2:W-:Y:S01]  /*dfe0*/  STL.64 [R1+0x508], R26 ;  /* 0x0005081a01007387 */ /* 0x0005e20000100a00 */
[----:B------:R-:W-:-:S03]  /*dff0*/  IMAD.WIDE R16, R0, 0x4, R76 ;  /* 0x0000000400107825 */ /* 0x000fc600078e024c */
[----:B------:R-:W-:Y:S01]  /*e000*/  LDGSTS.E [R249+0x9b00], desc[UR8][R208.64], P4 ;  /* 0x09b00000d0f97fae */ /* 0x000fe2000a121848 */
[----:B------:R-:W-:-:S03]  /*e010*/  IMAD.WIDE R2, R0, 0x4, R78 ;  /* 0x0000000400027825 */ /* 0x000fc600078e024e */
[----:B------:R2:W-:Y:S04]  /*e020*/  STL.64 [R1+0x558], R24 ;  /* 0x0005581801007387 */ /* 0x0005e80000100a00 */
[----:B------:R1:W-:Y:S04]  /*e030*/  LDGSTS.E [R249+0xa300], desc[UR8][R38.64], P4 ;  /* 0x0a30000026f97fae */ /* 0x0003e8000a121848 */
[----:B------:R2:W-:Y:S04]  /*e040*/  STL.64 [R1+0x598], R22 ;  /* 0x0005981601007387 */ /* 0x0005e80000100a00 */
[----:B------:R3:W-:Y:S04]  /*e050*/  LDGSTS.E [R249+0xab00], desc[UR8][R36.64], P4 ;  /* 0x0ab0000024f97fae */ /* 0x0007e8000a121848 */
[----:B------:R2:W-:Y:S04]  /*e060*/  STL.64 [R1+0x5d0], R20 ;  /* 0x0005d01401007387 */ /* 0x0005e80000100a00 */
[----:B------:R5:W-:Y:S04]  /*e070*/  LDGSTS.E [R249+0xb300], desc[UR8][R34.64], P4 ;  /* 0x0b30000022f97fae */ /* 0x000be8000a121848 */
[----:B------:R2:W-:Y:S04]  /*e080*/  STL.64 [R1+0x600], R18 ;  /* 0x0006001201007387 */ /* 0x0005e80000100a00 */
[----:B------:R2:W-:Y:S04]  /*e090*/  STL.64 [R1+0x628], R16 ;  /* 0x0006281001007387 */ /* 0x0005e80000100a00 */
[----:B------:R2:W-:Y:S04]  /*e0a0*/  LDGSTS.E [R249+0xbb00], desc[UR8][R32.64], P4 ;  /* 0x0bb0000020f97fae */ /* 0x0005e8000a121848 */
[----:B------:R2:W-:Y:S04]  /*e0b0*/  STL.64 [R1+0x648], R2 ;  /* 0x0006480201007387 */ /* 0x0005e80000100a00 */
[----:B------:R2:W-:Y:S04]  /*e0c0*/  LDGSTS.E [R249+0xc300], desc[UR8][R28.64], P4 ;  /* 0x0c3000001cf97fae */ /* 0x0005e8000a121848 */
[----:B------:R2:W-:Y:S04]  /*e0d0*/  LDGSTS.E [R249+0xcb00], desc[UR8][R26.64], P4 ;  /* 0x0cb000001af97fae */ /* 0x0005e8000a121848 */
[----:B------:R2:W-:Y:S04]  /*e0e0*/  LDGSTS.E [R249+0xd300], desc[UR8][R24.64], P4 ;  /* 0x0d30000018f97fae */ /* 0x0005e8000a121848 */
[----:B------:R2:W-:Y:S04]  /*e0f0*/  LDGSTS.E [R249+0xdb00], desc[UR8][R22.64], P4 ;  /* 0x0db0000016f97fae */ /* 0x0005e8000a121848 */
[----:B------:R2:W-:Y:S01]  /*e100*/  LDGSTS.E [R249+0xe300], desc[UR8][R20.64], P4 ;  /* 0x0e30000014f97fae */ /* 0x0005e2000a121848 */
[----:B----4-:R-:W-:-:S03]  /*e110*/  IMAD.WIDE R66, R0, 0x4, R178 ;  /* 0x0000000400427825 */ /* 0x010fc600078e02b2 */
[----:B------:R4:W-:Y:S01]  /*e120*/  LDGSTS.E [R249+0xeb00], desc[UR8][R18.64], P4 ;  /* 0x0eb0000012f97fae */ /* 0x0009e2000a121848 */
[----:B-1----:R-:W-:-:S03]  /*e130*/  IMAD.WIDE R38, R0, 0x4, R162 ;  /* 0x0000000400267825 */ /* 0x002fc600078e02a2 */
[----:B------:R1:W-:Y:S01]  /*e140*/  LDGSTS.E [R249+0xf300], desc[UR8][R16.64], P4 ;  /* 0x0f30000010f97fae */ /* 0x0003e2000a121848 */
[----:B---3--:R-:W-:-:S03]  /*e150*/  IMAD.WIDE R36, R0, 0x4, R214 ;  /* 0x0000000400247825 */ /* 0x008fc600078e02d6 */
[----:B------:R-:W-:Y:S01]  /*e160*/  STL.64 [R1+0x1c8], R38 ;  /* 0x0001c82601007387 */ /* 0x000fe20000100a00 */
[----:B-----5:R-:W-:-:S03]  /*e170*/  IMAD.WIDE R34, R0, 0x4, R200 ;  /* 0x0000000400227825 */ /* 0x020fc600078e02c8 */
[----:B------:R3:W-:Y:S01]  /*e180*/  STL.64 [R1+0x338], R36 ;  /* 0x0003382401007387 */ /* 0x0007e20000100a00 */
[----:B--2---:R-:W-:-:S03]  /*e190*/  IMAD.WIDE R32, R0, 0x4, R176 ;  /* 0x0000000400207825 */ /* 0x004fc600078e02b0 */
[----:B------:R2:W-:Y:S01]  /*e1a0*/  STL.64 [R1+0x3a0], R34 ;  /* 0x0003a02201007387 */ /* 0x0005e20000100a00 */
[----:B------:R-:W-:-:S03]  /*e1b0*/  IMAD.WIDE R28, R0, 0x4, R168 ;  /* 0x00000004001c7825 */ /* 0x000fc600078e02a8 */
[----:B------:R-:W5:Y:S04]  /*e1c0*/  LDL.LU.64 R202, [R1+0x1e8] ;  /* 0x0001e80001ca7983 */ /* 0x000f680000300a00 */
[----:B------:R2:W-:Y:S01]  /*e1d0*/  STL.64 [R1+0x3f8], R32 ;  /* 0x0003f82001007387 */ /* 0x0005e20000100a00 */
[----:B------:R-:W-:-:S03]  /*e1e0*/  IMAD.WIDE R234, R0, 0x4, R170 ;  /* 0x0000000400ea7825 */ /* 0x000fc600078e02aa */
[----:B------:R-:W3:Y:S04]  /*e1f0*/  LDL.LU.64 R160, [R1+0x1a8] ;  /* 0x0001a80001a07983 */ /* 0x000ee80000300a00 */
[----:B------:R2:W-:Y:S04]  /*e200*/  STL.64 [R1+0x448], R28 ;  /* 0x0004481c01007387 */ /* 0x0005e80000100a00 */
[----:B------:R-:W2:Y:S04]  /*e210*/  LDL.LU.64 R178, [R1+0x168] ;  /* 0x0001680001b27983 */ /* 0x000ea80000300a00 */
[----:B------:R-:W2:Y:S04]  /*e220*/  LDL.LU.64 R170, [R1+0x128] ;  /* 0x0001280001aa7983 */ /* 0x000ea80000300a00 */
[----:B------:R-:W2:Y:S04]  /*e230*/  LDL.LU.64 R162, [R1+0xe8] ;  /* 0x0000e80001a27983 */ /* 0x000ea80000300a00 */
[----:B------:R-:W2:Y:S04]  /*e240*/  LDL.LU.64 R214, [R1+0xa8] ;  /* 0x0000a80001d67983 */ /* 0x000ea80000300a00 */
[----:B------:R-:W2:Y:S04]  /*e250*/  LDL.LU.64 R176, [R1+0x68] ;  /* 0x0000680001b07983 */ /* 0x000ea80000300a00 */
[----:B------:R-:W2:Y:S01]  /*e260*/  LDL.LU.64 R168, [R1+0x28] ;  /* 0x0000280001a87983 */ /* 0x000ea20000300a00 */
[----:B------:R-:W-:-:S03]  /*e270*/  IMAD.WIDE R238, R0, 0x4, R238 ;  /* 0x0000000400ee7825 */ /* 0x000fc600078e02ee */
[----:B------:R1:W-:Y:S01]  /*e280*/  LDGSTS.E [R249+0xfb00], desc[UR8][R2.64], P4 ;  /* 0x0fb0000002f97fae */ /* 0x0003e2000a121848 */
        /* <DEDUP_REMOVED lines=8> */
[----:B----4-:R-:W-:-:S03]  /*e310*/  IMAD.WIDE R18, R0, 0x4, R90 ;  /* 0x0000000400127825 */ /* 0x010fc600078e025a */
[----:B------:R-:W-:Y:S01]  /*e320*/  LDGSTS.E [R4+0x9c00], desc[UR8][R238.64], P4 ;  /* 0x09c00000ee047fae */ /* 0x000fe2000a121848 */
[----:B-1----:R-:W-:-:S03]  /*e330*/  IMAD.WIDE R16, R0, 0x4, R92 ;  /* 0x0000000400107825 */ /* 0x002fc600078e025c */
[----:B------:R1:W-:Y:S01]  /*e340*/  STL.64 [R1+0x500], R24 ;  /* 0x0005001801007387 */ /* 0x0003e20000100a00 */
[----:B------:R-:W-:-:S03]  /*e350*/  IMAD.WIDE R2, R0, 0x4, R94 ;  /* 0x0000000400027825 */ /* 0x000fc600078e025e */
[----:B------:R2:W-:Y:S04]  /*e360*/  LDGSTS.E [R4+0xa400], desc[UR8][R36.64], P4 ;  /* 0x0a40000024047fae */ /* 0x0005e8000a121848 */
[----:B------:R4:W-:Y:S04]  /*e370*/  STL.64 [R1+0x550], R22 ;  /* 0x0005501601007387 */ /* 0x0009e80000100a00 */
[----:B------:R1:W-:Y:S04]  /*e380*/  LDGSTS.E [R4+0xac00], desc[UR8][R34.64], P4 ;  /* 0x0ac0000022047fae */ /* 0x0003e8000a121848 */
[----:B------:R4:W-:Y:S04]  /*e390*/  STL.64 [R1+0x590], R20 ;  /* 0x0005901401007387 */ /* 0x0009e80000100a00 */
[----:B------:R4:W-:Y:S04]  /*e3a0*/  STL.64 [R1+0x5c8], R18 ;  /* 0x0005c81201007387 */ /* 0x0009e80000100a00 */
[----:B------:R4:W-:Y:S04]  /*e3b0*/  LDGSTS.E [R4+0xb400], desc[UR8][R32.64], P4 ;  /* 0x0b40000020047fae */ /* 0x0009e8000a121848 */
[----:B------:R4:W-:Y:S04]  /*e3c0*/  STL.64 [R1+0x5f8], R16 ;  /* 0x0005f81001007387 */ /* 0x0009e80000100a00 */
[----:B------:R4:W-:Y:S01]  /*e3d0*/  STL.64 [R1+0x620], R2 ;  /* 0x0006200201007387 */ /* 0x0009e20000100a00 */
[----:B------:R-:W-:-:S03]  /*e3e0*/  IMAD.WIDE R200, R0, 0x4, R80 ;  /* 0x0000000400c87825 */ /* 0x000fc600078e0250 */
[----:B------:R4:W-:Y:S04]  /*e3f0*/  LDGSTS.E [R4+0xbc00], desc[UR8][R28.64], P4 ;  /* 0x0bc000001c047fae */ /* 0x0009e8000a121848 */
[----:B------:R-:W-:Y:S04]  /*e400*/  LDGSTS.E [R4+0xc400], desc[UR8][R200.64], P4 ;  /* 0x0c400000c8047fae */ /* 0x000fe8000a121848 */
[----:B------:R4:W-:Y:S04]  /*e410*/  LDGSTS.E [R4+0xcc00], desc[UR8][R26.64], P4 ;  /* 0x0cc000001a047fae */ /* 0x0009e8000a121848 */
[----:B------:R4:W-:Y:S01]  /*e420*/  LDGSTS.E [R4+0xd400], desc[UR8][R24.64], P4 ;  /* 0x0d40000018047fae */ /* 0x0009e2000a121848 */
[----:B-----5:R-:W-:-:S03]  /*e430*/  IMAD.WIDE R56, R0, 0x4, R202 ;  /* 0x0000000400387825 */ /* 0x020fc600078e02ca */
[----:B------:R5:W-:Y:S01]  /*e440*/  LDGSTS.E [R4+0xdc00], desc[UR8][R22.64], P4 ;  /* 0x0dc0000016047fae */ /* 0x000be2000a121848 */
[----:B---3--:R-:W-:-:S03]  /*e450*/  IMAD.WIDE R64, R0, 0x4, R160 ;  /* 0x0000000400407825 */ /* 0x008fc600078e02a0 */
[----:B------:R3:W-:Y:S01]  /*e460*/  LDGSTS.E [R4+0xe400], desc[UR8][R20.64], P4 ;  /* 0x0e40000014047fae */ /* 0x0007e2000a121848 */
[----:B--2---:R-:W-:-:S03]  /*e470*/  IMAD.WIDE R36, R0, 0x4, R170 ;  /* 0x0000000400247825 */ /* 0x004fc600078e02aa */
[----:B------:R2:W-:Y:S01]  /*e480*/  LDGSTS.E [R4+0xec00], desc[UR8][R18.64], P4 ;  /* 0x0ec0000012047fae */ /* 0x0005e2000a121848 */
[----:B-1----:R-:W-:-:S03]  /*e490*/  IMAD.WIDE R34, R0, 0x4, R162 ;  /* 0x0000000400227825 */ /* 0x002fc600078e02a2 */
[----:B------:R-:W-:Y:S04]  /*e4a0*/  STL.64 [R1+0x210], R36 ;  /* 0x0002102401007387 */ /* 0x000fe80000100a00 */
[----:B------:R1:W-:Y:S01]  /*e4b0*/  STL.64 [R1+0x2e8], R34 ;  /* 0x0002e82201007387 */ /* 0x0003e20000100a00 */
[----:B----4-:R-:W-:-:S03]  /*e4c0*/  IMAD.WIDE R32, R0, 0x4, R176 ;  /* 0x0000000400207825 */ /* 0x010fc600078e02b0 */
[----:B------:R-:W4:Y:S01]  /*e4d0*/  LDL.LU.64 R202, [R1+0x1e0] ;  /* 0x0001e00001ca7983 */ /* 0x000f220000300a00 */
[----:B------:R-:W-:-:S03]  /*e4e0*/  IMAD.WIDE R92, R0, 0x4, R178 ;  /* 0x00000004005c7825 */ /* 0x000fc600078e02b2 */
[----:B------:R1:W-:Y:S04]  /*e4f0*/  STL.64 [R1+0x398], R32 ;  /* 0x0003982001007387 */ /* 0x0003e80000100a00 */
[----:B------:R-:W4:Y:S01]  /*e500*/  LDL.LU.64 R160, [R1+0x1a0] ;  /* 0x0001a00001a07983 */ /* 0x000f220000300a00 */
[----:B------:R-:W-:-:S03]  /*e510*/  IMAD.WIDE R236, R0, 0x4, R214 ;  /* 0x0000000400ec7825 */ /* 0x000fc600078e02d6 */
[----:B------:R-:W4:Y:S04]  /*e520*/  LDL.LU.64 R178, [R1+0x160] ;  /* 0x0001600001b27983 */ /* 0x000f280000300a00 */
[----:B------:R-:W4:Y:S04]  /*e530*/  LDL.LU.64 R170, [R1+0x120] ;  /* 0x0001200001aa7983 */ /* 0x000f280000300a00 */
[----:B------:R-:W1:Y:S04]  /*e540*/  LDL.LU.64 R162, [R1+0xe0] ;  /* 0x0000e00001a27983 */ /* 0x000e680000300a00 */
[----:B------:R-:W4:Y:S04]  /*e550*/  LDL.LU.64 R214, [R1+0xa0] ;  /* 0x0000a00001d67983 */ /* 0x000f280000300a00 */
[----:B------:R-:W4:Y:S01]  /*e560*/  LDL.LU.64 R176, [R1+0x60] ;  /* 0x0000600001b07983 */ /* 0x000f220000300a00 */
[----:B------:R-:W-:-:S03]  /*e570*/  IMAD.WIDE R248, R0, 0x4, R168 ;  /* 0x0000000400f87825 */ /* 0x000fc600078e02a8 */
[----:B------:R-:W4:Y:S01]  /*e580*/  LDL.LU.64 R168, [R1+0x20] ;  /* 0x0000200001a87983 */ /* 0x000f220000300a00 */
[----:B------:R-:W-:-:S03]  /*e590*/  IMAD.WIDE R28, R0, 0x4, R98 ;  /* 0x00000004001c7825 */ /* 0x000fc600078e0262 */
[----:B------:R2:W-:Y:S01]  /*e5a0*/  LDGSTS.E [R4+0xf400], desc[UR8][R16.64], P4 ;  /* 0x0f40000010047fae */ /* 0x0005e2000a121848 */
[----:B------:R-:W-:-:S03]  /*e5b0*/  IMAD.WIDE R26, R0, 0x4, R100 ;  /* 0x00000004001a7825 */ /* 0x000fc600078e0264 */
[----:B------:R2:W-:Y:S01]  /*e5c0*/  LDGSTS.E [R4+0xfc00], desc[UR8][R2.64], P4 ;  /* 0x0fc0000002047fae */ /* 0x0005e2000a121848 */
[----:B------:R-:W-:-:S03]  /*e5d0*/  IMAD.WIDE R24, R0, 0x4, R102 ;  /* 0x0000000400187825 */ /* 0x000fc600078e0266 */
[----:B------:R-:W-:Y:S01]  /*e5e0*/  LDGSTS.E [R250+0x8500], desc[UR8][R56.64], P4 ;  /* 0x0850000038fa7fae */ /* 0x000fe2000a121848 */
[----:B-----5:R-:W-:-:S03]  /*e5f0*/  IMAD.WIDE R22, R0, 0x4, R104 ;  /* 0x0000000400167825 */ /* 0x020fc600078e0268 */
[----:B------:R-:W-:Y:S01]  /*e600*/  LDGSTS.E [R250+0x8d00], desc[UR8][R64.64], P4 ;  /* 0x08d0000040fa7fae */ /* 0x000fe2000a121848 */
[----:B---3--:R-:W-:-:S03]  /*e610*/  IMAD.WIDE R20, R0, 0x4, R106 ;  /* 0x0000000400147825 */ /* 0x008fc600078e026a */
[----:B------:R3:W-:Y:S01]  /*e620*/  STL.64 [R1+0x440], R28 ;  /* 0x0004401c01007387 */ /* 0x0007e20000100a00 */
[----:B--2---:R-:W-:-:S03]  /*e630*/  IMAD.WIDE R18, R0, 0x4, R108 ;  /* 0x0000000400127825 */ /* 0x004fc600078e026c */
        /* <DEDUP_REMOVED lines=8> */
[----:B------:R-:W-:Y:S04]  /*e6c0*/  LDGSTS.E [R250+0xad00], desc[UR8][R236.64], P4 ;  /* 0x0ad00000ecfa7fae */ /* 0x000fe8000a121848 */
[----:B------:R5:W-:Y:S04]  /*e6d0*/  STL.64 [R1+0x548], R20 ;  /* 0x0005481401007387 */ /* 0x000be80000100a00 */
[----:B------:R3:W-:Y:S04]  /*e6e0*/  LDGSTS.E [R250+0xb500], desc[UR8][R32.64], P4 ;  /* 0x0b50000020fa7fae */ /* 0x0007e8000a121848 */
[----:B------:R5:W-:Y:S04]  /*e6f0*/  STL.64 [R1+0x588], R18 ;  /* 0x0005881201007387 */ /* 0x000be80000100a00 */
[----:B------:R5:W-:Y:S04]  /*e700*/  STL.64 [R1+0x5c0], R16 ;  /* 0x0005c01001007387 */ /* 0x000be80000100a00 */
[----:B------:R5:W-:Y:S04]  /*e710*/  STL.64 [R1+0x5f0], R2 ;  /* 0x0005f00201007387 */ /* 0x000be80000100a00 */
[----:B------:R-:W-:Y:S04]  /*e720*/  LDGSTS.E [R250+0xbd00], desc[UR8][R248.64], P4 ;  /* 0x0bd00000f8fa7fae */ /* 0x000fe8000a121848 */
[----:B------:R2:W-:Y:S04]  /*e730*/  LDGSTS.E [R250+0xc500], desc[UR8][R28.64], P4 ;  /* 0x0c5000001cfa7fae */ /* 0x0005e8000a121848 */
[----:B------:R5:W-:Y:S04]  /*e740*/  LDGSTS.E [R250+0xcd00], desc[UR8][R26.64], P4 ;  /* 0x0cd000001afa7fae */ /* 0x000be8000a121848 */
[----:B------:R5:W-:Y:S04]  /*e750*/  LDGSTS.E [R250+0xd500], desc[UR8][R24.64], P4 ;  /* 0x0d50000018fa7fae */ /* 0x000be8000a121848 */
[----:B------:R5:W-:Y:S04]  /*e760*/  LDGSTS.E [R250+0xdd00], desc[UR8][R22.64], P4 ;  /* 0x0dd0000016fa7fae */ /* 0x000be8000a121848 */
[----:B------:R5:W-:Y:S04]  /*e770*/  LDGSTS.E [R250+0xe500], desc[UR8][R20.64], P4 ;  /* 0x0e50000014fa7fae */ /* 0x000be8000a121848 */
[----:B------:R5:W-:Y:S04]  /*e780*/  LDGSTS.E [R250+0xed00], desc[UR8][R18.64], P4 ;  /* 0x0ed0000012fa7fae */ /* 0x000be8000a121848 */
[----:B------:R5:W-:Y:S04]  /*e790*/  LDGSTS.E [R250+0xf500], desc[UR8][R16.64], P4 ;  /* 0x0f50000010fa7fae */ /* 0x000be8000a121848 */
[----:B------:R5:W-:Y:S01]  /*e7a0*/  LDGSTS.E [R250+0xfd00], desc[UR8][R2.64], P4 ;  /* 0x0fd0000002fa7fae */ /* 0x000be2000a121848 */
[----:B----4-:R-:W-:-:S05]  /*e7b0*/  IMAD.WIDE R42, R0, 0x4, R202 ;  /* 0x00000004002a7825 */ /* 0x010fca00078e02ca */
[----:B------:R-:W-:Y:S01]  /*e7c0*/  LDGSTS.E [R6+0x8600], desc[UR8][R42.64], P4 ;  /* 0x086000002a067fae */ /* 0x000fe2000a121848 */
[----:B------:R-:W-:-:S04]  /*e7d0*/  IMAD.WIDE R50, R0, 0x4, R160 ;  /* 0x0000000400327825 */ /* 0x000fc800078e02a0 */
[C---:B------:R-:W-:Y:S01]  /*e7e0*/  IMAD.WIDE R62, R0.reuse, 0x4, R178 ;  /* 0x00000004003e7825 */ /* 0x040fe200078e02b2 */
[----:B------:R-:W-:Y:S03]  /*e7f0*/  LDGSTS.E [R6+0x8e00], desc[UR8][R50.64], P4 ;  /* 0x08e0000032067fae */ /* 0x000fe6000a121848 */
[C---:B-1----:R-:W-:Y:S01]  /*e800*/  IMAD.WIDE R34, R0.reuse, 0x4, R162 ;  /* 0x0000000400227825 */ /* 0x042fe200078e02a2 */
[----:B------:R-:W-:Y:S04]  /*e810*/  LDGSTS.E [R6+0x9600], desc[UR8][R62.64], P4 ;  /* 0x096000003e067fae */ /* 0x000fe8000a121848 */
[----:B------:R-:W-:Y:S01]  /*e820*/  STL.64 [R1+0x2a0], R34 ;  /* 0x0002a02201007387 */ /* 0x000fe20000100a00 */
[----:B---3--:R-:W-:-:S03]  /*e830*/  IMAD.WIDE R32, R0, 0x4, R176 ;  /* 0x0000000400207825 */ /* 0x008fc600078e02b0 */
[----:B------:R-:W3:Y:S04]  /*e840*/  LDL.LU.64 R210, [R1+0x1d8] ;  /* 0x0001d80001d27983 */ /* 0x000ee80000300a00 */
[----:B------:R-:W-:Y:S01]  /*e850*/  STL.64 [R1+0x328], R32 ;  /* 0x0003282001007387 */ /* 0x000fe20000100a00 */
[----:B------:R-:W-:-:S03]  /*e860*/  IMAD.WIDE R70, R0, 0x4, R170 ;  /* 0x0000000400467825 */ /* 0x000fc600078e02aa */
[----:B------:R-:W4:Y:S01]  /*e870*/  LDL.LU.64 R160, [R1+0x198] ;  /* 0x0001980001a07983 */ /* 0x000f220000300a00 */
[----:B------:R-:W-:-:S03]  /*e880*/  IMAD.WIDE R240, R0, 0x4, R214 ;  /* 0x0000000400f07825 */ /* 0x000fc600078e02d6 */
[----:B------:R-:W4:Y:S01]  /*e890*/  LDL.LU.64 R178, [R1+0x158] ;  /* 0x0001580001b27983 */ /* 0x000f220000300a00 */
[----:B------:R-:W-:-:S03]  /*e8a0*/  IMAD.WIDE R202, R0, 0x4, R168 ;  /* 0x0000000400ca7825 */ /* 0x000fc600078e02a8 */
[----:B------:R-:W4:Y:S04]  /*e8b0*/  LDL.LU.64 R170, [R1+0x118] ;  /* 0x0001180001aa7983 */ /* 0x000f280000300a00 */
[----:B------:R-:W4:Y:S04]  /*e8c0*/  LDL.LU.64 R162, [R1+0xd8] ;  /* 0x0000d80001a27983 */ /* 0x000f280000300a00 */
[----:B------:R-:W4:Y:S04]  /*e8d0*/  LDL.LU.64 R214, [R1+0x98] ;  /* 0x0000980001d67983 */ /* 0x000f280000300a00 */
[----:B------:R-:W4:Y:S04]  /*e8e0*/  LDL.LU.64 R176, [R1+0x58] ;  /* 0x0000580001b07983 */ /* 0x000f280000300a00 */
[----:B------:R-:W4:Y:S01]  /*e8f0*/  LDL.LU.64 R168, [R1+0x18] ;  /* 0x0000180001a87983 */ /* 0x000f220000300a00 */
[----:B--2---:R-:W-:-:S03]  /*e900*/  IMAD.WIDE R28, R0, 0x4, R114 ;  /* 0x00000004001c7825 */ /* 0x004fc600078e0272 */
[----:B------:R-:W-:Y:S01]  /*e910*/  LDGSTS.E [R6+0x9e00], desc[UR8][R70.64], P4 ;  /* 0x09e0000046067fae */ /* 0x000fe2000a121848 */
[----:B-----5:R-:W-:-:S03]  /*e920*/  IMAD.WIDE R26, R0, 0x4, R116 ;  /* 0x00000004001a7825 */ /* 0x020fc600078e0274 */
        /* <DEDUP_REMOVED lines=8> */
[----:B------:R-:W-:Y:S01]  /*e9b0*/  STL.64 [R1+0x3e8], R28 ;  /* 0x0003e81c01007387 */ /* 0x000fe20000100a00 */
[----:B------:R-:W-:-:S03]  /*e9c0*/  IMAD.WIDE R16, R0, 0x4, R126 ;  /* 0x0000000400107825 */ /* 0x000fc600078e027e */
[----:B------:R-:W-:Y:S01]  /*e9d0*/  LDGSTS.E [R6+0xc600], desc[UR8][R28.64], P4 ;  /* 0x0c6000001c067fae */ /* 0x000fe2000a121848 */
[----:B------:R-:W-:-:S03]  /*e9e0*/  IMAD.WIDE R2, R0, 0x4, R128 ;  /* 0x0000000400027825 */ /* 0x000fc600078e0280 */
[----:B------:R-:W-:Y:S04]  /*e9f0*/  STL.64 [R1+0x438], R26 ;  /* 0x0004381a01007387 */ /* 0x000fe80000100a00 */
[----:B------:R-:W-:Y:S04]  /*ea00*/  LDGSTS.E [R6+0xce00], desc[UR8][R26.64], P4 ;  /* 0x0ce000001a067fae */ /* 0x000fe8000a121848 */
[----:B------:R-:W-:Y:S04]  /*ea10*/  STL.64 [R1+0x478], R24 ;  /* 0x0004781801007387 */ /* 0x000fe80000100a00 */
[----:B------:R-:W-:Y:S04]  /*ea20*/  LDGSTS.E [R6+0xd600], desc[UR8][R24.64], P4 ;  /* 0x0d60000018067fae */ /* 0x000fe8000a121848 */
[----:B------:R-:W-:Y:S04]  /*ea30*/  STL.64 [R1+0x4b8], R22 ;  /* 0x0004b81601007387 */ /* 0x000fe80000100a00 */
[----:B------:R-:W-:Y:S04]  /*ea40*/  LDGSTS.E [R6+0xde00], desc[UR8][R22.64], P4 ;  /* 0x0de0000016067fae */ /* 0x000fe8000a121848 */
[----:B------:R-:W-:Y:S04]  /*ea50*/  STL.64 [R1+0x4f0], R20 ;  /* 0x0004f01401007387 */ /* 0x000fe80000100a00 */
[----:B------:R-:W-:Y:S04]  /*ea60*/  LDGSTS.E [R6+0xe600], desc[UR8][R20.64], P4 ;  /* 0x0e60000014067fae */ /* 0x000fe8000a121848 */
[----:B------:R1:W-:Y:S04]  /*ea70*/  STL.64 [R1+0x540], R18 ;  /* 0x0005401201007387 */ /* 0x0003e80000100a00 */
[----:B------:R1:W-:Y:S04]  /*ea80*/  LDGSTS.E [R6+0xee00], desc[UR8][R18.64], P4 ;  /* 0x0ee0000012067fae */ /* 0x0003e8000a121848 */
[----:B------:R2:W-:Y:S04]  /*ea90*/  STL.64 [R1+0x580], R16 ;  /* 0x0005801001007387 */ /* 0x0005e80000100a00 */
[----:B------:R2:W-:Y:S04]  /*eaa0*/  LDGSTS.E [R6+0xf600], desc[UR8][R16.64], P4 ;  /* 0x0f60000010067fae */ /* 0x0005e8000a121848 */
[----:B------:R3:W-:Y:S04]  /*eab0*/  STL.64 [R1+0x5b8], R2 ;  /* 0x0005b80201007387 */ /* 0x0007e80000100a00 */
[----:B------:R3:W-:Y:S01]  /*eac0*/  LDGSTS.E [R6+0xfe00], desc[UR8][R2.64], P4 ;  /* 0x0fe0000002067fae */ /* 0x0007e2000a121848 */
[----:B------:R-:W-:-:S02]  /*ead0*/  IMAD.MOV.U32 R196, RZ, RZ, R252 ;  /* 0x000000ffffc47224 */ /* 0x000fc400078e00fc */
[----:B------:R-:W-:-:S03]  /*eae0*/  IMAD.WIDE R224, R0, 0x4, R130 ;  /* 0x0000000400e07825 */ /* 0x000fc600078e0282 */
[----:B------:R-:W-:Y:S01]  /*eaf0*/  ISETP.GE.AND P0, PT, R196, 0x40, PT ;  /* 0x00000040c400780c */ /* 0x000fe20003f06270 */
[----:B------:R-:W-:-:S04]  /*eb00*/  IMAD.WIDE R14, R0, 0x4, R14 ;  /* 0x00000004000e7825 */ /* 0x000fc800078e020e */
[----:B------:R-:W-:-:S04]  /*eb10*/  IMAD.WIDE R8, R0, 0x4, R8 ;  /* 0x0000000400087825 */ /* 0x000fc800078e0208 */
[----:B-1----:R-:W-:-:S04]  /*eb20*/  IMAD.WIDE R18, R0, 0x4, R30 ;  /* 0x0000000400127825 */ /* 0x002fc800078e021e */
[----:B------:R-:W-:-:S04]  /*eb30*/  IMAD.WIDE R10, R0, 0x4, R10 ;  /* 0x00000004000a7825 */ /* 0x000fc800078e020a */
[----:B------:R-:W-:-:S04]  /*eb40*/  IMAD.WIDE R60, R0, 0x4, R60 ;  /* 0x00000004003c7825 */ /* 0x000fc800078e023c */
[C---:B------:R-:W-:Y:S01]  /*eb50*/  IMAD.WIDE R12, R0.reuse, 0x4, R12 ;  /* 0x00000004000c7825 */ /* 0x040fe200078e020c */
[----:B------:R-:W-:Y:S03]  /*eb60*/  STL.64 [R1+0x3e0], R14 ;  /* 0x0003e00e01007387 */ /* 0x000fe60000100a00 */
[----:B--2---:R-:W-:Y:S01]  /*eb70*/  IMAD.WIDE R16, R0, 0x4, R96 ;  /* 0x0000000400107825 */ /* 0x004fe200078e0260 */
[----:B------:R1:W-:Y:S04]  /*eb80*/  STL.64 [R1+0x430], R8 ;  /* 0x0004300801007387 */ /* 0x0003e80000100a00 */
[----:B------:R-:W-:Y:S01]  /*eb90*/  STL.64 [R1+0x470], R18 ;  /* 0x0004701201007387 */ /* 0x000fe20000100a00 */
[----:B------:R-:W-:-:S03]  /*eba0*/  CS2R R72, SRZ ;  /* 0x0000000000487805 */ /* 0x000fc6000001ff00 */
[----:B------:R2:W-:Y:S01]  /*ebb0*/  STL.64 [R1+0x4b0], R10 ;  /* 0x0004b00a01007387 */ /* 0x0005e20000100a00 */
[----:B------:R-:W-:Y:S02]  /*ebc0*/  CS2R R74, SRZ ;  /* 0x00000000004a7805 */ /* 0x000fe4000001ff00 */
[----:B------:R-:W-:Y:S01]  /*ebd0*/  CS2R R104, SRZ ;  /* 0x0000000000687805 */ /* 0x000fe2000001ff00 */
[----:B------:R5:W-:Y:S01]  /*ebe0*/  STL.64 [R1+0x528], R12 ;  /* 0x0005280c01007387 */ /* 0x000be20000100a00 */
[----:B------:R-:W-:Y:S02]  /*ebf0*/  CS2R R106, SRZ ;  /* 0x00000000006a7805 */ /* 0x000fe4000001ff00 */
[----:B------:R-:W-:Y:S02]  /*ec00*/  CS2R R120, SRZ ;  /* 0x0000000000787805 */ /* 0x000fe4000001ff00 */
[----:B------:R-:W-:Y:S01]  /*ec10*/  CS2R R122, SRZ ;  /* 0x00000000007a7805 */ /* 0x000fe2000001ff00 */
[----:B------:R5:W-:Y:S01]  /*ec20*/  STL.64 [R1+0x578], R16 ;  /* 0x0005781001007387 */ /* 0x000be20000100a00 */
[----:B------:R-:W-:-:S02]  /*ec30*/  CS2R R136, SRZ ;  /* 0x0000000000887805 */ /* 0x000fc4000001ff00 */
[----:B------:R-:W-:Y:S02]  /*ec40*/  CS2R R138, SRZ ;  /* 0x00000000008a7805 */ /* 0x000fe4000001ff00 */
[----:B------:R-:W-:Y:S02]  /*ec50*/  CS2R R164, SRZ ;  /* 0x0000000000a47805 */ /* 0x000fe4000001ff00 */
[----:B------:R-:W-:Y:S02]  /*ec60*/  CS2R R166, SRZ ;  /* 0x0000000000a67805 */ /* 0x000fe4000001ff00 */
[----:B------:R-:W-:Y:S02]  /*ec70*/  CS2R R88, SRZ ;  /* 0x0000000000587805 */ /* 0x000fe4000001ff00 */
[----:B------:R-:W-:Y:S02]  /*ec80*/  CS2R R90, SRZ ;  /* 0x00000000005a7805 */ /* 0x000fe4000001ff00 */
        /* <DEDUP_REMOVED lines=39> */
[----:B------:R-:W-:Y:S01]  /*ef00*/  CS2R R46, SRZ ;  /* 0x00000000002e7805 */ /* 0x000fe2000001ff00 */
[----:B---3--:R-:W-:-:S05]  /*ef10*/  IMAD.WIDE R2, R0, 0x4, R210 ;  /* 0x0000000400027825 */ /* 0x008fca00078e02d2 */
[----:B------:R-:W-:Y:S01]  /*ef20*/  LDGSTS.E [R251+0x8700], desc[UR8][R2.64], P4 ;  /* 0x0870000002fb7fae */ /* 0x000fe2000a121848 */
[----:B----4-:R-:W-:-:S04]  /*ef30*/  IMAD.WIDE R40, R0, 0x4, R160 ;  /* 0x0000000400287825 */ /* 0x010fc800078e02a0 */
[C---:B------:R-:W-:Y:S01]  /*ef40*/  IMAD.WIDE R48, R0.reuse, 0x4, R178 ;  /* 0x0000000400307825 */ /* 0x040fe200078e02b2 */
[----:B------:R-:W-:Y:S03]  /*ef50*/  LDGSTS.E [R251+0x8f00], desc[UR8][R40.64], P4 ;  /* 0x08f0000028fb7fae */ /* 0x000fe6000a121848 */
        /* <DEDUP_REMOVED lines=8> */
[----:B------:R-:W-:Y:S01]  /*efe0*/  IMAD.WIDE R230, R0, 0x4, R168 ;  /* 0x0000000400e67825 */ /* 0x000fe200078e02a8 */
[----:B------:R-:W-:Y:S04]  /*eff0*/  LDGSTS.E [R251+0xb700], desc[UR8][R228.64], P4 ;  /* 0x0b700000e4fb7fae */ /* 0x000fe8000a121848 */
[----:B------:R-:W-:Y:S04]  /*f000*/  LDGSTS.E [R251+0xbf00], desc[UR8][R230.64], P4 ;  /* 0x0bf00000e6fb7fae */ /* 0x000fe8000a121848 */
[----:B------:R-:W-:Y:S04]  /*f010*/  LDGSTS.E [R251+0xc700], desc[UR8][R224.64], P4 ;  /* 0x0c700000e0fb7fae */ /* 0x000fe8000a121848 */
[----:B------:R-:W-:Y:S04]  /*f020*/  LDGSTS.E [R251+0xcf00], desc[UR8][R14.64], P4 ;  /* 0x0cf000000efb7fae */ /* 0x000fe8000a121848 */
[----:B------:R1:W-:Y:S04]  /*f030*/  LDGSTS.E [R251+0xd700], desc[UR8][R8.64], P4 ;  /* 0x0d70000008fb7fae */ /* 0x0003e8000a121848 */
[----:B------:R-:W-:Y:S04]  /*f040*/  LDGSTS.E [R251+0xdf00], desc[UR8][R18.64], P4 ;  /* 0x0df0000012fb7fae */ /* 0x000fe8000a121848 */
[----:B------:R2:W-:Y:S04]  /*f050*/  LDGSTS.E [R251+0xe700], desc[UR8][R10.64], P4 ;  /* 0x0e7000000afb7fae */ /* 0x0005e8000a121848 */
[----:B------:R-:W-:Y:S04]  /*f060*/  LDGSTS.E [R251+0xef00], desc[UR8][R60.64], P4 ;  /* 0x0ef000003cfb7fae */ /* 0x000fe8000a121848 */
[----:B------:R5:W-:Y:S04]  /*f070*/  LDGSTS.E [R251+0xf700], desc[UR8][R12.64], P4 ;  /* 0x0f7000000cfb7fae */ /* 0x000be8000a121848 */
[----:B------:R3:W-:Y:S01]  /*f080*/  LDGSTS.E [R251+0xff00], desc[UR8][R16.64], P4 ;  /* 0x0ff0000010fb7fae */ /* 0x0007e2000a121848 */
[----:B------:R-:W-:-:S03]  /*f090*/  CS2R R160, SRZ ;  /* 0x0000000000a07805 */ /* 0x000fc6000001ff00 */
[----:B------:R-:W0:Y:S01]  /*f0a0*/  LDGDEPBAR ;  /* 0x00000000000079af */ /* 0x000e220000000000 */
[----:B------:R-:W-:Y:S02]  /*f0b0*/  CS2R R162, SRZ ;  /* 0x0000000000a27805 */ /* 0x000fe4000001ff00 */
[----:B------:R-:W-:Y:S02]  /*f0c0*/  CS2R R168, SRZ ;  /* 0x0000000000a87805 */ /* 0x000fe4000001ff00 */
[----:B------:R-:W-:Y:S02]  /*f0d0*/  CS2R R170, SRZ ;  /* 0x0000000000aa7805 */ /* 0x000fe4000001ff00 */
[----:B-1----:R-:W-:Y:S02]  /*f0e0*/  CS2R R8, SRZ ;  /* 0x0000000000087805 */ /* 0x002fe4000001ff00 */
[----:B--2---:R-:W-:Y:S02]  /*f0f0*/  CS2R R10, SRZ ;  /* 0x00000000000a7805 */ /* 0x004fe4000001ff00 */
[----:B-----5:R-:W-:-:S02]  /*f100*/  CS2R R12, SRZ ;  /* 0x00000000000c7805 */ /* 0x020fc4000001ff00 */
[----:B------:R-:W-:Y:S02]  /*f110*/  CS2R R14, SRZ ;  /* 0x00000000000e7805 */ /* 0x000fe4000001ff00 */
[----:B---3--:R-:W-:Y:S02]  /*f120*/  CS2R R16, SRZ ;  /* 0x0000000000107805 */ /* 0x008fe4000001ff00 */
[----:B------:R-:W-:Y:S02]  /*f130*/  CS2R R18, SRZ ;  /* 0x0000000000127805 */ /* 0x000fe4000001ff00 */
[----:B------:R-:W-:Y:S02]  /*f140*/  CS2R R176, SRZ ;  /* 0x0000000000b07805 */ /* 0x000fe4000001ff00 */
[----:B------:R-:W-:Y:S01]  /*f150*/  CS2R R178, SRZ ;  /* 0x0000000000b27805 */ /* 0x000fe2000001ff00 */
[----:B------:R-:W-:Y:S06]  /*f160*/  @!P0 BRA `(.L_x_0) ;  /* 0x000000d000688947 */ /* 0x000fec0003800000 */
[----:B------:R-:W2:Y:S04]  /*f170*/  LDL.LU.64 R210, [R1+0x248] ;  /* 0x0002480001d27983 */ /* 0x000ea80000300a00 */
[----:B------:R-:W3:Y:S04]  /*f180*/  LDL.LU.64 R214, [R1+0x250] ;  /* 0x0002500001d67983 */ /* 0x000ee80000300a00 */
[----:B------:R-:W4:Y:S04]  /*f190*/  LDL.LU.64 R216, [R1+0x260] ;  /* 0x0002600001d87983 */ /* 0x000f280000300a00 */
[----:B------:R-:W5:Y:S01]  /*f1a0*/  LDL.LU.64 R46, [R1+0x280] ;  /* 0x00028000012e7983 */ /* 0x000f620000300a00 */
[----:B------:R-:W-:Y:S01]  /*f1b0*/  IMAD.MOV.U32 R45, RZ, RZ, R205 ;  /* 0x000000ffff2d7224 */ /* 0x000fe200078e00cd */
[----:B------:R-:W-:Y:S01]  /*f1c0*/  MOV R250, R208 ;  /* 0x000000d000fa7202 */ /* 0x000fe20000000f00 */
[----:B------:R-:W-:Y:S01]  /*f1d0*/  IMAD.MOV.U32 R251, RZ, RZ, R209 ;  /* 0x000000fffffb7224 */ /* 0x000fe200078e00d1 */
[----:B------:R-:W4:Y:S01]  /*f1e0*/  LDL.LU.64 R28, [R1+0x298] ;  /* 0x00029800011c7983 */ /* 0x000f220000300a00 */
[----:B------:R-:W-:Y:S01]  /*f1f0*/  IMAD.MOV.U32 R134, RZ, RZ, R248 ;  /* 0x000000ffff867224 */ /* 0x000fe200078e00f8 */
[----:B------:R-:W-:Y:S01]  /*f200*/  MOV R199, R247 ;  /* 0x000000f700c77202 */ /* 0x000fe20000000f00 */
[----:B------:R-:W-:Y:S01]  /*f210*/  IMAD.MOV.U32 R135, RZ, RZ, R249 ;  /* 0x000000ffff877224 */ /* 0x000fe200078e00f9 */
[----:B------:R-:W-:Y:S01]  /*f220*/  MOV R44, R204 ;  /* 0x000000cc002c7202 */ /* 0x000fe20000000f00 */
[----:B------:R-:W-:-:S02]  /*f230*/  IMAD.MOV.U32 R38, RZ, RZ, R200 ;  /* 0x000000ffff267224 */ /* 0x000fc400078e00c8 */
[----:B------:R-:W-:Y:S02]  /*f240*/  IMAD.MOV.U32 R178, RZ, RZ, R238 ;  /* 0x000000ffffb27224 */ /* 0x000fe400078e00ee */
[----:B------:R-:W-:Y:S02]  /*f250*/  IMAD.MOV.U32 R179, RZ, RZ, R239 ;  /* 0x000000ffffb37224 */ /* 0x000fe400078e00ef */
[----:B------:R-:W-:Y:S02]  /*f260*/  IMAD.MOV.U32 R32, RZ, RZ, R230 ;  /* 0x000000ffff207224 */ /* 0x000fe400078e00e6 */
[----:B------:R-:W-:Y:S02]  /*f270*/  IMAD.MOV.U32 R35, RZ, RZ, R229 ;  /* 0x000000ffff237224 */ /* 0x000fe400078e00e5 */
[----:B------:R-:W-:Y:S02]  /*f280*/  IMAD.MOV.U32 R37, RZ, RZ, R203 ;  /* 0x000000ffff257224 */ /* 0x000fe400078e00cb */
[----:B------:R-:W-:-:S02]  /*f290*/  IMAD.MOV.U32 R36, RZ, RZ, R202 ;  /* 0x000000ffff247224 */ /* 0x000fc400078e00ca */
[----:B------:R-:W-:Y:S02]  /*f2a0*/  IMAD.MOV.U32 R33, RZ, RZ, R231 ;  /* 0x000000ffff217224 */ /* 0x000fe400078e00e7 */
[----:B------:R-:W-:Y:S02]  /*f2b0*/  IMAD.MOV.U32 R34, RZ, RZ, R228 ;  /* 0x000000ffff227224 */ /* 0x000fe400078e00e4 */
[----:B------:R-:W-:Y:S01]  /*f2c0*/  IMAD.MOV.U32 R39, RZ, RZ, R201 ;  /* 0x000000ffff277224 */ /* 0x000fe200078e00c9 */
[----:B------:R-:W-:Y:S01]  /*f2d0*/  CS2R R72, SRZ ;  /* 0x0000000000487805 */ /* 0x000fe2000001ff00 */
        /* <DEDUP_REMOVED lines=39> */
[----:B------:R-:W-:Y:S01]  /*f550*/  CS2R R114, SRZ ;  /* 0x0000000000727805 */ /* 0x000fe2000001ff00 */
[----:B------:R-:W-:Y:S01]  /*f560*/  UMOV UR5, 0x1 ;  /* 0x0000000100057882 */ /* 0x000fe20000000000 */
[----:B------:R-:W-:Y:S01]  /*f570*/  UMOV UR6, 0xffffffff ;  /* 0xffffffff00067882 */ /* 0x000fe20000000000 */
[----:B--2---:R-:W-:Y:S02]  /*f580*/  IMAD.MOV.U32 R198, RZ, RZ, R210 ;  /* 0x000000ffffc67224 */ /* 0x004fe400078e00d2 */
[----:B------:R-:W-:-:S02]  /*f590*/  IMAD.MOV.U32 R197, RZ, RZ, R211 ;  /* 0x000000ffffc57224 */ /* 0x000fc400078e00d3 */
[----:B---3--:R-:W-:Y:S02]  /*f5a0*/  IMAD.MOV.U32 R205, RZ, RZ, R215 ;  /* 0x000000ffffcd7224 */ /* 0x008fe400078e00d7 */
[----:B------:R-:W-:Y:S02]  /*f5b0*/  IMAD.MOV.U32 R215, RZ, RZ, R221 ;  /* 0x000000ffffd77224 */ /* 0x000fe400078e00dd */
[----:B------:R-:W-:Y:S02]  /*f5c0*/  IMAD.MOV.U32 R206, RZ, RZ, R214 ;  /* 0x000000ffffce7224 */ /* 0x000fe400078e00d6 */
[----:B-----5:R-:W-:Y:S02]  /*f5d0*/  IMAD.MOV.U32 R222, RZ, RZ, R46 ;  /* 0x000000ffffde7224 */ /* 0x020fe400078e002e */
[----:B------:R-:W-:Y:S02]  /*f5e0*/  IMAD.MOV.U32 R221, RZ, RZ, R47 ;  /* 0x000000ffffdd7224 */ /* 0x000fe400078e002f */
[----:B------:R-:W-:-:S02]  /*f5f0*/  IMAD.MOV.U32 R46, RZ, RZ, R240 ;  /* 0x000000ffff2e7224 */ /* 0x000fc400078e00f0 */
[----:B------:R-:W-:Y:S02]  /*f600*/  IMAD.MOV.U32 R47, RZ, RZ, R241 ;  /* 0x000000ffff2f7224 */ /* 0x000fe400078e00f1 */
[----:B------:R-:W2:Y:S01]  /*f610*/  LDL.LU.64 R240, [R1+0x2b8] ;  /* 0x0002b80001f07983 */ /* 0x000ea20000300a00 */
[----:B------:R-:W-:Y:S02]  /*f620*/  IMAD.MOV.U32 R176, RZ, RZ, R250 ;  /* 0x000000ffffb07224 */ /* 0x000fe400078e00fa */
[----:B------:R-:W-:Y:S01]  /*f630*/  IMAD.MOV.U32 R177, RZ, RZ, R251 ;  /* 0x000000ffffb17224 */ /* 0x000fe200078e00fb */
[----:B------:R-:W3:Y:S01]  /*f640*/  LDL.LU.64 R118, [R1+0x278] ;  /* 0x0002780001767983 */ /* 0x000ee20000300a00 */
[----:B------:R-:W-:Y:S01]  /*f650*/  IMAD.MOV.U32 R200, RZ, RZ, R246 ;  /* 0x000000ffffc87224 */ /* 0x000fe200078e00f6 */
[----:B----4-:R-:W-:Y:S01]  /*f660*/  MOV R229, R29 ;  /* 0x0000001d00e57202 */ /* 0x010fe20000000f00 */
[----:B------:R-:W-:Y:S01]  /*f670*/  IMAD.MOV.U32 R230, RZ, RZ, R28 ;  /* 0x000000ffffe67224 */ /* 0x000fe200078e001c */
[----:B------:R-:W4:Y:S01]  /*f680*/  LDL.LU.64 R248, [R1+0x2d0] ;  /* 0x0002d00001f87983 */ /* 0x000f220000300a00 */
[----:B------:R-:W-:Y:S01]  /*f690*/  MOV R31, R37 ;  /* 0x00000025001f7202 */ /* 0x000fe20000000f00 */
[----:B------:R-:W-:-:S02]  /*f6a0*/  IMAD.MOV.U32 R30, RZ, RZ, R36 ;  /* 0x000000ffff1e7224 */ /* 0x000fc400078e0024 */
[----:B------:R-:W5:Y:S01]  /*f6b0*/  LDL.LU.64 R132, [R1+0x290] ;  /* 0x0002900001847983 */ /* 0x000f620000300a00 */
[----:B------:R-:W-:Y:S02]  /*f6c0*/  IMAD.MOV.U32 R213, RZ, RZ, R217 ;  /* 0x000000ffffd57224 */ /* 0x000fe400078e00d9 */
[----:B------:R-:W-:Y:S01]  /*f6d0*/  IMAD.MOV.U32 R231, RZ, RZ, R233 ;  /* 0x000000ffffe77224 */ /* 0x000fe200078e00e9 */
[----:B------:R-:W3:Y:S01]  /*f6e0*/  LDL.LU.64 R24, [R1+0x258] ;  /* 0x0002580001187983 */ /* 0x000ee20000300a00 */
[----:B------:R-:W-:Y:S02]  /*f6f0*/  IMAD.MOV.U32 R202, RZ, RZ, R152 ;  /* 0x000000ffffca7224 */ /* 0x000fe400078e0098 */
[----:B------:R-:W-:Y:S01]  /*f700*/  IMAD.MOV.U32 R201, RZ, RZ, R153 ;  /* 0x000000ffffc97224 */ /* 0x000fe200078e0099 */
[----:B------:R-:W4:Y:S01]  /*f710*/  LDL.LU.64 R26, [R1+0x300] ;  /* 0x00030000011a7983 */ /* 0x000f220000300a00 */
[----:B------:R-:W-:Y:S02]  /*f720*/  IMAD.MOV.U32 R204, RZ, RZ, R144 ;  /* 0x000000ffffcc7224 */ /* 0x000fe400078e0090 */
[----:B------:R-:W-:Y:S01]  /*f730*/  IMAD.MOV.U32 R203, RZ, RZ, R145 ;  /* 0x000000ffffcb7224 */ /* 0x000fe200078e0091 */
[----:B------:R-:W5:Y:S04]  /*f740*/  LDL.LU.64 R54, [R1+0x2b0] ;  /* 0x0002b00001367983 */ /* 0x000f680000300a00 */
[----:B------:R-:W3:Y:S04]  /*f750*/  LDL.LU.64 R116, [R1+0x270] ;  /* 0x0002700001747983 */ /* 0x000ee80000300a00 */
[----:B------:R-:W3:Y:S04]  /*f760*/  LDL.LU.64 R52, [R1+0x288] ;  /* 0x0002880001347983 */ /* 0x000ee80000300a00 */
[----:B------:R-:W3:Y:S04]  /*f770*/  LDL.LU.64 R16, [R1+0x318] ;  /* 0x0003180001107983 */ /* 0x000ee80000300a00 */
[----:B------:R-:W3:Y:S01]  /*f780*/  LDL.LU.64 R18, [R1+0x2c8] ;  /* 0x0002c80001127983 */ /* 0x000ee20000300a00 */
[----:B------:R-:W-:Y:S01]  /*f790*/  MOV R250, R236 ;  /* 0x000000ec00fa7202 */ /* 0x000fe20000000f00 */
[----:B------:R-:W-:-:S02]  /*f7a0*/  IMAD.MOV.U32 R251, RZ, RZ, R237 ;  /* 0x000000fffffb7224 */ /* 0x000fc400078e00ed */
[----:B--2---:R-:W-:Y:S02]  /*f7b0*/  IMAD.MOV.U32 R237, RZ, RZ, R241 ;  /* 0x000000ffffed7224 */ /* 0x004fe400078e00f1 */
[----:B----4-:R-:W-:Y:S01]  /*f7c0*/  IMAD.MOV.U32 R4, RZ, RZ, R27 ;  /* 0x000000ffff047224 */ /* 0x010fe200078e001b */
[----:B------:R-:W-:Y:S04]  /*f7d0*/  STL [R1+0x4], R26 ;  /* 0x0000041a01007387 */ /* 0x000fe80000100800 */
[----:B-----5:R-:W-:Y:S04]  /*f7e0*/  STL [R1+0xc], R54 ;  /* 0x00000c3601007387 */ /* 0x020fe80000100800 */
[----:B------:R1:W-:Y:S02]  /*f7f0*/  STL [R1], R4 ;  /* 0x0000000401007387 */ /* 0x0003e40000100800 */
[----:B-1----:R-:W-:-:S05]  /*f800*/  IMAD.MOV.U32 R4, RZ, RZ, R55 ;  /* 0x000000ffff047224 */ /* 0x002fca00078e0037 */
[----:B------:R1:W-:Y:S04]  /*f810*/  STL [R1+0x8], R4 ;  /* 0x0000080401007387 */ /* 0x0003e80000100800 */
[----:B---3--:R2:W-:Y:S04]  /*f820*/  STL [R1+0x14], R116 ;  /* 0x0000147401007387 */ /* 0x0085e80000100800 */
[----:B------:R-:W3:Y:S01]  /*f830*/  LDL.LU.64 R20, [R1+0x350] ;  /* 0x0003500001147983 */ /* 0x000ee20000300a00 */
[----:B------:R-:W-:-:S03]  /*f840*/  IMAD.MOV.U32 R246, RZ, RZ, R248 ;  /* 0x000000fffff67224 */ /* 0x000fc600078e00f8 */
[----:B------:R-:W4:Y:S01]  /*f850*/  LDL.LU.64 R22, [R1+0x2f8] ;  /* 0x0002f80001167983 */ /* 0x000f220000300a00 */
[----:B------:R-:W-:Y:S01]  /*f860*/  IMAD.MOV.U32 R241, RZ, RZ, R245 ;  /* 0x000000fffff17224 */ /* 0x000fe200078e00f5 */
[----:B------:R-:W-:Y:S01]  /*f870*/  MOV R248, R132 ;  /* 0x0000008400f87202 */ /* 0x000fe20000000f00 */
[----:B------:R-:W-:Y:S02]  /*f880*/  IMAD.MOV.U32 R245, RZ, RZ, R249 ;  /* 0x000000fffff57224 */ /* 0x000fe400078e00f9 */
[----:B------:R-:W-:Y:S02]  /*f890*/  IMAD.MOV.U32 R132, RZ, RZ, R250 ;  /* 0x000000ffff847224 */ /* 0x000fe400078e00fa */
[----:B------:R-:W-:Y:S02]  /*f8a0*/  IMAD.MOV.U32 R250, RZ, RZ, R24 ;  /* 0x000000fffffa7224 */ /* 0x000fe400078e0018 */
[----:B------:R-:W-:Y:S02]  /*f8b0*/  IMAD.MOV.U32 R249, RZ, RZ, R25 ;  /* 0x000000fffff97224 */ /* 0x000fe400078e0019 */
[----:B-1----:R-:W-:Y:S01]  /*f8c0*/  IMAD.MOV.U32 R4, RZ, RZ, R117 ;  /* 0x000000ffff047224 */ /* 0x002fe200078e0075 */
[----:B------:R-:W5:Y:S04]  /*f8d0*/  LDL.LU.64 R24, [R1+0x2a8] ;  /* 0x0002a80001187983 */ /* 0x000f680000300a00 */
[----:B------:R1:W-:Y:S04]  /*f8e0*/  STL [R1+0x10], R4 ;  /* 0x0000100401007387 */ /* 0x0003e80000100800 */
[----:B------:R-:W5:Y:S04]  /*f8f0*/  LDL.LU.64 R54, [R1+0x310] ;  /* 0x0003100001367983 */ /* 0x000f680000300a00 */
[----:B------:R-:W-:Y:S04]  /*f900*/  STL [R1+0x1c], R190 ;  /* 0x00001cbe01007387 */ /* 0x000fe80000100800 */
[----:B------:R-:W-:Y:S04]  /*f910*/  STL [R1+0x18], R191 ;  /* 0x000018bf01007387 */ /* 0x000fe80000100800 */
[----:B------:R-:W5:Y:S04]  /*f920*/  LDL.LU.64 R26, [R1+0x268] ;  /* 0x00026800011a7983 */ /* 0x000f680000300a00 */
[----:B--2---:R-:W2:Y:S01]  /*f930*/  LDL.LU.64 R116, [R1+0x368] ;  /* 0x0003680001747983 */ /* 0x004ea20000300a00 */
[----:B-1----:R-:W-:-:S03]  /*f940*/  IMAD.MOV.U32 R4, RZ, RZ, R17 ;  /* 0x000000ffff047224 */ /* 0x002fc600078e0011 */
[----:B------:R-:W-:Y:S04]  /*f950*/  STL [R1+0x24], R16 ;  /* 0x0000241001007387 */ /* 0x000fe80000100800 */
[----:B------:R-:W-:Y:S04]  /*f960*/  STL [R1+0x2c], R18 ;  /* 0x00002c1201007387 */ /* 0x000fe80000100800 */
[----:B------:R1:W-:Y:S04]  /*f970*/  STL [R1+0x20], R4 ;  /* 0x0000200401007387 */ /* 0x0003e80000100800 */
[----:B------:R-:W-:Y:S01]  /*f980*/  STL [R1+0x34], R52 ;  /* 0x0000343401007387 */ /* 0x000fe20000100800 */
[----:B-1----:R-:W-:-:S05]  /*f990*/  IMAD.MOV.U32 R4, RZ, RZ, R19 ;  /* 0x000000ffff047224 */ /* 0x002fca00078e0013 */
[----:B------:R1:W-:Y:S02]  /*f9a0*/  STL [R1+0x28], R4 ;  /* 0x0000280401007387 */ /* 0x0003e40000100800 */
[----:B-1----:R-:W-:Y:S02]  /*f9b0*/  IMAD.MOV.U32 R4, RZ, RZ, R53 ;  /* 0x000000ffff047224 */ /* 0x002fe400078e0035 */
[----:B------:R-:W2:Y:S04]  /*f9c0*/  LDL.LU.64 R52, [R1+0x2c0] ;  /* 0x0002c00001347983 */ /* 0x000ea80000300a00 */
[----:B------:R3:W-:Y:S04]  /*f9d0*/  STL [R1+0x30], R4 ;  /* 0x0000300401007387 */ /* 0x0007e80000100800 */
[----:B------:R-:W-:Y:S04]  /*f9e0*/  STL [R1+0x3c], R188 ;  /* 0x00003cbc01007387 */ /* 0x000fe80000100800 */
[----:B------:R-:W-:Y:S01]  /*f9f0*/  STL [R1+0x38], R189 ;  /* 0x000038bd01007387 */ /* 0x000fe20000100800 */
[----:B------:R-:W-:-:S02]  /*fa00*/  IMAD.MOV.U32 R238, RZ, RZ, R240 ;  /* 0x000000ffffee7224 */ /* 0x000fc400078e00f0 */
[----:B------:R-:W-:Y:S02]  /*fa10*/  IMAD.MOV.U32 R240, RZ, RZ, R118 ;  /* 0x000000fffff07224 */ /* 0x000fe400078e0076 */
[----:B------:R-:W-:Y:S01]  /*fa20*/  IMAD.MOV.U32 R239, RZ, RZ, R119 ;  /* 0x000000ffffef7224 */ /* 0x000fe200078e0077 */
[----:B------:R-:W-:Y:S01]  /*fa30*/  MOV R119, R243 ;  /* 0x000000f300777202 */ /* 0x000fe20000000f00 */
[----:B------:R-:W-:Y:S01]  /*fa40*/  IMAD.MOV.U32 R118, RZ, RZ, R242 ;  /* 0x000000ffff767224 */ /* 0x000fe200078e00f2 */
[----:B---3--:R-:W-:Y:S01]  /*fa50*/  MOV R4, R21 ;  /* 0x0000001500047202 */ /* 0x008fe20000000f00 */
[----:B------:R-:W-:Y:S04]  /*fa60*/  STL [R1+0x44], R20 ;  /* 0x0000441401007387 */ /* 0x000fe80000100800 */
[----:B----4-:R-:W-:Y:S04]  /*fa70*/  STL [R1+0x4c], R22 ;  /* 0x00004c1601007387 */ /* 0x010fe80000100800 */
[----:B------:R1:W-:Y:S02]  /*fa80*/  STL [R1+0x40], R4 ;  /* 0x0000400401007387 */ /* 0x0003e40000100800 */
[----:B-1----:R-:W-:-:S02]  /*fa90*/  IMAD.MOV.U32 R4, RZ, RZ, R23 ;  /* 0x000000ffff047224 */ /* 0x002fc400078e0017 */
[----:B-----5:R-:W-:Y:S04]  /*faa0*/  STL [R1+0x54], R24 ;  /* 0x0000541801007387 */ /* 0x020fe80000100800 */
[----:B------:R1:W-:Y:S04]  /*fab0*/  STL [R1+0x48], R4 ;  /* 0x0000480401007387 */ /* 0x0003e80000100800 */
[----:B------:R-:W3:Y:S01]  /*fac0*/  LDL.LU.64 R14, [R1+0x380] ;  /* 0x00038000010e7983 */ /* 0x000ee20000300a00 */
[----:B-1----:R-:W-:-:S05]  /*fad0*/  IMAD.MOV.U32 R4, RZ, RZ, R25 ;  /* 0x000000ffff047224 */ /* 0x002fca00078e0019 */
[----:B------:R1:W-:Y:S04]  /*fae0*/  STL [R1+0x50], R4 ;  /* 0x0000500401007387 */ /* 0x0003e80000100800 */
[----:B------:R-:W-:Y:S01]  /*faf0*/  STL [R1+0x5c], R26 ;  /* 0x00005c1a01007387 */ /* 0x000fe20000100800 */
[----:B-1----:R-:W-:-:S03]  /*fb00*/  IMAD.MOV.U32 R4, RZ, RZ, R27 ;  /* 0x000000ffff047224 */ /* 0x002fc600078e001b */
[----:B--2---:R-:W-:Y:S04]  /*fb10*/  STL [R1+0x64], R116 ;  /* 0x0000647401007387 */ /* 0x004fe80000100800 */
[----:B------:R1:W-:Y:S04]  /*fb20*/  STL [R1+0x58], R4 ;  /* 0x0000580401007387 */ /* 0x0003e80000100800 */
[----:B------:R-:W2:Y:S01]  /*fb30*/  LDL.LU.64 R16, [R1+0x348] ;  /* 0x0003480001107983 */ /* 0x000ea20000300a00 */
[----:B-1----:R-:W-:-:S05]  /*fb40*/  IMAD.MOV.U32 R4, RZ, RZ, R117 ;  /* 0x000000ffff047224 */ /* 0x002fca00078e0075 */
[----:B------:R1:W-:Y:S04]  /*fb50*/  STL [R1+0x60], R4 ;  /* 0x0000600401007387 */ /* 0x0003e80000100800 */
[----:B------:R-:W4:Y:S04]  /*fb60*/  LDL.LU.64 R116, [R1+0x2f0] ;  /* 0x0002f00001747983 */ /* 0x000f280000300a00 */
[----:B------:R5:W-:Y:S01]  /*fb70*/  STL [R1+0x6c], R54 ;  /* 0x00006c3601007387 */ /* 0x000be20000100800 */
[----:B-1----:R-:W-:-:S03]  /*fb80*/  IMAD.MOV.U32 R4, RZ, RZ, R55 ;  /* 0x000000ffff047224 */ /* 0x002fc600078e0037 */
[----:B------:R-:W4:Y:S04]  /*fb90*/  LDL.LU.64 R18, [R1+0xd0] ;  /* 0x0000d00001127983 */ /* 0x000f280000300a00 */
[----:B------:R-:W-:Y:S04]  /*fba0*/  STL [R1+0x74], R52 ;  /* 0x0000743401007387 */ /* 0x000fe80000100800 */
[----:B------:R1:W-:Y:S01]  /*fbb0*/  STL [R1+0x68], R4 ;  /* 0x0000680401007387 */ /* 0x0003e20000100800 */
[----:B-----5:R-:W-:Y:S01]  /*fbc0*/  IMAD.MOV.U32 R54, RZ, RZ, R118 ;  /* 0x000000ffff367224 */ /* 0x020fe200078e0076 */
[----:B------:R-:W-:-:S02]  /*fbd0*/  MOV R55, R119 ;  /* 0x0000007700377202 */ /* 0x000fc40000000f00 */
[----:B------:R-:W5:Y:S04]  /*fbe0*/  LDL.LU.64 R118, [R1+0x3c8] ;  /* 0x0003c80001767983 */ /* 0x000f680000300a00 */
[----:B------:R-:W5:Y:S01]  /*fbf0*/  LDL.LU.64 R20, [R1+0x360] ;  /* 0x0003600001147983 */ /* 0x000f620000300a00 */
[----:B-1----:R-:W-:-:S05]  /*fc00*/  IMAD.MOV.U32 R4, RZ, RZ, R53 ;  /* 0x000000ffff047224 */ /* 0x002fca00078e0035 */
[----:B------:R1:W-:Y:S04]  /*fc10*/  STL [R1+0x70], R4 ;  /* 0x0000700401007387 */ /* 0x0003e80000100800 */
[----:B------:R-:W-:Y:S04]  /*fc20*/  STL [R1+0x7c], R180 ;  /* 0x00007cb401007387 */ /* 0x000fe80000100800 */
[----:B------:R-:W5:Y:S04]  /*fc30*/  LDL.LU.64 R22, [R1+0x308] ;  /* 0x0003080001167983 */ /* 0x000f680000300a00 */
[----:B------:R-:W5:Y:S04]  /*fc40*/  LDL.LU.64 R52, [R1+0x378] ;  /* 0x0003780001347983 */ /* 0x000f680000300a00 */
[----:B------:R-:W-:Y:S04]  /*fc50*/  STL [R1+0x78], R181 ;  /* 0x000078b501007387 */ /* 0x000fe80000100800 */
[----:B---3--:R-:W-:Y:S01]  /*fc60*/  STL [R1+0x84], R14 ;  /* 0x0000840e01007387 */ /* 0x008fe20000100800 */
[----:B-1----:R-:W-:-:S03]  /*fc70*/  IMAD.MOV.U32 R4, RZ, RZ, R15 ;  /* 0x000000ffff047224 */ /* 0x002fc600078e000f */
[----:B------:R-:W3:Y:S04]  /*fc80*/  LDL.LU.64 R24, [R1+0x110] ;  /* 0x0001100001187983 */ /* 0x000ee80000300a00 */
[----:B------:R-:W3:Y:S04]  /*fc90*/  LDL.LU.64 R26, [R1+0x3d8] ;  /* 0x0003d800011a7983 */ /* 0x000ee80000300a00 */
[----:B------:R2:W-:Y:S02]  /*fca0*/  STL [R1+0x80], R4 ;  /* 0x0000800401007387 */ /* 0x0005e40000100800 */
[----:B--2---:R-:W-:-:S02]  /*fcb0*/  IMAD.MOV.U32 R4, RZ, RZ, R17 ;  /* 0x000000ffff047224 */ /* 0x004fc400078e0011 */
[----:B------:R-:W-:Y:S04]  /*fcc0*/  STL [R1+0x8c], R16 ;  /* 0x00008c1001007387 */ /* 0x000fe80000100800 */
[----:B------:R4:W-:Y:S02]  /*fcd0*/  STL [R1+0x88], R4 ;  /* 0x0000880401007387 */ /* 0x0009e40000100800 */
[----:B----4-:R-:W-:Y:S02]  /*fce0*/  IMAD.MOV.U32 R4, RZ, RZ, R117 ;  /* 0x000000ffff047224 */ /* 0x010fe400078e0075 */
[----:B------:R1:W-:Y:S04]  /*fcf0*/  STL [R1+0x94], R116 ;  /* 0x0000947401007387 */ /* 0x0003e80000100800 */
[----:B------:R2:W-:Y:S04]  /*fd00*/  STL [R1+0x90], R4 ;  /* 0x0000900401007387 */ /* 0x0005e80000100800 */
[----:B------:R-:W-:Y:S04]  /*fd10*/  STL [R1+0x9c], R18 ;  /* 0x00009c1201007387 */ /* 0x000fe80000100800 */
[----:B-1----:R-:W4:Y:S01]  /*fd20*/  LDL.LU.64 R116, [R1+0x340] ;  /* 0x0003400001747983 */ /* 0x002f220000300a00 */
[----:B--2---:R-:W-:-:S05]  /*fd30*/  IMAD.MOV.U32 R4, RZ, RZ, R19 ;  /* 0x000000ffff047224 */ /* 0x004fca00078e0013 */
[----:B------:R1:W-:Y:S04]  /*fd40*/  STL [R1+0x98], R4 ;  /* 0x0000980401007387 */ /* 0x0003e80000100800 */
[----:B-----5:R2:W-:Y:S01]  /*fd50*/  STL [R1+0xa4], R118 ;  /* 0x0000a47601007387 */ /* 0x0205e20000100800 */
[----:B-1----:R-:W-:-:S03]  /*fd60*/  IMAD.MOV.U32 R4, RZ, RZ, R119 ;  /* 0x000000ffff047224 */ /* 0x002fc600078e0077 */
[----:B------:R-:W-:Y:S04]  /*fd70*/  STL [R1+0xac], R20 ;  /* 0x0000ac1401007387 */ /* 0x000fe80000100800 */
[----:B------:R1:W-:Y:S04]  /*fd80*/  STL [R1+0xa0], R4 ;  /* 0x0000a00401007387 */ /* 0x0003e80000100800 */
[----:B--2---:R-:W2:Y:S01]  /*fd90*/  LDL.LU.64 R118, [R1+0x150] ;  /* 0x0001500001767983 */ /* 0x004ea20000300a00 */
[----:B-1----:R-:W-:-:S03]  /*fda0*/  MOV R4, R21 ;  /* 0x0000001500047202 */ /* 0x002fc60000000f00 */
[----:B------:R-:W-:Y:S04]  /*fdb0*/  STL [R1+0xb4], R22 ;  /* 0x0000b41601007387 */ /* 0x000fe80000100800 */
[----:B------:R1:W-:Y:S04]  /*fdc0*/  STL [R1+0xa8], R4 ;  /* 0x0000a80401007387 */ /* 0x0003e80000100800 */
[----:B------:R-:W5:Y:S01]  /*fdd0*/  LDL.LU.64 R14, [R1+0x418] ;  /* 0x00041800010e7983 */ /* 0x000f620000300a00 */
[----:B-1----:R-:W-:-:S05]  /*fde0*/  IMAD.MOV.U32 R4, RZ, RZ, R23 ;  /* 0x000000ffff047224 */ /* 0x002fca00078e0017 */
[----:B------:R3:W-:Y:S01]  /*fdf0*/  STL [R1+0xb0], R4 ;  /* 0x0000b00401007387 */ /* 0x0007e20000100800 */
[----:B------:R-:W-:Y:S02]  /*fe00*/  IMAD.MOV.U32 R28, RZ, RZ, R234 ;  /* 0x000000ffff1c7224 */ /* 0x000fe400078e00ea */
[----:B------:R-:W-:Y:S02]  /*fe10*/  IMAD.MOV.U32 R29, RZ, RZ, R235 ;  /* 0x000000ffff1d7224 */ /* 0x000fe400078e00eb */
[----:B---3--:R-:W-:Y:S01]  /*fe20*/  IMAD.MOV.U32 R4, RZ, RZ, R25 ;  /* 0x000000ffff047224 */ /* 0x008fe200078e0019 */
[----:B------:R-:W-:Y:S04]  /*fe30*/  STL [R1+0xbc], R24 ;  /* 0x0000bc1801007387 */ /* 0x000fe80000100800 */
[----:B------:R-:W-:Y:S04]  /*fe40*/  STL [R1+0xc4], R26 ;  /* 0x0000c41a01007387 */ /* 0x000fe80000100800 */
[----:B------:R1:W-:Y:S04]  /*fe50*/  STL [R1+0xb8], R4 ;  /* 0x0000b80401007387 */ /* 0x0003e80000100800 */
[----:B------:R-:W3:Y:S01]  /*fe60*/  LDL.LU.64 R16, [R1+0x3c0] ;  /* 0x0003c00001107983 */ /* 0x000ee20000300a00 */
[----:B-1----:R-:W-:-:S05]  /*fe70*/  IMAD.MOV.U32 R4, RZ, RZ, R27 ;  /* 0x000000ffff047224 */ /* 0x002fca00078e001b */
[----:B------:R1:W-:Y:S04]  /*fe80*/  STL [R1+0xc0], R4 ;  /* 0x0000c00401007387 */ /* 0x0003e80000100800 */
[----:B------:R-:W3:Y:S04]  /*fe90*/  LDL.LU.64 R24, [R1+0x358] ;  /* 0x0003580001187983 */ /* 0x000ee80000300a00 */
[----:B------:R-:W-:Y:S01]  /*fea0*/  STL [R1+0xcc], R52 ;  /* 0x0000cc3401007387 */ /* 0x000fe20000100800 */
[----:B-1----:R-:W-:-:S03]  /*feb0*/  IMAD.MOV.U32 R4, RZ, RZ, R53 ;  /* 0x000000ffff047224 */ /* 0x002fc600078e0035 */
[----:B------:R-:W3:Y:S01]  /*fec0*/  LDL.LU.64 R18, [R1+0x190] ;  /* 0x0001900001127983 */ /* 0x000ee20000300a00 */
[----:B------:R-:W-:-:S03]  /*fed0*/  IMAD.MOV.U32 R26, RZ, RZ, R54 ;  /* 0x000000ffff1a7224 */ /* 0x000fc600078e0036 */
[----:B----4-:R-:W-:Y:S04]  /*fee0*/  STL [R1+0xd4], R116 ;  /* 0x0000d47401007387 */ /* 0x010fe80000100800 */
[----:B------:R1:W-:Y:S04]  /*fef0*/  STL [R1+0xc8], R4 ;  /* 0x0000c80401007387 */ /* 0x0003e80000100800 */
[----:B------:R-:W4:Y:S04]  /*ff00*/  LDL.LU.64 R20, [R1+0x428] ;  /* 0x0004280001147983 */ /* 0x000f280000300a00 */
[----:B------:R-:W4:Y:S01]  /*ff10*/  LDL.LU.64 R22, [R1+0x3d0] ;  /* 0x0003d00001167983 */ /* 0x000f220000300a00 */
[----:B-1----:R-:W-:-:S05]  /*ff20*/  MOV R4, R117 ;  /* 0x0000007500047202 */ /* 0x002fca0000000f00 */
[----:B------:R1:W-:Y:S01]  /*ff30*/  STL [R1+0xd0], R4 ;  /* 0x0000d00401007387 */ /* 0x0003e20000100800 */
[----:B------:R-:W-:-:S03]  /*ff40*/  IMAD.MOV.U32 R27, RZ, RZ, R55 ;  /* 0x000000ffff1b7224 */ /* 0x000fc600078e0037 */
[----:B--2---:R2:W-:Y:S04]  /*ff50*/  STL [R1+0xdc], R118 ;  /* 0x0000dc7601007387 */ /* 0x0045e80000100800 */
[----:B------:R-:W4:Y:S01]  /*ff60*/  LDL.LU.64 R52, [R1+0x370] ;  /* 0x0003700001347983 */ /* 0x000f220000300a00 */
[----:B-1----:R-:W-:-:S03]  /*ff70*/  IMAD.MOV.U32 R4, RZ, RZ, R119 ;  /* 0x000000ffff047224 */ /* 0x002fc600078e0077 */
[----:B------:R-:W4:Y:S04]  /*ff80*/  LDL.LU.64 R54, [R1+0x1d0] ;  /* 0x0001d00001367983 */ /* 0x000f280000300a00 */
[----:B------:R1:W-:Y:S04]  /*ff90*/  STL [R1+0xd8], R4 ;  /* 0x0000d80401007387 */ /* 0x0003e80000100800 */
[----:B-----5:R-:W-:Y:S04]  /*ffa0*/  STL [R1+0xe4], R14 ;  /* 0x0000e40e01007387 */ /* 0x020fe80000100800 */
[----:B--2---:R-:W2:Y:S01]  /*ffb0*/  LDL.LU.64 R118, [R1+0x240] ;  /* 0x0002400001767983 */ /* 0x004ea20000300a00 */
[----:B------:R-:W-:-:S02]  /*ffc0*/  IMAD.MOV.U32 R116, RZ, RZ, R28 ;  /* 0x000000ffff747224 */ /* 0x000fc400078e001c */
[----:B------:R-:W-:Y:S02]  /*ffd0*/  IMAD.MOV.U32 R117, RZ, RZ, R29 ;  /* 0x000000ffff757224 */ /* 0x000fe400078e001d */
[----:B------:R-:W5:Y:S01]  /*ffe0*/  LDL.LU.64 R28, [R1+0x1f8] ;  /* 0x0001f800011c7983 */ /* 0x000f620000300a00 */
[----:B-1----:R-:W-:-:S05]  /*fff0*/  IMAD.MOV.U32 R4, RZ, RZ, R15 ;  /* 0x000000ffff047224 */ /* 0x002fca00078e000f */
[----:B------:R3:W-:Y:S01]  /*10000*/  STL [R1+0xe0], R4 ;  /* 0x0000e00401007387 */ /* 0x0007e20000100800 */
[----:B------:R-:W-:Y:S02]  /*10010*/  IMAD.MOV.U32 R247, RZ, RZ, R133 ;  /* 0x000000fffff77224 */ /* 0x000fe400078e0085 */
[----:B------:R-:W-:Y:S02]  /*10020*/  IMAD.MOV.U32 R133, RZ, RZ, R251 ;  /* 0x000000ffff857224 */ /* 0x000fe400078e00fb */
[----:B------:R-:W-:Y:S02]  /*10030*/  IMAD.MOV.U32 R36, RZ, RZ, R224 ;  /* 0x000000ffff247224 */ /* 0x000fe400078e00e0 */
[----:B------:R-:W-:Y:S02]  /*10040*/  IMAD.MOV.U32 R37, RZ, RZ, R225 ;  /* 0x000000ffff257224 */ /* 0x000fe400078e00e1 */
[----:B---3--:R-:W-:Y:S01]  /*10050*/  IMAD.MOV.U32 R4, RZ, RZ, R17 ;  /* 0x000000ffff047224 */ /* 0x008fe200078e0011 */
[----:B------:R-:W-:Y:S04]  /*10060*/  STL [R1+0xec], R16 ;  /* 0x0000ec1001007387 */ /* 0x000fe80000100800 */
[----:B------:R1:W-:Y:S02]  /*10070*/  STL [R1+0xe8], R4 ;  /* 0x0000e80401007387 */ /* 0x0003e40000100800 */
[----:B-1----:R-:W-:-:S02]  /*10080*/  IMAD.MOV.U32 R4, RZ, RZ, R25 ;  /* 0x000000ffff047224 */ /* 0x002fc400078e0019 */
[----:B------:R1:W-:Y:S04]  /*10090*/  STL [R1+0xf4], R24 ;  /* 0x0000f41801007387 */ /* 0x0003e80000100800 */
[----:B------:R3:W-:Y:S04]  /*100a0*/  STL [R1+0xf0], R4 ;  /* 0x0000f00401007387 */ /* 0x0007e80000100800 */
[----:B------:R-:W-:Y:S04]  /*100b0*/  STL [R1+0xfc], R18 ;  /* 0x0000fc1201007387 */ /* 0x000fe80000100800 */
[----:B-1----:R-:W5:Y:S01]  /*100c0*/  LDL.LU.64 R24, [R1+0x148] ;  /* 0x0001480001187983 */ /* 0x002f620000300a00 */
[----:B---3--:R-:W-:-:S05]  /*100d0*/  MOV R4, R19 ;  /* 0x0000001300047202 */ /* 0x008fca0000000f00 */
[----:B------:R4:W-:Y:S02]  /*100e0*/  STL [R1+0xf8], R4 ;  /* 0x0000f80401007387 */ /* 0x0009e40000100800 */
[----:B----4-:R-:W-:Y:S02]  /*100f0*/  IMAD.MOV.U32 R4, RZ, RZ, R21 ;  /* 0x000000ffff047224 */ /* 0x010fe400078e0015 */
[----:B------:R-:W-:Y:S04]  /*10100*/  STL [R1+0x104], R20 ;  /* 0x0001041401007387 */ /* 0x000fe80000100800 */
[----:B------:R-:W-:Y:S04]  /*10110*/  STL [R1+0x10c], R22 ;  /* 0x00010c1601007387 */ /* 0x000fe80000100800 */
[----:B------:R1:W-:Y:S02]  /*10120*/  STL [R1+0x100], R4 ;  /* 0x0001000401007387 */ /* 0x0003e40000100800 */
[----:B-1----:R-:W-:-:S02]  /*10130*/  IMAD.MOV.U32 R4, RZ, RZ, R23 ;  /* 0x000000ffff047224 */ /* 0x002fc400078e0017 */
[----:B------:R-:W-:Y:S04]  /*10140*/  STL [R1+0x114], R52 ;  /* 0x0001143401007387 */ /* 0x000fe80000100800 */
[----:B------:R1:W-:Y:S04]  /*10150*/  STL [R1+0x108], R4 ;  /* 0x0001080401007387 */ /* 0x0003e80000100800 */
[----:B------:R-:W-:Y:S01]  /*10160*/  STL [R1+0x11c], R54 ;  /* 0x00011c3601007387 */ /* 0x000fe20000100800 */
[----:B-1----:R-:W-:-:S05]  /*10170*/  IMAD.MOV.U32 R4, RZ, RZ, R53 ;  /* 0x000000ffff047224 */ /* 0x002fca00078e0035 */
[----:B------:R1:W-:Y:S01]  /*10180*/  STL [R1+0x110], R4 ;  /* 0x0001100401007387 */ /* 0x0003e20000100800 */
[----:B------:R-:W-:Y:S02]  /*10190*/  IMAD.MOV.U32 R52, RZ, RZ, R116 ;  /* 0x000000ffff347224 */ /* 0x000fe400078e0074 */
[----:B------:R-:W-:Y:S02]  /*101a0*/  IMAD.MOV.U32 R53, RZ, RZ, R117 ;  /* 0x000000ffff357224 */ /* 0x000fe400078e0075 */
[----:B-1----:R-:W-:Y:S02]  /*101b0*/  IMAD.MOV.U32 R4, RZ, RZ, R55 ;  /* 0x000000ffff047224 */ /* 0x002fe400078e0037 */
[----:B------:R-:W3:Y:S04]  /*101c0*/  LDL.LU.64 R54, [R1+0x3b8] ;  /* 0x0003b80001367983 */ /* 0x000ee80000300a00 */
[----:B------:R1:W-:Y:S04]  /*101d0*/  STL [R1+0x118], R4 ;  /* 0x0001180401007387 */ /* 0x0003e80000100800 */
[----:B--2---:R2:W-:Y:S04]  /*101e0*/  STL [R1+0x124], R118 ;  /* 0x0001247601007387 */ /* 0x0045e80000100800 */
[----:B------:R-:W4:Y:S01]  /*101f0*/  LDL.LU.64 R116, [R1+0x238] ;  /* 0x0002380001747983 */ /* 0x000f220000300a00 */
[----:B-1----:R-:W-:Y:S01]  /*10200*/  MOV R4, R119 ;  /* 0x0000007700047202 */ /* 0x002fe20000000f00 */
[----:B--2---:R-:W-:-:S02]  /*10210*/  IMAD.MOV.U32 R118, RZ, RZ, R132 ;  /* 0x000000ffff767224 */ /* 0x004fc400078e0084 */
[----:B------:R-:W-:Y:S02]  /*10220*/  IMAD.MOV.U32 R119, RZ, RZ, R133 ;  /* 0x000000ffff777224 */ /* 0x000fe400078e0085 */
[----:B------:R1:W-:Y:S01]  /*10230*/  STL [R1+0x120], R4 ;  /* 0x0001200401007387 */ /* 0x0003e20000100800 */
[----:B------:R-:W-:Y:S02]  /*10240*/  IMAD.MOV.U32 R132, RZ, RZ, R134 ;  /* 0x000000ffff847224 */ /* 0x000fe400078e0086 */
[----:B------:R-:W-:Y:S01]  /*10250*/  IMAD.MOV.U32 R133, RZ, RZ, R135 ;  /* 0x000000ffff857224 */ /* 0x000fe200078e0087 */
[----:B-----5:R2:W-:Y:S01]  /*10260*/  STL [R1+0x12c], R28 ;  /* 0x00012c1c01007387 */ /* 0x0205e20000100800 */
[----:B------:R-:W-:Y:S01]  /*10270*/  IMAD.MOV.U32 R134, RZ, RZ, R176 ;  /* 0x000000ffff867224 */ /* 0x000fe200078e00b0 */
[----:B------:R-:W-:Y:S01]  /*10280*/  MOV R176, R178 ;  /* 0x000000b200b07202 */ /* 0x000fe20000000f00 */
[----:B------:R-:W-:Y:S02]  /*10290*/  IMAD.MOV.U32 R135, RZ, RZ, R177 ;  /* 0x000000ffff877224 */ /* 0x000fe400078e00b1 */
[----:B------:R-:W-:-:S02]  /*102a0*/  IMAD.MOV.U32 R177, RZ, RZ, R179 ;  /* 0x000000ffffb17224 */ /* 0x000fc400078e00b3 */
[----:B------:R-:W5:Y:S01]  /*102b0*/  LDL.LU.64 R178, [R1+0x1f0] ;  /* 0x0001f00001b27983 */ /* 0x000f620000300a00 */
[----:B-1----:R-:W-:Y:S02]  /*102c0*/  IMAD.MOV.U32 R4, RZ, RZ, R29 ;  /* 0x000000ffff047224 */ /* 0x002fe400078e001d */
[----:B--2---:R-:W-:Y:S02]  /*102d0*/  IMAD.MOV.U32 R28, RZ, RZ, R30 ;  /* 0x000000ffff1c7224 */ /* 0x004fe400078e001e */
[----:B------:R-:W-:Y:S02]  /*102e0*/  IMAD.MOV.U32 R29, RZ, RZ, R31 ;  /* 0x000000ffff1d7224 */ /* 0x000fe400078e001f */
[----:B------:R-:W-:Y:S01]  /*102f0*/  IMAD.MOV.U32 R30, RZ, RZ, R32 ;  /* 0x000000ffff1e7224 */ /* 0x000fe200078e0020 */
[----:B------:R-:W-:Y:S01]  /*10300*/  MOV R32, R34 ;  /* 0x0000002200207202 */ /* 0x000fe20000000f00 */
[----:B------:R-:W-:Y:S02]  /*10310*/  IMAD.MOV.U32 R31, RZ, RZ, R33 ;  /* 0x000000ffff1f7224 */ /* 0x000fe400078e0021 */
[----:B------:R-:W-:Y:S01]  /*10320*/  IMAD.MOV.U32 R33, RZ, RZ, R35 ;  /* 0x000000ffff217224 */ /* 0x000fe200078e0023 */
[----:B------:R1:W-:Y:S01]  /*10330*/  STL [R1+0x128], R4 ;  /* 0x0001280401007387 */ /* 0x0003e20000100800 */
[----:B------:R-:W-:-:S02]  /*10340*/  IMAD.MOV.U32 R34, RZ, RZ, R36 ;  /* 0x000000ffff227224 */ /* 0x000fc400078e0024 */
[----:B------:R-:W-:Y:S02]  /*10350*/  IMAD.MOV.U32 R35, RZ, RZ, R37 ;  /* 0x000000ffff237224 */ /* 0x000fe400078e0025 */
[----:B------:R-:W-:Y:S02]  /*10360*/  IMAD.MOV.U32 R36, RZ, RZ, R38 ;  /* 0x000000ffff247224 */ /* 0x000fe400078e0026 */
[----:B------:R-:W-:Y:S02]  /*10370*/  IMAD.MOV.U32 R37, RZ, RZ, R39 ;  /* 0x000000ffff257224 */ /* 0x000fe400078e0027 */
[----:B------:R-:W2:Y:S01]  /*10380*/  LDL.LU.64 R38, [R1+0x180] ;  /* 0x0001800001267983 */ /* 0x000ea20000300a00 */
[----:B------:R-:W-:Y:S01]  /*10390*/  IMAD.MOV.U32 R20, RZ, RZ, R134 ;  /* 0x000000ffff147224 */ /* 0x000fe200078e0086 */
[----:B------:R-:W-:Y:S01]  /*103a0*/  MOV R22, R176 ;  /* 0x000000b000167202 */ /* 0x000fe20000000f00 */
[----:B------:R-:W-:Y:S02]  /*103b0*/  IMAD.MOV.U32 R21, RZ, RZ, R135 ;  /* 0x000000ffff157224 */ /* 0x000fe400078e0087 */
[----:B------:R-:W-:-:S02]  /*103c0*/  IMAD.MOV.U32 R23, RZ, RZ, R177 ;  /* 0x000000ffff177224 */ /* 0x000fc400078e00b1 */
[----:B------:R-:W-:Y:S01]  /*103d0*/  IMAD.MOV.U32 R134, RZ, RZ, R28 ;  /* 0x000000ffff867224 */ /* 0x000fe200078e001c */
[----:B------:R-:W-:Y:S01]  /*103e0*/  MOV R28, R32 ;  /* 0x00000020001c7202 */ /* 0x000fe20000000f00 */
[----:B------:R-:W-:Y:S02]  /*103f0*/  IMAD.MOV.U32 R135, RZ, RZ, R29 ;  /* 0x000000ffff877224 */ /* 0x000fe400078e001d */
[----:B------:R-:W-:Y:S02]  /*10400*/  IMAD.MOV.U32 R176, RZ, RZ, R30 ;  /* 0x000000ffffb07224 */ /* 0x000fe400078e001e */
[----:B------:R-:W-:Y:S02]  /*10410*/  IMAD.MOV.U32 R177, RZ, RZ, R31 ;  /* 0x000000ffffb17224 */ /* 0x000fe400078e001f */
        /* <DEDUP_REMOVED lines=9> */
[----:B-1----:R-:W-:Y:S01]  /*104b0*/  IMAD.MOV.U32 R4, RZ, RZ, R25 ;  /* 0x000000ffff047224 */ /* 0x002fe200078e0019 */
[----:B------:R-:W-:Y:S04]  /*104c0*/  STL [R1+0x134], R24 ;  /* 0x0001341801007387 */ /* 0x000fe80000100800 */
[----:B------:R-:W-:Y:S04]  /*104d0*/  STL [R1+0x13c], R26 ;  /* 0x00013c1a01007387 */ /* 0x000fe80000100800 */
[----:B------:R1:W-:Y:S04]  /*104e0*/  STL [R1+0x130], R4 ;  /* 0x0001300401007387 */ /* 0x0003e80000100800 */
[----:B------:R-:W-:Y:S01]  /*104f0*/  STL [R1+0x144], R66 ;  /* 0x0001444201007387 */ /* 0x000fe20000100800 */
[----:B-1----:R-:W-:-:S05]  /*10500*/  MOV R4, R27 ;  /* 0x0000001b00047202 */ /* 0x002fca0000000f00 */
[----:B------:R-:W-:Y:S04]  /*10510*/  STL [R1+0x138], R4 ;  /* 0x0001380401007387 */ /* 0x000fe80000100800 */
[----:B------:R-:W-:Y:S04]  /*10520*/  STL [R1+0x140], R67 ;  /* 0x0001404301007387 */ /* 0x000fe80000100800 */
[----:B------:R-:W-:Y:S04]  /*10530*/  STL [R1+0x14c], R56 ;  /* 0x00014c3801007387 */ /* 0x000fe80000100800 */
[----:B------:R-:W-:Y:S04]  /*10540*/  STL [R1+0x148], R57 ;  /* 0x0001483901007387 */ /* 0x000fe80000100800 */
[----:B------:R-:W-:Y:S04]  /*10550*/  STL [R1+0x154], R42 ;  /* 0x0001542a01007387 */ /* 0x000fe80000100800 */
[----:B------:R-:W-:Y:S04]  /*10560*/  STL [R1+0x150], R43 ;  /* 0x0001502b01007387 */ /* 0x000fe80000100800 */
[----:B------:R3:W-:Y:S04]  /*10570*/  STL [R1+0x15c], R2 ;  /* 0x00015c0201007387 */ /* 0x0007e80000100800 */
[----:B------:R-:W-:Y:S01]  /*10580*/  STL [R1+0x158], R3 ;  /* 0x0001580301007387 */ /* 0x000fe20000100800 */
[----:B---3--:R-:W-:-:S03]  /*10590*/  IMAD.MOV.U32 R2, RZ, RZ, R55 ;  /* 0x000000ffff027224 */ /* 0x008fc600078e0037 */
[----:B------:R-:W-:Y:S04]  /*105a0*/  STL [R1+0x164], R54 ;  /* 0x0001643601007387 */ /* 0x000fe80000100800 */
[----:B------:R4:W-:Y:S02]  /*105b0*/  STL [R1+0x160], R2 ;  /* 0x0001600201007387 */ /* 0x0009e40000100800 */
[----:B----4-:R-:W-:Y:S02]  /*105c0*/  IMAD.MOV.U32 R2, RZ, RZ, R117 ;  /* 0x000000ffff027224 */ /* 0x010fe400078e0075 */
[----:B------:R-:W-:Y:S04]  /*105d0*/  STL [R1+0x16c], R116 ;  /* 0x00016c7401007387 */ /* 0x000fe80000100800 */
[----:B------:R5:W-:Y:S02]  /*105e0*/  STL [R1+0x168], R2 ;  /* 0x0001680201007387 */ /* 0x000be40000100800 */
[----:B-----5:R-:W-:-:S02]  /*105f0*/  IMAD.MOV.U32 R2, RZ, RZ, R179 ;  /* 0x000000ffff027224 */ /* 0x020fc400078e00b3 */
[----:B------:R1:W-:Y:S04]  /*10600*/  STL [R1+0x174], R178 ;  /* 0x000174b201007387 */ /* 0x0003e80000100800 */
[----:B------:R3:W-:Y:S01]  /*10610*/  STL [R1+0x170], R2 ;  /* 0x0001700201007387 */ /* 0x0007e20000100800 */
[----:B-1----:R-:W-:Y:S02]  /*10620*/  IMAD.MOV.U32 R178, RZ, RZ, R36 ;  /* 0x000000ffffb27224 */ /* 0x002fe400078e0024 */
[----:B------:R-:W-:Y:S01]  /*10630*/  IMAD.MOV.U32 R179, RZ, RZ, R37 ;  /* 0x000000ffffb37224 */ /* 0x000fe200078e0025 */
[----:B--2---:R1:W-:Y:S01]  /*10640*/  STL [R1+0x17c], R38 ;  /* 0x00017c2601007387 */ /* 0x0043e20000100800 */
[----:B---3--:R-:W-:-:S03]  /*10650*/  IMAD.MOV.U32 R2, RZ, RZ, R39 ;  /* 0x000000ffff027224 */ /* 0x008fc600078e0027 */
[----:B------:R-:W2:Y:S04]  /*10660*/  LDL.LU.64 R44, [R1+0x608] ;  /* 0x00060800012c7983 */ /* 0x000ea80000300a00 */
[----:B------:R-:W3:Y:S04]  /*10670*/  LDL.LU.64 R46, [R1+0x4b8] ;  /* 0x0004b800012e7983 */ /* 0x000ee80000300a00 */
[----:B------:R-:W4:Y:S04]  /*10680*/  LDL.LU.64 R16, [R1+0x1c0] ;  /* 0x0001c00001107983 */ /* 0x000f280000300a00 */
[----:B------:R-:W5:Y:S04]  /*10690*/  LDL.LU.64 R24, [R1+0x210] ;  /* 0x0002100001187983 */ /* 0x000f680000300a00 */
[----:B------:R-:W2:Y:S04]  /*106a0*/  LDL.LU.64 R26, [R1+0x3a8] ;  /* 0x0003a800011a7983 */ /* 0x000ea80000300a00 */
[----:B------:R1:W-:Y:S04]  /*106b0*/  STL [R1+0x178], R2 ;  /* 0x0001780201007387 */ /* 0x0003e80000100800 */
[----:B------:R-:W3:Y:S04]  /*106c0*/  LDL.LU.64 R18, [R1+0x1c8] ;  /* 0x0001c80001127983 */ /* 0x000ee80000300a00 */
[----:B------:R-:W5:Y:S04]  /*106d0*/  LDL.LU.64 R52, [R1+0x338] ;  /* 0x0003380001347983 */ /* 0x000f680000300a00 */
[----:B------:R-:W5:Y:S04]  /*106e0*/  LDL.LU.64 R36, [R1+0x458] ;  /* 0x0004580001247983 */ /* 0x000f680000300a00 */
[----:B------:R-:W5:Y:S04]  /*106f0*/  LDL.LU.64 R54, [R1+0x2e8] ;  /* 0x0002e80001367983 */ /* 0x000f680000300a00 */
[----:B------:R-:W5:Y:S04]  /*10700*/  LDL.LU.64 R116, [R1+0x2a0] ;  /* 0x0002a00001747983 */ /* 0x000f680000300a00 */
[----:B-1----:R-:W5:Y:S04]  /*10710*/  LDL.LU.64 R38, [R1+0x3a0] ;  /* 0x0003a00001267983 */ /* 0x002f680000300a00 */
[----:B------:R-:W4:Y:S01]  /*10720*/  LDL.LU.64 R12, [R1+0x420] ;  /* 0x00042000010c7983 */ /* 0x000f220000300a00 */
[----:B------:R-:W-:-:S03]  /*10730*/  IMAD.MOV.U32 R2, RZ, RZ, R15 ;  /* 0x000000ffff027224 */ /* 0x000fc600078e000f */
[----:B------:R-:W2:Y:S04]  /*10740*/  LDL.LU.64 R174, [R1+0x3b0] ;  /* 0x0003b00001ae7983 */ /* 0x000ea80000300a00 */
[----:B------:R1:W-:Y:S04]  /*10750*/  STL [R1+0x184], R14 ;  /* 0x0001840e01007387 */ /* 0x0003e80000100800 */
[----:B------:R-:W-:Y:S04]  /*10760*/  STL [R1+0x18c], R64 ;  /* 0x00018c4001007387 */ /* 0x000fe80000100800 */
[----:B------:R4:W-:Y:S04]  /*10770*/  STL [R1+0x180], R2 ;  /* 0x0001800201007387 */ /* 0x0009e80000100800 */
[----:B-1----:R-:W3:Y:S04]  /*10780*/  LDL.LU.64 R14, [R1+0x218] ;  /* 0x00021800010e7983 */ /* 0x002ee80000300a00 */
[----:B------:R-:W-:Y:S04]  /*10790*/  STL [R1+0x188], R65 ;  /* 0x0001884101007387 */ /* 0x000fe80000100800 */
[----:B------:R-:W-:Y:S04]  /*107a0*/  STL [R1+0x194], R50 ;  /* 0x0001943201007387 */ /* 0x000fe80000100800 */
[----:B------:R-:W-:Y:S04]  /*107b0*/  STL [R1+0x190], R51 ;  /* 0x0001903301007387 */ /* 0x000fe80000100800 */
[----:B------:R-:W-:Y:S04]  /*107c0*/  STL [R1+0x19c], R40 ;  /* 0x00019c2801007387 */ /* 0x000fe80000100800 */
[----:B------:R-:W-:Y:S01]  /*107d0*/  STL [R1+0x198], R41 ;  /* 0x0001982901007387 */ /* 0x000fe20000100800 */
[----:B----4-:R-:W-:-:S03]  /*107e0*/  IMAD.MOV.U32 R2, RZ, RZ, R13 ;  /* 0x000000ffff027224 */ /* 0x010fc600078e000d */
[----:B------:R1:W-:Y:S04]  /*107f0*/  STL [R1+0x1a4], R12 ;  /* 0x0001a40c01007387 */ /* 0x0003e80000100800 */
[----:B--2---:R-:W-:Y:S04]  /*10800*/  STL [R1+0x1ac], R174 ;  /* 0x0001acae01007387 */ /* 0x004fe80000100800 */
[----:B------:R2:W-:Y:S04]  /*10810*/  STL [R1+0x1a0], R2 ;  /* 0x0001a00201007387 */ /* 0x0005e80000100800 */
[----:B-1----:R-:W4:Y:S01]  /*10820*/  LDL.LU.64 R12, [R1+0x468] ;  /* 0x00046800010c7983 */ /* 0x002f220000300a00 */
[----:B--2---:R-:W-:-:S05]  /*10830*/  IMAD.MOV.U32 R2, RZ, RZ, R175 ;  /* 0x000000ffff027224 */ /* 0x004fca00078e00af */
[----:B------:R1:W-:Y:S04]  /*10840*/  STL [R1+0x1a8], R2 ;  /* 0x0001a80201007387 */ /* 0x0003e80000100800 */
[----:B---3--:R-:W-:Y:S01]  /*10850*/  STL [R1+0x1b4], R14 ;  /* 0x0001b40e01007387 */ /* 0x008fe20000100800 */
[----:B-1----:R-:W-:-:S05]  /*10860*/  MOV R2, R15 ;  /* 0x0000000f00027202 */ /* 0x002fca0000000f00 */
[----:B------:R1:W-:Y:S04]  /*10870*/  STL [R1+0x1b0], R2 ;  /* 0x0001b00201007387 */ /* 0x0003e80000100800 */
[----:B------:R2:W-:Y:S01]  /*10880*/  STL [R1+0x1bc], R16 ;  /* 0x0001bc1001007387 */ /* 0x0005e20000100800 */
[----:B-1----:R-:W-:-:S05]  /*10890*/  IMAD.MOV.U32 R2, RZ, RZ, R17 ;  /* 0x000000ffff027224 */ /* 0x002fca00078e0011 */
[----:B------:R1:W-:Y:S04]  /*108a0*/  STL [R1+0x1b8], R2 ;  /* 0x0001b80201007387 */ /* 0x0003e80000100800 */
[----:B------:R3:W-:Y:S04]  /*108b0*/  STL [R1+0x1c4], R18 ;  /* 0x0001c41201007387 */ /* 0x0007e80000100800 */
[----:B--2---:R-:W2:Y:S01]  /*108c0*/  LDL.LU.64 R16, [R1+0x410] ;  /* 0x0004100001107983 */ /* 0x004ea20000300a00 */
[----:B-1----:R-:W-:-:S05]  /*108d0*/  IMAD.MOV.U32 R2, RZ, RZ, R19 ;  /* 0x000000ffff027224 */ /* 0x002fca00078e0013 */
[----:B------:R4:W-:Y:S04]  /*108e0*/  STL [R1+0x1c0], R2 ;  /* 0x0001c00201007387 */ /* 0x0009e80000100800 */
[----:B------:R-:W-:Y:S04]  /*108f0*/  STL [R1+0x1cc], R92 ;  /* 0x0001cc5c01007387 */ /* 0x000fe80000100800 */
[----:B------:R-:W2:Y:S01]  /*10900*/  LDL.LU.64 R14, [R1+0x230] ;  /* 0x00023000010e7983 */ /* 0x000ea20000300a00 */
[----:B---3--:R-:W-:Y:S02]  /*10910*/  IMAD.MOV.U32 R18, RZ, RZ, R20 ;  /* 0x000000ffff127224 */ /* 0x008fe400078e0014 */
[----:B------:R-:W-:Y:S01]  /*10920*/  IMAD.MOV.U32 R19, RZ, RZ, R21 ;  /* 0x000000ffff137224 */ /* 0x000fe200078e0015 */
[----:B------:R-:W-:Y:S01]  /*10930*/  STL [R1+0x1c8], R93 ;  /* 0x0001c85d01007387 */ /* 0x000fe20000100800 */
[----:B------:R-:W-:Y:S01]  /*10940*/  IMAD.MOV.U32 R20, RZ, RZ, R22 ;  /* 0x000000ffff147224 */ /* 0x000fe200078e0016 */
[----:B------:R-:W-:Y:S01]  /*10950*/  MOV R22, R26 ;  /* 0x0000001a00167202 */ /* 0x000fe20000000f00 */
[----:B------:R-:W-:Y:S01]  /*10960*/  IMAD.MOV.U32 R21, RZ, RZ, R23 ;  /* 0x000000ffff157224 */ /* 0x000fe200078e0017 */
[----:B------:R-:W-:Y:S01]  /*10970*/  STL [R1+0x1d4], R62 ;  /* 0x0001d43e01007387 */ /* 0x000fe20000100800 */
[----:B------:R-:W-:-:S02]  /*10980*/  IMAD.MOV.U32 R23, RZ, RZ, R27 ;  /* 0x000000ffff177224 */ /* 0x000fc400078e001b */
[----:B-----5:R-:W-:Y:S01]  /*10990*/  IMAD.MOV.U32 R26, RZ, RZ, R52 ;  /* 0x000000ffff1a7224 */ /* 0x020fe200078e0034 */
[----:B------:R-:W-:Y:S01]  /*109a0*/  STL [R1+0x1d0], R63 ;  /* 0x0001d03f01007387 */ /* 0x000fe20000100800 */
[----:B------:R-:W-:Y:S02]  /*109b0*/  IMAD.MOV.U32 R27, RZ, RZ, R53 ;  /* 0x000000ffff1b7224 */ /* 0x000fe400078e0035 */
[----:B------:R-:W-:Y:S01]  /*109c0*/  IMAD.MOV.U32 R52, RZ, RZ, R54 ;  /* 0x000000ffff347224 */ /* 0x000fe200078e0036 */
[----:B------:R-:W-:Y:S01]  /*109d0*/  STL [R1+0x1dc], R48 ;  /* 0x0001dc3001007387 */ /* 0x000fe20000100800 */
[----:B------:R-:W-:Y:S01]  /*109e0*/  IMAD.MOV.U32 R53, RZ, RZ, R55 ;  /* 0x000000ffff357224 */ /* 0x000fe200078e0037 */
[----:B------:R-:W-:Y:S01]  /*109f0*/  MOV R55, R117 ;  /* 0x0000007500377202 */ /* 0x000fe20000000f00 */
[----:B------:R-:W-:Y:S01]  /*10a00*/  IMAD.MOV.U32 R54, RZ, RZ, R116 ;  /* 0x000000ffff367224 */ /* 0x000fe200078e0074 */
[----:B------:R-:W-:Y:S01]  /*10a10*/  STL [R1+0x1d8], R49 ;  /* 0x0001d83101007387 */ /* 0x000fe20000100800 */
[----:B------:R-:W-:-:S02]  /*10a20*/  IMAD.MOV.U32 R116, RZ, RZ, R38 ;  /* 0x000000ffff747224 */ /* 0x000fc400078e0026 */
[----:B------:R-:W-:Y:S02]  /*10a30*/  IMAD.MOV.U32 R117, RZ, RZ, R39 ;  /* 0x000000ffff757224 */ /* 0x000fe400078e0027 */
[----:B----4-:R-:W-:Y:S01]  /*10a40*/  IMAD.MOV.U32 R2, RZ, RZ, R13 ;  /* 0x000000ffff027224 */ /* 0x010fe200078e000d */
[----:B------:R-:W-:Y:S04]  /*10a50*/  STL [R1+0x1e4], R12 ;  /* 0x0001e40c01007387 */ /* 0x000fe80000100800 */
[----:B------:R-:W3:Y:S04]  /*10a60*/  LDL.LU.64 R38, [R1+0x460] ;  /* 0x0004600001267983 */ /* 0x000ee80000300a00 */
[----:B--2---:R-:W-:Y:S04]  /*10a70*/  STL [R1+0x1ec], R16 ;  /* 0x0001ec1001007387 */ /* 0x004fe80000100800 */
[----:B------:R1:W-:Y:S02]  /*10a80*/  STL [R1+0x1e0], R2 ;  /* 0x0001e00201007387 */ /* 0x0003e40000100800 */
[----:B-1----:R-:W-:-:S02]  /*10a90*/  IMAD.MOV.U32 R2, RZ, RZ, R17 ;  /* 0x000000ffff027224 */ /* 0x002fc400078e0011 */
[----:B------:R-:W-:Y:S04]  /*10aa0*/  STL [R1+0x1f4], R14 ;  /* 0x0001f40e01007387 */ /* 0x000fe80000100800 */
[----:B------:R1:W-:Y:S04]  /*10ab0*/  STL [R1+0x1e8], R2 ;  /* 0x0001e80201007387 */ /* 0x0003e80000100800 */
[----:B------:R-:W2:Y:S01]  /*10ac0*/  LDL.LU.64 R16, [R1+0x4a8] ;  /* 0x0004a80001107983 */ /* 0x000ea20000300a00 */
[----:B-1----:R-:W-:-:S03]  /*10ad0*/  IMAD.MOV.U32 R2, RZ, RZ, R15 ;  /* 0x000000ffff027224 */ /* 0x002fc600078e000f */
[----:B------:R-:W-:Y:S04]  /*10ae0*/  STL [R1+0x1fc], R18 ;  /* 0x0001fc1201007387 */ /* 0x000fe80000100800 */
[----:B------:R1:W-:Y:S02]  /*10af0*/  STL [R1+0x1f0], R2 ;  /* 0x0001f00201007387 */ /* 0x0003e40000100800 */
[----:B-1----:R-:W-:-:S05]  /*10b00*/  IMAD.MOV.U32 R2, RZ, RZ, R19 ;  /* 0x000000ffff027224 */ /* 0x002fca00078e0013 */
[----:B------:R1:W-:Y:S04]  /*10b10*/  STL [R1+0x1f8], R2 ;  /* 0x0001f80201007387 */ /* 0x0003e80000100800 */
[----:B------:R4:W-:Y:S04]  /*10b20*/  STL [R1+0x204], R20 ;  /* 0x0002041401007387 */ /* 0x0009e80000100800 */
[----:B------:R-:W5:Y:S01]  /*10b30*/  LDL.LU.64 R18, [R1+0x408] ;  /* 0x0004080001127983 */ /* 0x000f620000300a00 */
[----:B-1----:R-:W-:-:S05]  /*10b40*/  MOV R2, R21 ;  /* 0x0000001500027202 */ /* 0x002fca0000000f00 */
[----:B------:R1:W-:Y:S01]  /*10b50*/  STL [R1+0x200], R2 ;  /* 0x0002000201007387 */ /* 0x0003e20000100800 */
[----:B----4-:R-:W-:-:S03]  /*10b60*/  IMAD.MOV.U32 R20, RZ, RZ, R22 ;  /* 0x000000ffff147224 */ /* 0x010fc600078e0016 */
[----:B------:R4:W-:Y:S01]  /*10b70*/  STL [R1+0x20c], R24 ;  /* 0x00020c1801007387 */ /* 0x0009e20000100800 */
[----:B-1----:R-:W-:Y:S02]  /*10b80*/  IMAD.MOV.U32 R2, RZ, RZ, R25 ;  /* 0x000000ffff027224 */ /* 0x002fe400078e0019 */
[----:B------:R-:W-:-:S03]  /*10b90*/  IMAD.MOV.U32 R21, RZ, RZ, R23 ;  /* 0x000000ffff157224 */ /* 0x000fc600078e0017 */
[----:B------:R1:W-:Y:S01]  /*10ba0*/  STL [R1+0x208], R2 ;  /* 0x0002080201007387 */ /* 0x0003e20000100800 */
[----:B------:R-:W-:-:S03]  /*10bb0*/  IMAD.MOV.U32 R22, RZ, RZ, R26 ;  /* 0x000000ffff167224 */ /* 0x000fc600078e001a */
[----:B------:R-:W-:Y:S01]  /*10bc0*/  STL [R1+0x214], R70 ;  /* 0x0002144601007387 */ /* 0x000fe20000100800 */
[----:B------:R-:W-:-:S03]  /*10bd0*/  IMAD.MOV.U32 R23, RZ, RZ, R27 ;  /* 0x000000ffff177224 */ /* 0x000fc600078e001b */
[----:B------:R-:W-:Y:S01]  /*10be0*/  STL [R1+0x210], R71 ;  /* 0x0002104701007387 */ /* 0x000fe20000100800 */
[----:B------:R-:W-:Y:S02]  /*10bf0*/  IMAD.MOV.U32 R26, RZ, RZ, R116 ;  /* 0x000000ffff1a7224 */ /* 0x000fe400078e0074 */
[----:B------:R-:W-:Y:S01]  /*10c00*/  IMAD.MOV.U32 R27, RZ, RZ, R117 ;  /* 0x000000ffff1b7224 */ /* 0x000fe200078e0075 */
[----:B------:R-:W-:Y:S01]  /*10c10*/  STL [R1+0x21c], R58 ;  /* 0x00021c3a01007387 */ /* 0x000fe20000100800 */
[----:B----4-:R-:W-:Y:S01]  /*10c20*/  IMAD.MOV.U32 R24, RZ, RZ, R52 ;  /* 0x000000ffff187224 */ /* 0x010fe200078e0034 */
[----:B------:R-:W-:Y:S02]  /*10c30*/  MOV R25, R53 ;  /* 0x0000003500197202 */ /* 0x000fe40000000f00 */
[----:B------:R-:W-:Y:S01]  /*10c40*/  STL [R1+0x218], R59 ;  /* 0x0002183b01007387 */ /* 0x000fe20000100800 */
[----:B------:R-:W-:-:S03]  /*10c50*/  IMAD.MOV.U32 R52, RZ, RZ, R54 ;  /* 0x000000ffff347224 */ /* 0x000fc600078e0036 */
[----:B------:R-:W4:Y:S01]  /*10c60*/  LDL.LU.64 R116, [R1+0x4e8] ;  /* 0x0004e80001747983 */ /* 0x000f220000300a00 */
[----:B------:R-:W-:Y:S02]  /*10c70*/  IMAD.MOV.U32 R53, RZ, RZ, R55 ;  /* 0x000000ffff357224 */ /* 0x000fe400078e0037 */
[----:B------:R-:W-:Y:S02]  /*10c80*/  IMAD.MOV.U32 R54, RZ, RZ, R118 ;  /* 0x000000ffff367224 */ /* 0x000fe400078e0076 */
[----:B------:R-:W-:Y:S01]  /*10c90*/  IMAD.MOV.U32 R55, RZ, RZ, R119 ;  /* 0x000000ffff377224 */ /* 0x000fe200078e0077 */
[----:B--2---:R-:W-:Y:S01]  /*10ca0*/  STL [R1+0x224], R16 ;  /* 0x0002241001007387 */ /* 0x004fe20000100800 */
[----:B-1----:R-:W-:-:S03]  /*10cb0*/  MOV R2, R17 ;  /* 0x0000001100027202 */ /* 0x002fc60000000f00 */
[----:B------:R-:W2:Y:S04]  /*10cc0*/  LDL.LU.64 R118, [R1+0x4a0] ;  /* 0x0004a00001767983 */ /* 0x000ea80000300a00 */
[----:B------:R1:W-:Y:S04]  /*10cd0*/  STL [R1+0x220], R2 ;  /* 0x0002200201007387 */ /* 0x0003e80000100800 */
[----:B---3--:R3:W-:Y:S01]  /*10ce0*/  STL [R1+0x22c], R38 ;  /* 0x00022c2601007387 */ /* 0x0087e20000100800 */
[----:B-1----:R-:W-:-:S05]  /*10cf0*/  IMAD.MOV.U32 R2, RZ, RZ, R39 ;  /* 0x000000ffff027224 */ /* 0x002fca00078e0027 */
[----:B------:R5:W-:Y:S01]  /*10d00*/  STL [R1+0x228], R2 ;  /* 0x0002280201007387 */ /* 0x000be20000100800 */
[----:B---3--:R-:W-:Y:S02]  /*10d10*/  IMAD.MOV.U32 R38, RZ, RZ, R44 ;  /* 0x000000ffff267224 */ /* 0x008fe400078e002c */
[----:B------:R-:W-:Y:S02]  /*10d20*/  IMAD.MOV.U32 R39, RZ, RZ, R45 ;  /* 0x000000ffff277224 */ /* 0x000fe400078e002d */
[----:B------:R-:W-:Y:S02]  /*10d30*/  IMAD.MOV.U32 R44, RZ, RZ, R46 ;  /* 0x000000ffff2c7224 */ /* 0x000fe400078e002e */
[----:B------:R-:W-:Y:S02]  /*10d40*/  IMAD.MOV.U32 R45, RZ, RZ, R47 ;  /* 0x000000ffff2d7224 */ /* 0x000fe400078e002f */
[----:B------:R-:W3:Y:S01]  /*10d50*/  LDL.LU.64 R46, [R1+0x400] ;  /* 0x00040000012e7983 */ /* 0x000ee20000300a00 */
[----:B-----5:R-:W-:-:S03]  /*10d60*/  IMAD.MOV.U32 R2, RZ, RZ, R19 ;  /* 0x000000ffff027224 */ /* 0x020fc600078e0013 */
[----:B------:R-:W-:Y:S04]  /*10d70*/  STL [R1+0x234], R18 ;  /* 0x0002341201007387 */ /* 0x000fe80000100800 */
[----:B------:R-:W-:Y:S04]  /*10d80*/  STL [R1+0x23c], R20 ;  /* 0x00023c1401007387 */ /* 0x000fe80000100800 */
[----:B------:R1:W-:Y:S04]  /*10d90*/  STL [R1+0x230], R2 ;  /* 0x0002300201007387 */ /* 0x0003e80000100800 */
[----:B------:R-:W-:Y:S01]  /*10da0*/  STL [R1+0x244], R22 ;  /* 0x0002441601007387 */ /* 0x000fe20000100800 */
[----:B-1----:R-:W-:-:S05]  /*10db0*/  MOV R2, R21 ;  /* 0x0000001500027202 */ /* 0x002fca0000000f00 */
[----:B------:R1:W-:Y:S04]  /*10dc0*/  STL [R1+0x238], R2 ;  /* 0x0002380201007387 */ /* 0x0003e80000100800 */
[----:B------:R-:W-:Y:S01]  /*10dd0*/  STL [R1+0x24c], R24 ;  /* 0x00024c1801007387 */ /* 0x000fe20000100800 */
[----:B-1----:R-:W-:-:S05]  /*10de0*/  IMAD.MOV.U32 R2, RZ, RZ, R23 ;  /* 0x000000ffff027224 */ /* 0x002fca00078e0017 */
        /* <DEDUP_REMOVED lines=8> */
[----:B----4-:R-:W-:-:S03]  /*10e70*/  IMAD.MOV.U32 R2, RZ, RZ, R117 ;  /* 0x000000ffff027224 */ /* 0x010fc600078e0075 */
[----:B------:R1:W-:Y:S01]  /*10e80*/  STL [R1+0x264], R116 ;  /* 0x0002647401007387 */ /* 0x0003e20000100800 */
[----:B------:R-:W-:Y:S01]  /*10e90*/  IMAD.MOV.U32 R12, RZ, RZ, R32 ;  /* 0x000000ffff0c7224 */ /* 0x000fe200078e0020 */
[----:B------:R-:W-:Y:S01]  /*10ea0*/  MOV R173, R35 ;  /* 0x0000002300ad7202 */ /* 0x000fe20000000f00 */
[----:B------:R-:W-:Y:S01]  /*10eb0*/  IMAD.MOV.U32 R13, RZ, RZ, R33 ;  /* 0x000000ffff0d7224 */ /* 0x000fe200078e0021 */
[----:B------:R-:W-:Y:S01]  /*10ec0*/  MOV R131, R55 ;  /* 0x0000003700837202 */ /* 0x000fe20000000f00 */
[----:B------:R-:W-:Y:S02]  /*10ed0*/  IMAD.MOV.U32 R172, RZ, RZ, R34 ;  /* 0x000000ffffac7224 */ /* 0x000fe400078e0022 */
[----:B------:R-:W-:Y:S02]  /*10ee0*/  IMAD.MOV.U32 R130, RZ, RZ, R54 ;  /* 0x000000ffff827224 */ /* 0x000fe400078e0036 */
[----:B------:R-:W-:Y:S02]  /*10ef0*/  IMAD.MOV.U32 R54, RZ, RZ, R132 ;  /* 0x000000ffff367224 */ /* 0x000fe400078e0084 */
[----:B------:R-:W-:-:S02]  /*10f00*/  IMAD.MOV.U32 R55, RZ, RZ, R133 ;  /* 0x000000ffff377224 */ /* 0x000fc400078e0085 */
[----:B-1----:R-:W-:Y:S01]  /*10f10*/  IMAD.MOV.U32 R116, RZ, RZ, R134 ;  /* 0x000000ffff747224 */ /* 0x002fe200078e0086 */
[----:B------:R-:W-:Y:S01]  /*10f20*/  MOV R134, R176 ;  /* 0x000000b000867202 */ /* 0x000fe20000000f00 */
[----:B------:R-:W-:Y:S02]  /*10f30*/  IMAD.MOV.U32 R117, RZ, RZ, R135 ;  /* 0x000000ffff757224 */ /* 0x000fe400078e0087 */
[----:B------:R-:W-:Y:S02]  /*10f40*/  IMAD.MOV.U32 R135, RZ, RZ, R177 ;  /* 0x000000ffff877224 */ /* 0x000fe400078e00b1 */
[----:B------:R-:W-:Y:S02]  /*10f50*/  IMAD.MOV.U32 R132, RZ, RZ, R178 ;  /* 0x000000ffff847224 */ /* 0x000fe400078e00b2 */
[----:B------:R-:W-:Y:S02]  /*10f60*/  IMAD.MOV.U32 R133, RZ, RZ, R179 ;  /* 0x000000ffff857224 */ /* 0x000fe400078e00b3 */
[----:B------:R-:W-:-:S02]  /*10f70*/  IMAD.MOV.U32 R176, RZ, RZ, R38 ;  /* 0x000000ffffb07224 */ /* 0x000fc400078e0026 */
[----:B------:R-:W-:Y:S02]  /*10f80*/  IMAD.MOV.U32 R177, RZ, RZ, R39 ;  /* 0x000000ffffb17224 */ /* 0x000fe400078e0027 */
[----:B------:R-:W-:Y:S02]  /*10f90*/  IMAD.MOV.U32 R174, RZ, RZ, R26 ;  /* 0x000000ffffae7224 */ /* 0x000fe400078e001a */
[----:B------:R-:W-:Y:S02]  /*10fa0*/  IMAD.MOV.U32 R175, RZ, RZ, R27 ;  /* 0x000000ffffaf7224 */ /* 0x000fe400078e001b */
[----:B------:R-:W-:Y:S02]  /*10fb0*/  IMAD.MOV.U32 R178, RZ, RZ, R44 ;  /* 0x000000ffffb27224 */ /* 0x000fe400078e002c */
[----:B------:R-:W-:Y:S01]  /*10fc0*/  IMAD.MOV.U32 R179, RZ, RZ, R45 ;  /* 0x000000ffffb37224 */ /* 0x000fe200078e002d */
[----:B--2---:R-:W-:Y:S04]  /*10fd0*/  STL [R1+0x26c], R118 ;  /* 0x00026c7601007387 */ /* 0x004fe80000100800 */
[----:B------:R1:W-:Y:S02]  /*10fe0*/  STL [R1+0x260], R2 ;  /* 0x0002600201007387 */ /* 0x0003e40000100800 */
[----:B-1----:R-:W-:-:S05]  /*10ff0*/  IMAD.MOV.U32 R2, RZ, RZ, R119 ;  /* 0x000000ffff027224 */ /* 0x002fca00078e0077 */
[----:B------:R1:W-:Y:S04]  /*11000*/  STL [R1+0x268], R2 ;  /* 0x0002680201007387 */ /* 0x0003e80000100800 */
[----:B------:R-:W-:Y:S01]  /*11010*/  STL [R1+0x274], R36 ;  /* 0x0002742401007387 */ /* 0x000fe20000100800 */
[----:B-1----:R-:W-:-:S05]  /*11020*/  IMAD.MOV.U32 R2, RZ, RZ, R37 ;  /* 0x000000ffff027224 */ /* 0x002fca00078e0025 */
[----:B------:R1:W-:Y:S04]  /*11030*/  STL [R1+0x270], R2 ;  /* 0x0002700201007387 */ /* 0x0003e80000100800 */
[----:B---3--:R2:W-:Y:S04]  /*11040*/  STL [R1+0x27c], R46 ;  /* 0x00027c2e01007387 */ /* 0x0085e80000100800 */
[----:B------:R-:W3:Y:S01]  /*11050*/  LDL.LU.64 R32, [R1+0x470] ;  /* 0x0004700001207983 */ /* 0x000ee20000300a00 */
[----:B-1----:R-:W-:-:S03]  /*11060*/  IMAD.MOV.U32 R2, RZ, RZ, R47 ;  /* 0x000000ffff027224 */ /* 0x002fc600078e002f */
[----:B------:R-:W4:Y:S04]  /*11070*/  LDL.LU.64 R34, [R1+0x660] ;  /* 0x0006600001227983 */ /* 0x000f280000300a00 */
[----:B------:R-:W5:Y:S04]  /*11080*/  LDL.LU.64 R36, [R1+0x548] ;  /* 0x0005480001247983 */ /* 0x000f680000300a00 */
[----:B------:R1:W-:Y:S04]  /*11090*/  STL [R1+0x278], R2 ;  /* 0x0002780201007387 */ /* 0x0003e80000100800 */
[----:B------:R-:W5:Y:S04]  /*110a0*/  LDL.LU.64 R38, [R1+0x638] ;  /* 0x0006380001267983 */ /* 0x000f680000300a00 */
[----:B------:R-:W5:Y:S04]  /*110b0*/  LDL.LU.64 R44, [R1+0x5d0] ;  /* 0x0005d000012c7983 */ /* 0x000f680000300a00 */
[----:B--2---:R-:W2:Y:S04]  /*110c0*/  LDL.LU.64 R46, [R1+0x4f0] ;  /* 0x0004f000012e7983 */ /* 0x004ea80000300a00 */
[----:B------:R-:W3:Y:S04]  /*110d0*/  LDL.LU.64 R18, [R1+0x450] ;  /* 0x0004500001127983 */ /* 0x000ee80000300a00 */
[----:B------:R-:W4:Y:S04]  /*110e0*/  LDL.LU.64 R14, [R1+0x3f8] ;  /* 0x0003f800010e7983 */ /* 0x000f280000300a00 */
[----:B------:R1:W-:Y:S04]  /*110f0*/  STL [R1+0x284], R174 ;  /* 0x000284ae01007387 */ /* 0x0003e80000100800 */
[----:B------:R-:W5:Y:S04]  /*11100*/  LDL.LU.64 R26, [R1+0x448] ;  /* 0x00044800011a7983 */ /* 0x000f680000300a00 */
[----:B------:R-:W2:Y:S04]  /*11110*/  LDL.LU.64 R20, [R1+0x4d0] ;  /* 0x0004d00001147983 */ /* 0x000ea80000300a00 */
[----:B------:R-:W5:Y:S04]  /*11120*/  LDL.LU.64 R22, [R1+0x4d8] ;  /* 0x0004d80001167983 */ /* 0x000f680000300a00 */
[----:B------:R-:W2:Y:S04]  /*11130*/  LDL.LU.64 R52, [R1+0x398] ;  /* 0x0003980001347983 */ /* 0x000ea80000300a00 */
[----:B------:R-:W5:Y:S04]  /*11140*/  LDL.LU.64 R24, [R1+0x490] ;  /* 0x0004900001187983 */ /* 0x000f680000300a00 */
[----:B------:R-:W5:Y:S04]  /*11150*/  LDL.LU.64 R118, [R1+0x328] ;  /* 0x0003280001767983 */ /* 0x000f680000300a00 */
[----:B------:R-:W3:Y:S01]  /*11160*/  LDL.LU.64 R16, [R1+0x520] ;  /* 0x0005200001107983 */ /* 0x000ee20000300a00 */
[----:B-1----:R-:W-:-:S05]  /*11170*/  MOV R2, R175 ;  /* 0x000000af00027202 */ /* 0x002fca0000000f00 */
[----:B------:R1:W-:Y:S04]  /*11180*/  STL [R1+0x280], R2 ;  /* 0x0002800201007387 */ /* 0x0003e80000100800 */
[----:B------:R-:W-:Y:S04]  /*11190*/  STL [R1+0x28c], R130 ;  /* 0x00028c8201007387 */ /* 0x000fe80000100800 */
[----:B------:R-:W4:Y:S01]  /*111a0*/  LDL.LU.64 R174, [R1+0x4e0] ;  /* 0x0004e00001ae7983 */ /* 0x000f220000300a00 */
[----:B-1----:R-:W-:-:S05]  /*111b0*/  IMAD.MOV.U32 R2, RZ, RZ, R131 ;  /* 0x000000ffff027224 */ /* 0x002fca00078e0083 */
[----:B------:R1:W-:Y:S04]  /*111c0*/  STL [R1+0x288], R2 ;  /* 0x0002880201007387 */ /* 0x0003e80000100800 */
[----:B------:R-:W-:Y:S01]  /*111d0*/  STL [R1+0x294], R172 ;  /* 0x000294ac01007387 */ /* 0x000fe20000100800 */
[----:B-1----:R-:W-:-:S05]  /*111e0*/  IMAD.MOV.U32 R2, RZ, RZ, R173 ;  /* 0x000000ffff027224 */ /* 0x002fca00078e00ad */
[----:B------:R3:W-:Y:S04]  /*111f0*/  STL [R1+0x290], R2 ;  /* 0x0002900201007387 */ /* 0x0007e80000100800 */
[----:B------:R-:W-:Y:S04]  /*11200*/  STL [R1+0x29c], R94 ;  /* 0x00029c5e01007387 */ /* 0x000fe80000100800 */
[----:B------:R-:W-:Y:S01]  /*11210*/  STL [R1+0x298], R95 ;  /* 0x0002985f01007387 */ /* 0x000fe20000100800 */
[----:B---3--:R-:W-:-:S03]  /*11220*/  IMAD.MOV.U32 R2, RZ, RZ, R17 ;  /* 0x000000ffff027224 */ /* 0x008fc600078e0011 */
[----:B------:R1:W-:Y:S04]  /*11230*/  STL [R1+0x2a4], R16 ;  /* 0x0002a41001007387 */ /* 0x0003e80000100800 */
[----:B------:R4:W-:Y:S04]  /*11240*/  STL [R1+0x2a0], R2 ;  /* 0x0002a00201007387 */ /* 0x0009e80000100800 */
[----:B-1----:R-:W3:Y:S01]  /*11250*/  LDL.LU.64 R16, [R1+0x570] ;  /* 0x0005700001107983 */ /* 0x002ee20000300a00 */
[----:B----4-:R-:W-:-:S03]  /*11260*/  IMAD.MOV.U32 R2, RZ, RZ, R175 ;  /* 0x000000ffff027224 */ /* 0x010fc600078e00af */
[----:B------:R-:W-:Y:S04]  /*11270*/  STL [R1+0x2ac], R174 ;  /* 0x0002acae01007387 */ /* 0x000fe80000100800 */
[----:B------:R1:W-:Y:S04]  /*11280*/  STL [R1+0x2a8], R2 ;  /* 0x0002a80201007387 */ /* 0x0003e80000100800 */
[----:B------:R-:W-:Y:S01]  /*11290*/  STL [R1+0x2b4], R12 ;  /* 0x0002b40c01007387 */ /* 0x000fe20000100800 */
[----:B-1----:R-:W-:-:S05]  /*112a0*/  IMAD.MOV.U32 R2, RZ, RZ, R13 ;  /* 0x000000ffff027224 */ /* 0x002fca00078e000d */
[----:B------:R1:W-:Y:S04]  /*112b0*/  STL [R1+0x2b0], R2 ;  /* 0x0002b00201007387 */ /* 0x0003e80000100800 */
[----:B------:R4:W-:Y:S01]  /*112c0*/  STL [R1+0x2bc], R18 ;  /* 0x0002bc1201007387 */ /* 0x0009e20000100800 */
[----:B-1----:R-:W-:-:S03]  /*112d0*/  IMAD.MOV.U32 R2, RZ, RZ, R19 ;  /* 0x000000ffff027224 */ /* 0x002fc600078e0013 */
[----:B----4-:R-:W4:Y:S04]  /*112e0*/  LDL.LU.64 R18, [R1+0x518] ;  /* 0x0005180001127983 */ /* 0x010f280000300a00 */
[----:B------:R1:W-:Y:S04]  /*112f0*/  STL [R1+0x2b8], R2 ;  /* 0x0002b80201007387 */ /* 0x0003e80000100800 */
[----:B------:R-:W-:Y:S01]  /*11300*/  STL [R1+0x2c4], R14 ;  /* 0x0002c40e01007387 */ /* 0x000fe20000100800 */
[----:B-1----:R-:W-:-:S05]  /*11310*/  MOV R2, R15 ;  /* 0x0000000f00027202 */ /* 0x002fca0000000f00 */
[----:B------:R1:W-:Y:S04]  /*11320*/  STL [R1+0x2c0], R2 ;  /* 0x0002c00201007387 */ /* 0x0003e80000100800 */
[----:B--2---:R2:W-:Y:S01]  /*11330*/  STL [R1+0x2cc], R52 ;  /* 0x0002cc3401007387 */ /* 0x0045e20000100800 */
[----:B-1----:R-:W-:-:S05]  /*11340*/  IMAD.MOV.U32 R2, RZ, RZ, R53 ;  /* 0x000000ffff027224 */ /* 0x002fca00078e0035 */
[----:B------:R1:W-:Y:S01]  /*11350*/  STL [R1+0x2c8], R2 ;  /* 0x0002c80201007387 */ /* 0x0003e20000100800 */
[----:B--2---:R-:W-:Y:S02]  /*11360*/  IMAD.MOV.U32 R52, RZ, RZ, R54 ;  /* 0x000000ffff347224 */ /* 0x004fe400078e0036 */
[----:B------:R-:W-:Y:S01]  /*11370*/  IMAD.MOV.U32 R53, RZ, RZ, R55 ;  /* 0x000000ffff357224 */ /* 0x000fe200078e0037 */
[----:B-----5:R2:W-:Y:S01]  /*11380*/  STL [R1+0x2d4], R118 ;  /* 0x0002d47601007387 */ /* 0x0205e20000100800 */
[----:B------:R-:W-:Y:S02]  /*11390*/  IMAD.MOV.U32 R54, RZ, RZ, R116 ;  /* 0x000000ffff367224 */ /* 0x000fe400078e0074 */
[----:B------:R-:W-:Y:S01]  /*113a0*/  IMAD.MOV.U32 R55, RZ, RZ, R117 ;  /* 0x000000ffff377224 */ /* 0x000fe200078e0075 */
[----:B------:R-:W-:Y:S01]  /*113b0*/  MOV R117, R135 ;  /* 0x0000008700757202 */ /* 0x000fe20000000f00 */
[----:B------:R-:W-:Y:S02]  /*113c0*/  IMAD.MOV.U32 R116, RZ, RZ, R134 ;  /* 0x000000ffff747224 */ /* 0x000fe400078e0086 */
[----:B------:R-:W5:Y:S01]  /*113d0*/  LDL.LU.64 R134, [R1+0x5b0] ;  /* 0x0005b00001867983 */ /* 0x000f620000300a00 */
[----:B-1----:R-:W-:-:S02]  /*113e0*/  IMAD.MOV.U32 R2, RZ, RZ, R119 ;  /* 0x000000ffff027224 */ /* 0x002fc400078e0077 */
[----:B--2---:R-:W-:-:S03]  /*113f0*/  IMAD.MOV.U32 R118, RZ, RZ, R30 ;  /* 0x000000ffff767224 */ /* 0x004fc600078e001e */
[----:B------:R1:W-:Y:S01]  /*11400*/  STL [R1+0x2d0], R2 ;  /* 0x0002d00201007387 */ /* 0x0003e20000100800 */
[----:B------:R-:W-:-:S03]  /*11410*/  IMAD.MOV.U32 R119, RZ, RZ, R31 ;  /* 0x000000ffff777224 */ /* 0x000fc600078e001f */
[----:B------:R-:W2:Y:S01]  /*11420*/  LDL.LU.64 R30, [R1+0x568] ;  /* 0x00056800011e7983 */ /* 0x000ea20000300a00 */
[----:B-1----:R-:W-:-:S03]  /*11430*/  IMAD.MOV.U32 R2, RZ, RZ, R29 ;  /* 0x000000ffff027224 */ /* 0x002fc600078e001d */
[----:B------:R1:W-:Y:S04]  /*11440*/  STL [R1+0x2dc], R28 ;  /* 0x0002dc1c01007387 */ /* 0x0003e80000100800 */
[----:B------:R3:W-:Y:S01]  /*11450*/  STL [R1+0x2d8], R2 ;  /* 0x0002d80201007387 */ /* 0x0007e20000100800 */
[----:B-1----:R-:W-:Y:S02]  /*11460*/  IMAD.MOV.U32 R28, RZ, RZ, R32 ;  /* 0x000000ffff1c7224 */ /* 0x002fe400078e0020 */
[----:B------:R-:W-:Y:S01]  /*11470*/  IMAD.MOV.U32 R29, RZ, RZ, R33 ;  /* 0x000000ffff1d7224 */ /* 0x000fe200078e0021 */
[----:B---3--:R-:W-:Y:S04]  /*11480*/  STL [R1+0x2e4], R16 ;  /* 0x0002e41001007387 */ /* 0x008fe80000100800 */
[----:B------:R-:W3:Y:S01]  /*11490*/  LDL.LU.64 R32, [R1+0x510] ;  /* 0x0005100001207983 */ /* 0x000ee20000300a00 */
[----:B------:R-:W-:-:S03]  /*114a0*/  MOV R2, R17 ;  /* 0x0000001100027202 */ /* 0x000fc60000000f00 */
[----:B----4-:R-:W-:Y:S04]  /*114b0*/  STL [R1+0x2ec], R18 ;  /* 0x0002ec1201007387 */ /* 0x010fe80000100800 */
[----:B------:R1:W-:Y:S02]  /*114c0*/  STL [R1+0x2e0], R2 ;  /* 0x0002e00201007387 */ /* 0x0003e40000100800 */
[----:B-1----:R-:W-:-:S05]  /*114d0*/  IMAD.MOV.U32 R2, RZ, RZ, R19 ;  /* 0x000000ffff027224 */ /* 0x002fca00078e0013 */
[----:B------:R1:W-:Y:S04]  /*114e0*/  STL [R1+0x2e8], R2 ;  /* 0x0002e80201007387 */ /* 0x0003e80000100800 */
[----:B------:R-:W-:Y:S01]  /*114f0*/  STL [R1+0x2f4], R22 ;  /* 0x0002f41601007387 */ /* 0x000fe20000100800 */
[----:B-1----:R-:W-:-:S03]  /*11500*/  IMAD.MOV.U32 R2, RZ, RZ, R23 ;  /* 0x000000ffff027224 */ /* 0x002fc600078e0017 */
[----:B------:R-:W-:Y:S04]  /*11510*/  STL [R1+0x2fc], R24 ;  /* 0x0002fc1801007387 */ /* 0x000fe80000100800 */
        /* <DEDUP_REMOVED lines=8> */
[----:B-1----:R-:W-:-:S05]  /*115a0*/  MOV R2, R53 ;  /* 0x0000003500027202 */ /* 0x002fca0000000f00 */
[----:B------:R1:W-:Y:S04]  /*115b0*/  STL [R1+0x308], R2 ;  /* 0x0003080201007387 */ /* 0x0003e80000100800 */
[----:B------:R-:W-:Y:S01]  /*115c0*/  STL [R1+0x31c], R116 ;  /* 0x00031c7401007387 */ /* 0x000fe20000100800 */
[----:B-1----:R-:W-:-:S05]  /*115d0*/  IMAD.MOV.U32 R2, RZ, RZ, R55 ;  /* 0x000000ffff027224 */ /* 0x002fca00078e0037 */
[----:B------:R1:W-:Y:S04]  /*115e0*/  STL [R1+0x310], R2 ;  /* 0x0003100201007387 */ /* 0x0003e80000100800 */
[----:B-----5:R-:W-:Y:S01]  /*115f0*/  STL [R1+0x324], R134 ;  /* 0x0003248601007387 */ /* 0x020fe20000100800 */
[----:B-1----:R-:W-:-:S05]  /*11600*/  IMAD.MOV.U32 R2, RZ, RZ, R117 ;  /* 0x000000ffff027224 */ /* 0x002fca00078e0075 */
[----:B------:R1:W-:Y:S02]  /*11610*/  STL [R1+0x318], R2 ;  /* 0x0003180201007387 */ /* 0x0003e40000100800 */
[----:B-1----:R-:W-:-:S05]  /*11620*/  MOV R2, R135 ;  /* 0x0000008700027202 */ /* 0x002fca0000000f00 */
[----:B------:R1:W-:Y:S01]  /*11630*/  STL [R1+0x320], R2 ;  /* 0x0003200201007387 */ /* 0x0003e20000100800 */
[----:B------:R-:W-:-:S03]  /*11640*/  IMAD.MOV.U32 R128, RZ, RZ, R20 ;  /* 0x000000ffff807224 */ /* 0x000fc600078e0014 */
[----:B--2---:R-:W-:Y:S01]  /*11650*/  STL [R1+0x32c], R30 ;  /* 0x00032c1e01007387 */ /* 0x004fe20000100800 */
[----:B-1----:R-:W-:Y:S02]  /*11660*/  IMAD.MOV.U32 R2, RZ, RZ, R31 ;  /* 0x000000ffff027224 */ /* 0x002fe400078e001f */
[----:B------:R-:W-:-:S03]  /*11670*/  IMAD.MOV.U32 R129, RZ, RZ, R21 ;  /* 0x000000ffff817224 */ /* 0x000fc600078e0015 */
[----:B------:R3:W-:Y:S01]  /*11680*/  STL [R1+0x328], R2 ;  /* 0x0003280201007387 */ /* 0x0007e20000100800 */
        /* <DEDUP_REMOVED lines=8> */
[----:B---3--:R-:W-:Y:S01]  /*11710*/  IMAD.MOV.U32 R2, RZ, RZ, R33 ;  /* 0x000000ffff027224 */ /* 0x008fe200078e0021 */
[----:B------:R-:W-:Y:S04]  /*11720*/  STL [R1+0x334], R32 ;  /* 0x0003342001007387 */ /* 0x000fe80000100800 */
[----:B------:R-:W2:Y:S04]  /*11730*/  LDL.LU.64 R130, [R1+0x440] ;  /* 0x0004400001827983 */ /* 0x000ea80000300a00 */
[----:B------:R-:W3:Y:S04]  /*11740*/  LDL.LU.64 R172, [R1+0x3e8] ;  /* 0x0003e80001ac7983 */ /* 0x000ee80000300a00 */
[----:B------:R1:W-:Y:S04]  /*11750*/  STL [R1+0x330], R2 ;  /* 0x0003300201007387 */ /* 0x0003e80000100800 */
[----:B------:R-:W-:Y:S04]  /*11760*/  STL [R1+0x33c], R128 ;  /* 0x00033c8001007387 */ /* 0x000fe80000100800 */
[----:B------:R-:W4:Y:S04]  /*11770*/  LDL.LU.64 R174, [R1+0x560] ;  /* 0x0005600001ae7983 */ /* 0x000f280000300a00 */
[----:B------:R-:W5:Y:S04]  /*11780*/  LDL.LU.64 R12, [R1+0x480] ;  /* 0x00048000010c7983 */ /* 0x000f680000300a00 */
[----:B------:R-:W5:Y:S04]  /*11790*/  LDL.LU.64 R14, [R1+0x508] ;  /* 0x00050800010e7983 */ /* 0x000f680000300a00 */
[----:B------:R-:W5:Y:S04]  /*117a0*/  LDL.LU.64 R20, [R1+0x478] ;  /* 0x0004780001147983 */ /* 0x000f680000300a00 */
[----:B------:R-:W5:Y:S04]  /*117b0*/  LDL.LU.64 R22, [R1+0x5e0] ;  /* 0x0005e00001167983 */ /* 0x000f680000300a00 */
[----:B------:R-:W5:Y:S04]  /*117c0*/  LDL.LU.64 R178, [R1+0x4c8] ;  /* 0x0004c80001b27983 */ /* 0x000f680000300a00 */
[----:B------:R-:W5:Y:S01]  /*117d0*/  LDL.LU.64 R24, [R1+0x5a0] ;  /* 0x0005a00001187983 */ /* 0x000f620000300a00 */
[----:B-1----:R-:W-:-:S03]  /*117e0*/  MOV R2, R129 ;  /* 0x0000008100027202 */ /* 0x002fc60000000f00 */
[----:B------:R-:W5:Y:S04]  /*117f0*/  LDL.LU.64 R30, [R1+0x550] ;  /* 0x00055000011e7983 */ /* 0x000f680000300a00 */
[----:B------:R-:W5:Y:S04]  /*11800*/  LDL.LU.64 R32, [R1+0x500] ;  /* 0x0005000001207983 */ /* 0x000f680000300a00 */
[----:B------:R-:W5:Y:S04]  /*11810*/  LDL.LU.64 R26, [R1+0x430] ;  /* 0x00043000011a7983 */ /* 0x000f680000300a00 */
[----:B------:R-:W5:Y:S04]  /*11820*/  LDL.LU.64 R118, [R1+0x598] ;  /* 0x0005980001767983 */ /* 0x000f680000300a00 */
[----:B------:R-:W5:Y:S04]  /*11830*/  LDL.LU.64 R52, [R1+0x640] ;  /* 0x0006400001347983 */ /* 0x000f680000300a00 */
[----:B------:R-:W5:Y:S04]  /*11840*/  LDL.LU.64 R54, [R1+0x5d8] ;  /* 0x0005d80001367983 */ /* 0x000f680000300a00 */
[----:B------:R-:W5:Y:S04]  /*11850*/  LDL.LU.64 R116, [R1+0x610] ;  /* 0x0006100001747983 */ /* 0x000f680000300a00 */
[----:B------:R-:W5:Y:S04]  /*11860*/  LDL.LU.64 R132, [R1+0x5e8] ;  /* 0x0005e80001847983 */ /* 0x000f680000300a00 */
[----:B------:R1:W-:Y:S04]  /*11870*/  STL [R1+0x338], R2 ;  /* 0x0003380201007387 */ /* 0x0003e80000100800 */
[----:B------:R1:W-:Y:S02]  /*11880*/  STL [R1+0x344], R18 ;  /* 0x0003441201007387 */ /* 0x0003e40000100800 */
[----:B-1----:R-:W-:-:S05]  /*11890*/  IMAD.MOV.U32 R2, RZ, RZ, R19 ;  /* 0x000000ffff027224 */ /* 0x002fca00078e0013 */
[----:B------:R2:W-:Y:S04]  /*118a0*/  STL [R1+0x340], R2 ;  /* 0x0003400201007387 */ /* 0x0005e80000100800 */
[----:B------:R-:W5:Y:S01]  /*118b0*/  LDL.LU.64 R18, [R1+0x5a8] ;  /* 0x0005a80001127983 */ /* 0x000f620000300a00 */
[----:B--2---:R-:W-:-:S03]  /*118c0*/  IMAD.MOV.U32 R2, RZ, RZ, R131 ;  /* 0x000000ffff027224 */ /* 0x004fc600078e0083 */
[----:B------:R-:W-:Y:S04]  /*118d0*/  STL [R1+0x34c], R130 ;  /* 0x00034c8201007387 */ /* 0x000fe80000100800 */
[----:B---3--:R-:W-:Y:S04]  /*118e0*/  STL [R1+0x354], R172 ;  /* 0x000354ac01007387 */ /* 0x008fe80000100800 */
[----:B------:R1:W-:Y:S02]  /*118f0*/  STL [R1+0x348], R2 ;  /* 0x0003480201007387 */ /* 0x0003e40000100800 */
[----:B-1----:R-:W-:-:S05]  /*11900*/  IMAD.MOV.U32 R2, RZ, RZ, R173 ;  /* 0x000000ffff027224 */ /* 0x002fca00078e00ad */
[----:B------:R1:W-:Y:S04]  /*11910*/  STL [R1+0x350], R2 ;  /* 0x0003500201007387 */ /* 0x0003e80000100800 */
[----:B------:R-:W-:Y:S01]  /*11920*/  STL [R1+0x35c], R16 ;  /* 0x00035c1001007387 */ /* 0x000fe20000100800 */
[----:B-1----:R-:W-:-:S05]  /*11930*/  IMAD.MOV.U32 R2, RZ, RZ, R17 ;  /* 0x000000ffff027224 */ /* 0x002fca00078e0011 */
[----:B------:R1:W-:Y:S01]  /*11940*/  STL [R1+0x358], R2 ;  /* 0x0003580201007387 */ /* 0x0003e20000100800 */
[----:B----4-:R-:W-:Y:S02]  /*11950*/  IMAD.MOV.U32 R172, RZ, RZ, R174 ;  /* 0x000000ffffac7224 */ /* 0x010fe400078e00ae */
[----:B------:R-:W-:Y:S01]  /*11960*/  IMAD.MOV.U32 R173, RZ, RZ, R175 ;  /* 0x000000ffffad7224 */ /* 0x000fe200078e00af */
[----:B-----5:R-:W-:Y:S01]  /*11970*/  MOV R175, R15 ;  /* 0x0000000f00af7202 */ /* 0x020fe20000000f00 */
[----:B------:R-:W-:Y:S02]  /*11980*/  IMAD.MOV.U32 R174, RZ, RZ, R14 ;  /* 0x000000ffffae7224 */ /* 0x000fe400078e000e */
[----:B-1----:R-:W-:Y:S01]  /*11990*/  IMAD.MOV.U32 R2, RZ, RZ, R133 ;  /* 0x000000ffff027224 */ /* 0x002fe200078e0085 */
[----:B------:R1:W-:Y:S04]  /*119a0*/  STL [R1+0x364], R132 ;  /* 0x0003648401007387 */ /* 0x0003e80000100800 */
[----:B------:R2:W-:Y:S04]  /*119b0*/  STL [R1+0x360], R2 ;  /* 0x0003600201007387 */ /* 0x0005e80000100800 */
[----:B------:R3:W-:Y:S04]  /*119c0*/  STL [R1+0x36c], R18 ;  /* 0x00036c1201007387 */ /* 0x0007e80000100800 */
[----:B-1----:R-:W4:Y:S04]  /*119d0*/  LDL.LU.64 R132, [R1+0x558] ;  /* 0x0005580001847983 */ /* 0x002f280000300a00 */
[----:B------:R-:W5:Y:S01]  /*119e0*/  LDL.LU.64 R14, [R1+0x438] ;  /* 0x00043800010e7983 */ /* 0x000f620000300a00 */
[----:B--2---:R-:W-:-:S03]  /*119f0*/  IMAD.MOV.U32 R2, RZ, RZ, R19 ;  /* 0x000000ffff027224 */ /* 0x004fc600078e0013 */
[----:B------:R-:W2:Y:S04]  /*11a00*/  LDL.LU.64 R16, [R1+0x3e0] ;  /* 0x0003e00001107983 */ /* 0x000ea80000300a00 */
[----:B------:R1:W-:Y:S04]  /*11a10*/  STL [R1+0x368], R2 ;  /* 0x0003680201007387 */ /* 0x0003e80000100800 */
[----:B------:R-:W-:Y:S04]  /*11a20*/  STL [R1+0x374], R172 ;  /* 0x000374ac01007387 */ /* 0x000fe80000100800 */
[----:B---3--:R-:W3:Y:S01]  /*11a30*/  LDL.LU.64 R18, [R1+0x618] ;  /* 0x0006180001127983 */ /* 0x008ee20000300a00 */
[----:B-1----:R-:W-:-:S05]  /*11a40*/  IMAD.MOV.U32 R2, RZ, RZ, R173 ;  /* 0x000000ffff027224 */ /* 0x002fca00078e00ad */
[----:B------:R1:W-:Y:S04]  /*11a50*/  STL [R1+0x370], R2 ;  /* 0x0003700201007387 */ /* 0x0003e80000100800 */
[----:B------:R-:W-:Y:S01]  /*11a60*/  STL [R1+0x37c], R174 ;  /* 0x00037cae01007387 */ /* 0x000fe20000100800 */
[----:B-1----:R-:W-:-:S05]  /*11a70*/  IMAD.MOV.U32 R2, RZ, RZ, R175 ;  /* 0x000000ffff027224 */ /* 0x002fca00078e00af */
[----:B------:R1:W-:Y:S04]  /*11a80*/  STL [R1+0x378], R2 ;  /* 0x0003780201007387 */ /* 0x0003e80000100800 */
[----:B------:R1:W-:Y:S02]  /*11a90*/  STL [R1+0x384], R178 ;  /* 0x000384b201007387 */ /* 0x0003e40000100800 */
[----:B-1----:R-:W-:Y:S01]  /*11aa0*/  IMAD.MOV.U32 R2, RZ, RZ, R179 ;  /* 0x000000ffff027224 */ /* 0x002fe200078e00b3 */
[----:B------:R-:W-:Y:S01]  /*11ab0*/  MOV R178, R28 ;  /* 0x0000001c00b27202 */ /* 0x000fe20000000f00 */
[----:B------:R-:W-:Y:S02]  /*11ac0*/  IMAD.MOV.U32 R179, RZ, RZ, R29 ;  /* 0x000000ffffb37224 */ /* 0x000fe400078e001d */
[----:B------:R-:W-:-:S02]  /*11ad0*/  IMAD.MOV.U32 R28, RZ, RZ, R34 ;  /* 0x000000ffff1c7224 */ /* 0x000fc400078e0022 */
[----:B------:R-:W-:Y:S02]  /*11ae0*/  IMAD.MOV.U32 R29, RZ, RZ, R35 ;  /* 0x000000ffff1d7224 */ /* 0x000fe400078e0023 */
[----:B------:R-:W-:Y:S02]  /*11af0*/  IMAD.MOV.U32 R34, RZ, RZ, R36 ;  /* 0x000000ffff227224 */ /* 0x000fe400078e0024 */
[----:B------:R-:W-:Y:S01]  /*11b00*/  IMAD.MOV.U32 R35, RZ, RZ, R37 ;  /* 0x000000ffff237224 */ /* 0x000fe200078e0025 */
[----:B------:R-:W-:Y:S01]  /*11b10*/  MOV R37, R39 ;  /* 0x0000002700257202 */ /* 0x000fe20000000f00 */
[----:B------:R-:W-:Y:S01]  /*11b20*/  IMAD.MOV.U32 R36, RZ, RZ, R38 ;  /* 0x000000ffff247224 */ /* 0x000fe200078e0026 */
[----:B------:R1:W-:Y:S01]  /*11b30*/  STL [R1+0x380], R2 ;  /* 0x0003800201007387 */ /* 0x0003e20000100800 */
[----:B------:R-:W-:Y:S02]  /*11b40*/  IMAD.MOV.U32 R38, RZ, RZ, R44 ;  /* 0x000000ffff267224 */ /* 0x000fe400078e002c */
[----:B------:R-:W-:Y:S01]  /*11b50*/  IMAD.MOV.U32 R39, RZ, RZ, R45 ;  /* 0x000000ffff277224 */ /* 0x000fe200078e002d */
[----:B------:R1:W-:Y:S01]  /*11b60*/  STL [R1+0x38c], R12 ;  /* 0x00038c0c01007387 */ /* 0x0003e20000100800 */
[----:B------:R-:W-:-:S02]  /*11b70*/  IMAD.MOV.U32 R44, RZ, RZ, R46 ;  /* 0x000000ffff2c7224 */ /* 0x000fc400078e002e */
[----:B------:R-:W-:Y:S02]  /*11b80*/  IMAD.MOV.U32 R45, RZ, RZ, R47 ;  /* 0x000000ffff2d7224 */ /* 0x000fe400078e002f */
[----:B------:R-:W4:Y:S01]  /*11b90*/  LDL.LU.64 R46, [R1+0x4c0] ;  /* 0x0004c000012e7983 */ /* 0x000f220000300a00 */
[----:B-1----:R-:W-:Y:S02]  /*11ba0*/  IMAD.MOV.U32 R2, RZ, RZ, R13 ;  /* 0x000000ffff027224 */ /* 0x002fe400078e000d */
        /* <DEDUP_REMOVED lines=9> */
[----:B------:R-:W-:Y:S01]  /*11c40*/  IMAD.MOV.U32 R55, RZ, RZ, R135 ;  /* 0x000000ffff377224 */ /* 0x000fe200078e0087 */
[----:B-----5:R-:W-:Y:S04]  /*11c50*/  STL [R1+0x394], R14 ;  /* 0x0003940e01007387 */ /* 0x020fe80000100800 */
[----:B------:R1:W-:Y:S04]  /*11c60*/  STL [R1+0x388], R2 ;  /* 0x0003880201007387 */ /* 0x0003e80000100800 */
[----:B--2---:R-:W-:Y:S01]  /*11c70*/  STL [R1+0x39c], R16 ;  /* 0x00039c1001007387 */ /* 0x004fe20000100800 */
[----:B-1----:R-:W-:-:S05]  /*11c80*/  IMAD.MOV.U32 R2, RZ, RZ, R15 ;  /* 0x000000ffff027224 */ /* 0x002fca00078e000f */
[----:B------:R1:W-:Y:S04]  /*11c90*/  STL [R1+0x390], R2 ;  /* 0x0003900201007387 */ /* 0x0003e80000100800 */
[----:B---3--:R-:W-:Y:S01]  /*11ca0*/  STL [R1+0x3a4], R18 ;  /* 0x0003a41201007387 */ /* 0x008fe20000100800 */
[----:B-1----:R-:W-:-:S05]  /*11cb0*/  MOV R2, R17 ;  /* 0x0000001100027202 */ /* 0x002fca0000000f00 */
[----:B------:R1:W-:Y:S02]  /*11cc0*/  STL [R1+0x398], R2 ;  /* 0x0003980201007387 */ /* 0x0003e40000100800 */
[----:B-1----:R-:W-:-:S05]  /*11cd0*/  IMAD.MOV.U32 R2, RZ, RZ, R19 ;  /* 0x000000ffff027224 */ /* 0x002fca00078e0013 */
[----:B------:R1:W-:Y:S04]  /*11ce0*/  STL [R1+0x3a0], R2 ;  /* 0x0003a00201007387 */ /* 0x0003e80000100800 */
[----:B------:R-:W-:Y:S01]  /*11cf0*/  STL [R1+0x3ac], R22 ;  /* 0x0003ac1601007387 */ /* 0x000fe20000100800 */
[----:B-1----:R-:W-:-:S03]  /*11d00*/  IMAD.MOV.U32 R2, RZ, RZ, R23 ;  /* 0x000000ffff027224 */ /* 0x002fc600078e0017 */
[----:B------:R-:W-:Y:S04]  /*11d10*/  STL [R1+0x3b4], R24 ;  /* 0x0003b41801007387 */ /* 0x000fe80000100800 */
[----:B------:R1:W-:Y:S04]  /*11d20*/  STL [R1+0x3a8], R2 ;  /* 0x0003a80201007387 */ /* 0x0003e80000100800 */
[----:B----4-:R-:W-:Y:S01]  /*11d30*/  STL [R1+0x3bc], R132 ;  /* 0x0003bc8401007387 */ /* 0x010fe20000100800 */
[----:B-1----:R-:W-:-:S05]  /*11d40*/  IMAD.MOV.U32 R2, RZ, RZ, R25 ;  /* 0x000000ffff027224 */ /* 0x002fca00078e0019 */
[----:B------:R1:W-:Y:S02]  /*11d50*/  STL [R1+0x3b0], R2 ;  /* 0x0003b00201007387 */ /* 0x0003e40000100800 */
[----:B-1----:R-:W-:-:S05]  /*11d60*/  MOV R2, R133 ;  /* 0x0000008500027202 */ /* 0x002fca0000000f00 */
[----:B------:R1:W-:Y:S04]  /*11d70*/  STL [R1+0x3b8], R2 ;  /* 0x0003b80201007387 */ /* 0x0003e80000100800 */
[----:B------:R-:W-:Y:S01]  /*11d80*/  STL [R1+0x3c4], R32 ;  /* 0x0003c42001007387 */ /* 0x000fe20000100800 */
[----:B-1----:R-:W-:-:S05]  /*11d90*/  IMAD.MOV.U32 R2, RZ, RZ, R33 ;  /* 0x000000ffff027224 */ /* 0x002fca00078e0021 */
[----:B------:R1:W-:Y:S04]  /*11da0*/  STL [R1+0x3c0], R2 ;  /* 0x0003c00201007387 */ /* 0x0003e80000100800 */
[----:B------:R2:W-:Y:S01]  /*11db0*/  STL [R1+0x3cc], R46 ;  /* 0x0003cc2e01007387 */ /* 0x0005e20000100800 */
[----:B------:R-:W-:-:S03]  /*11dc0*/  IMAD.MOV.U32 R14, RZ, RZ, R52 ;  /* 0x000000ffff0e7224 */ /* 0x000fc600078e0034 */
[----:B------:R-:W3:Y:S01]  /*11dd0*/  LDL.LU.64 R132, [R1+0x540] ;  /* 0x0005400001847983 */ /* 0x000ee20000300a00 */
[----:B-1----:R-:W-:-:S03]  /*11de0*/  IMAD.MOV.U32 R2, RZ, RZ, R47 ;  /* 0x000000ffff027224 */ /* 0x002fc600078e002f */
[----:B------:R-:W4:Y:S01]  /*11df0*/  LDL.LU.64 R34, [R1+0x620] ;  /* 0x0006200001227983 */ /* 0x000f220000300a00 */
[----:B------:R-:W-:Y:S02]  /*11e00*/  IMAD.MOV.U32 R15, RZ, RZ, R53 ;  /* 0x000000ffff0f7224 */ /* 0x000fe400078e0035 */
[----:B------:R-:W-:Y:S01]  /*11e10*/  IMAD.MOV.U32 R18, RZ, RZ, R176 ;  /* 0x000000ffff127224 */ /* 0x000fe200078e00b0 */
[----:B------:R1:W-:Y:S01]  /*11e20*/  STL [R1+0x3c8], R2 ;  /* 0x0003c80201007387 */ /* 0x0003e20000100800 */
[----:B------:R-:W-:Y:S01]  /*11e30*/  IMAD.MOV.U32 R19, RZ, RZ, R177 ;  /* 0x000000ffff137224 */ /* 0x000fe200078e00b1 */
[----:B------:R-:W-:Y:S01]  /*11e40*/  MOV R24, R28 ;  /* 0x0000001c00187202 */ /* 0x000fe20000000f00 */
[----:B------:R-:W-:Y:S01]  /*11e50*/  IMAD.MOV.U32 R52, RZ, RZ, R36 ;  /* 0x000000ffff347224 */ /* 0x000fe200078e0024 */
[----:B------:R-:W5:Y:S01]  /*11e60*/  LDL.LU.64 R134, [R1+0x4b0] ;  /* 0x0004b00001867983 */ /* 0x000f620000300a00 */
[----:B------:R-:W-:Y:S02]  /*11e70*/  IMAD.MOV.U32 R53, RZ, RZ, R37 ;  /* 0x000000ffff357224 */ /* 0x000fe400078e0025 */
[----:B------:R-:W-:Y:S01]  /*11e80*/  IMAD.MOV.U32 R25, RZ, RZ, R29 ;  /* 0x000000ffff197224 */ /* 0x000fe200078e001d */
[----:B------:R-:W4:Y:S01]  /*11e90*/  LDL.LU.64 R176, [R1+0x678] ;  /* 0x0006780001b07983 */ /* 0x000f220000300a00 */
[----:B------:R-:W-:Y:S01]  /*11ea0*/  IMAD.MOV.U32 R22, RZ, RZ, R178 ;  /* 0x000000ffff167224 */ /* 0x000fe200078e00b2 */
[----:B------:R-:W-:Y:S01]  /*11eb0*/  MOV R178, R38 ;  /* 0x0000002600b27202 */ /* 0x000fe20000000f00 */
[----:B------:R-:W-:Y:S01]  /*11ec0*/  IMAD.MOV.U32 R23, RZ, RZ, R179 ;  /* 0x000000ffff177224 */ /* 0x000fe200078e00b3 */
[----:B------:R-:W4:Y:S01]  /*11ed0*/  LDL.LU.64 R36, [R1+0x5f0] ;  /* 0x0005f00001247983 */ /* 0x000f220000300a00 */
[----:B------:R-:W-:-:S03]  /*11ee0*/  IMAD.MOV.U32 R179, RZ, RZ, R39 ;  /* 0x000000ffffb37224 */ /* 0x000fc600078e0027 */
[----:B------:R-:W4:Y:S01]  /*11ef0*/  LDL.LU.64 R28, [R1+0x688] ;  /* 0x00068800011c7983 */ /* 0x000f220000300a00 */
[----:B------:R-:W-:Y:S02]  /*11f00*/  IMAD.MOV.U32 R16, RZ, RZ, R116 ;  /* 0x000000ffff107224 */ /* 0x000fe400078e0074 */
[----:B------:R-:W-:Y:S01]  /*11f10*/  IMAD.MOV.U32 R17, RZ, RZ, R117 ;  /* 0x000000ffff117224 */ /* 0x000fe200078e0075 */
[----:B------:R-:W-:Y:S01]  /*11f20*/  STL [R1+0x3d4], R174 ;  /* 0x0003d4ae01007387 */ /* 0x000fe20000100800 */
[----:B------:R-:W-:Y:S02]  /*11f30*/  IMAD.MOV.U32 R116, RZ, RZ, R44 ;  /* 0x000000ffff747224 */ /* 0x000fe400078e002c */
[----:B------:R-:W-:Y:S01]  /*11f40*/  IMAD.MOV.U32 R117, RZ, RZ, R45 ;  /* 0x000000ffff757224 */ /* 0x000fe200078e002d */
[----:B------:R-:W4:Y:S04]  /*11f50*/  LDL.LU.64 R38, [R1+0x5b8] ;  /* 0x0005b80001267983 */ /* 0x000f280000300a00 */
[----:B------:R-:W4:Y:S04]  /*11f60*/  LDL.LU.64 R32, [R1+0x658] ;  /* 0x0006580001207983 */ /* 0x000f280000300a00 */
[----:B------:R-:W4:Y:S04]  /*11f70*/  LDL.LU.64 R44, [R1+0x670] ;  /* 0x00067000012c7983 */ /* 0x000f280000300a00 */
[----:B--2---:R-:W2:Y:S01]  /*11f80*/  LDL.LU.64 R46, [R1+0x4f8] ;  /* 0x0004f800012e7983 */ /* 0x004ea20000300a00 */
[----:B-1----:R-:W-:-:S03]  /*11f90*/  IMAD.MOV.U32 R2, RZ, RZ, R175 ;  /* 0x000000ffff027224 */ /* 0x002fc600078e00af */
[----:B------:R-:W-:Y:S04]  /*11fa0*/  STL [R1+0x3dc], R12 ;  /* 0x0003dc0c01007387 */ /* 0x000fe80000100800 */
        /* <DEDUP_REMOVED lines=9> */
[----:B------:R1:W-:Y:S02]  /*12040*/  STL [R1+0x3e8], R2 ;  /* 0x0003e80201007387 */ /* 0x0003e40000100800 */
[----:B-1----:R-:W-:-:S05]  /*12050*/  IMAD.MOV.U32 R2, RZ, RZ, R21 ;  /* 0x000000ffff027224 */ /* 0x002fca00078e0015 */
[----:B------:R1:W-:Y:S04]  /*12060*/  STL [R1+0x3f0], R2 ;  /* 0x0003f00201007387 */ /* 0x0003e80000100800 */
[----:B------:R-:W-:Y:S01]  /*12070*/  STL [R1+0x3fc], R118 ;  /* 0x0003fc7601007387 */ /* 0x000fe20000100800 */
[----:B-1----:R-:W-:-:S05]  /*12080*/  IMAD.MOV.U32 R2, RZ, RZ, R119 ;  /* 0x000000ffff027224 */ /* 0x002fca00078e0077 */
[----:B------:R1:W-:Y:S01]  /*12090*/  STL [R1+0x3f8], R2 ;  /* 0x0003f80201007387 */ /* 0x0003e20000100800 */
[----:B------:R-:W-:Y:S02]  /*120a0*/  IMAD.MOV.U32 R14, RZ, RZ, R26 ;  /* 0x000000ffff0e7224 */ /* 0x000fe400078e001a */
[----:B------:R-:W-:Y:S01]  /*120b0*/  IMAD.MOV.U32 R15, RZ, RZ, R27 ;  /* 0x000000ffff0f7224 */ /* 0x000fe200078e001b */
[----:B------:R-:W-:Y:S01]  /*120c0*/  STL [R1+0x404], R30 ;  /* 0x0004041e01007387 */ /* 0x000fe20000100800 */
[----:B-1----:R-:W-:Y:S02]  /*120d0*/  IMAD.MOV.U32 R2, RZ, RZ, R31 ;  /* 0x000000ffff027224 */ /* 0x002fe400078e001f */
[----:B------:R-:W-:Y:S02]  /*120e0*/  IMAD.MOV.U32 R12, RZ, RZ, R22 ;  /* 0x000000ffff0c7224 */ /* 0x000fe400078e0016 */
[----:B------:R-:W-:Y:S01]  /*120f0*/  IMAD.MOV.U32 R13, RZ, RZ, R23 ;  /* 0x000000ffff0d7224 */ /* 0x000fe200078e0017 */
[----:B------:R1:W-:Y:S01]  /*12100*/  STL [R1+0x400], R2 ;  /* 0x0004000201007387 */ /* 0x0003e20000100800 */
[----:B------:R-:W-:Y:S01]  /*12110*/  MOV R16, R24 ;  /* 0x0000001800107202 */ /* 0x000fe20000000f00 */
[----:B------:R-:W-:-:S02]  /*12120*/  IMAD.MOV.U32 R17, RZ, RZ, R25 ;  /* 0x000000ffff117224 */ /* 0x000fc400078e0019 */
[----:B------:R-:W-:Y:S02]  /*12130*/  IMAD.MOV.U32 R20, RZ, RZ, R52 ;  /* 0x000000ffff147224 */ /* 0x000fe400078e0034 */
[----:B------:R-:W-:Y:S02]  /*12140*/  IMAD.MOV.U32 R21, RZ, RZ, R53 ;  /* 0x000000ffff157224 */ /* 0x000fe400078e0035 */
[----:B------:R-:W-:Y:S02]  /*12150*/  IMAD.MOV.U32 R174, RZ, RZ, R18 ;  /* 0x000000ffffae7224 */ /* 0x000fe400078e0012 */
[----:B------:R-:W-:Y:S01]  /*12160*/  IMAD.MOV.U32 R175, RZ, RZ, R19 ;  /* 0x000000ffffaf7224 */ /* 0x000fe200078e0013 */
[----:B------:R-:W-:Y:S01]  /*12170*/  MOV R19, R117 ;  /* 0x0000007500137202 */ /* 0x000fe20000000f00 */
[----:B------:R-:W-:Y:S02]  /*12180*/  IMAD.MOV.U32 R18, RZ, RZ, R116 ;  /* 0x000000ffff127224 */ /* 0x000fe400078e0074 */
[----:B---3--:R-:W-:-:S02]  /*12190*/  IMAD.MOV.U32 R26, RZ, RZ, R132 ;  /* 0x000000ffff1a7224 */ /* 0x008fc400078e0084 */
[----:B------:R-:W-:Y:S02]  /*121a0*/  IMAD.MOV.U32 R27, RZ, RZ, R133 ;  /* 0x000000ffff1b7224 */ /* 0x000fe400078e0085 */
[----:B-----5:R-:W-:Y:S02]  /*121b0*/  IMAD.MOV.U32 R22, RZ, RZ, R134 ;  /* 0x000000ffff167224 */ /* 0x020fe400078e0086 */
[----:B------:R-:W-:Y:S02]  /*121c0*/  IMAD.MOV.U32 R23, RZ, RZ, R135 ;  /* 0x000000ffff177224 */ /* 0x000fe400078e0087 */
[----:B----4-:R-:W-:Y:S01]  /*121d0*/  IMAD.MOV.U32 R24, RZ, RZ, R176 ;  /* 0x000000ffff187224 */ /* 0x010fe200078e00b0 */
[----:B------:R-:W-:Y:S01]  /*121e0*/  MOV R25, R177 ;  /* 0x000000b100197202 */ /* 0x000fe20000000f00 */
[----:B------:R-:W-:Y:S02]  /*121f0*/  IMAD.MOV.U32 R52, RZ, RZ, R28 ;  /* 0x000000ffff347224 */ /* 0x000fe400078e001c */
[----:B------:R-:W-:-:S02]  /*12200*/  IMAD.MOV.U32 R53, RZ, RZ, R29 ;  /* 0x000000ffff357224 */ /* 0x000fc400078e001d */
[----:B------:R-:W-:Y:S01]  /*12210*/  IMAD.MOV.U32 R118, RZ, RZ, R44 ;  /* 0x000000ffff767224 */ /* 0x000fe200078e002c */
[----:B------:R-:W-:Y:S01]  /*12220*/  MOV R119, R45 ;  /* 0x0000002d00777202 */ /* 0x000fe20000000f00 */
[----:B--2---:R2:W-:Y:S01]  /*12230*/  STL [R1+0x40c], R46 ;  /* 0x00040c2e01007387 */ /* 0x0045e20000100800 */
[----:B-1----:R-:W-:-:S03]  /*12240*/  IMAD.MOV.U32 R2, RZ, RZ, R47 ;  /* 0x000000ffff027224 */ /* 0x002fc600078e002f */
[----:B------:R-:W3:Y:S04]  /*12250*/  LDL.LU.64 R132, [R1+0x650] ;  /* 0x0006500001847983 */ /* 0x000ee80000300a00 */
[----:B------:R-:W4:Y:S04]  /*12260*/  LDL.LU.64 R134, [R1+0x630] ;  /* 0x0006300001867983 */ /* 0x000f280000300a00 */
[----:B------:R-:W5:Y:S01]  /*12270*/  LDL.LU.64 R44, [R1+0x578] ;  /* 0x00057800012c7983 */ /* 0x000f620000300a00 */
[----:B------:R-:W-:-:S03]  /*12280*/  IMAD.MOV.U32 R116, RZ, RZ, R32 ;  /* 0x000000ffff747224 */ /* 0x000fc600078e0020 */
[----:B------:R-:W5:Y:S01]  /*12290*/  LDL.LU.64 R176, [R1+0x628] ;  /* 0x0006280001b07983 */ /* 0x000f620000300a00 */
[----:B------:R-:W-:-:S03]  /*122a0*/  IMAD.MOV.U32 R117, RZ, RZ, R33 ;  /* 0x000000ffff757224 */ /* 0x000fc600078e0021 */
[----:B------:R-:W5:Y:S04]  /*122b0*/  LDL.LU.64 R28, [R1+0x5f8] ;  /* 0x0005f800011c7983 */ /* 0x000f680000300a00 */
[----:B------:R1:W-:Y:S04]  /*122c0*/  STL [R1+0x408], R2 ;  /* 0x0004080201007387 */ /* 0x0003e80000100800 */
[----:B------:R-:W5:Y:S04]  /*122d0*/  LDL.LU.64 R30, [R1+0x600] ;  /* 0x00060000011e7983 */ /* 0x000f680000300a00 */
        /* <DEDUP_REMOVED lines=8> */
[----:B------:R1:W-:Y:S04]  /*12360*/  STL [R1+0x418], R2 ;  /* 0x0004180201007387 */ /* 0x0003e80000100800 */
[----:B------:R-:W-:Y:S01]  /*12370*/  STL [R1+0x42c], R20 ;  /* 0x00042c1401007387 */ /* 0x000fe20000100800 */
[----:B-1----:R-:W-:-:S05]  /*12380*/  IMAD.MOV.U32 R2, RZ, RZ, R17 ;  /* 0x000000ffff027224 */ /* 0x002fca00078e0011 */
[----:B------:R1:W-:Y:S02]  /*12390*/  STL [R1+0x420], R2 ;  /* 0x0004200201007387 */ /* 0x0003e40000100800 */
[----:B-1----:R-:W-:-:S05]  /*123a0*/  IMAD.MOV.U32 R2, RZ, RZ, R21 ;  /* 0x000000ffff027224 */ /* 0x002fca00078e0015 */
[----:B------:R1:W-:Y:S04]  /*123b0*/  STL [R1+0x428], R2 ;  /* 0x0004280201007387 */ /* 0x0003e80000100800 */
[----:B------:R-:W-:Y:S01]  /*123c0*/  STL [R1+0x434], R54 ;  /* 0x0004343601007387 */ /* 0x000fe20000100800 */
[----:B-1----:R-:W-:-:S05]  /*123d0*/  MOV R2, R55 ;  /* 0x0000003700027202 */ /* 0x002fca0000000f00 */
[----:B------:R1:W-:Y:S01]  /*123e0*/  STL [R1+0x430], R2 ;  /* 0x0004300201007387 */ /* 0x0003e20000100800 */
[----:B------:R-:W-:Y:S01]  /*123f0*/  IMAD.MOV.U32 R12, RZ, RZ, R14 ;  /* 0x000000ffff0c7224 */ /* 0x000fe200078e000e */
[----:B------:R-:W-:Y:S01]  /*12400*/  MOV R14, R18 ;  /* 0x00000012000e7202 */ /* 0x000fe20000000f00 */
[----:B------:R-:W-:Y:S01]  /*12410*/  IMAD.MOV.U32 R13, RZ, RZ, R15 ;  /* 0x000000ffff0d7224 */ /* 0x000fe200078e000f */
[----:B------:R-:W-:Y:S01]  /*12420*/  STL [R1+0x43c], R178 ;  /* 0x00043cb201007387 */ /* 0x000fe20000100800 */
[----:B------:R-:W-:Y:S02]  /*12430*/  IMAD.MOV.U32 R15, RZ, RZ, R19 ;  /* 0x000000ffff0f7224 */ /* 0x000fe400078e0013 */
[----:B-1----:R-:W-:Y:S02]  /*12440*/  IMAD.MOV.U32 R2, RZ, RZ, R179 ;  /* 0x000000ffff027224 */ /* 0x002fe400078e00b3 */
[----:B------:R-:W-:Y:S02]  /*12450*/  IMAD.MOV.U32 R54, RZ, RZ, R118 ;  /* 0x000000ffff367224 */ /* 0x000fe400078e0076 */
[----:B------:R-:W-:Y:S01]  /*12460*/  IMAD.MOV.U32 R55, RZ, RZ, R119 ;  /* 0x000000ffff377224 */ /* 0x000fe200078e0077 */
[----:B------:R1:W-:Y:S01]  /*12470*/  STL [R1+0x438], R2 ;  /* 0x0004380201007387 */ /* 0x0003e20000100800 */
[----:B------:R-:W-:-:S02]  /*12480*/  IMAD.MOV.U32 R18, RZ, RZ, R24 ;  /* 0x000000ffff127224 */ /* 0x000fc400078e0018 */
[----:B------:R-:W-:Y:S02]  /*12490*/  IMAD.MOV.U32 R19, RZ, RZ, R25 ;  /* 0x000000ffff137224 */ /* 0x000fe400078e0019 */
[----:B------:R-:W-:Y:S02]  /*124a0*/  IMAD.MOV.U32 R20, RZ, RZ, R116 ;  /* 0x000000ffff147224 */ /* 0x000fe400078e0074 */
[----:B------:R-:W-:Y:S02]  /*124b0*/  IMAD.MOV.U32 R21, RZ, RZ, R117 ;  /* 0x000000ffff157224 */ /* 0x000fe400078e0075 */
[----:B------:R-:W-:Y:S02]  /*124c0*/  IMAD.MOV.U32 R16, RZ, RZ, R22 ;  /* 0x000000ffff107224 */ /* 0x000fe400078e0016 */
[----:B------:R-:W-:Y:S02]  /*124d0*/  IMAD.MOV.U32 R17, RZ, RZ, R23 ;  /* 0x000000ffff117224 */ /* 0x000fe400078e0017 */
[----:B---3--:R-:W-:-:S02]  /*124e0*/  IMAD.MOV.U32 R116, RZ, RZ, R132 ;  /* 0x000000ffff747224 */ /* 0x008fc400078e0084 */
[----:B------:R-:W-:Y:S01]  /*124f0*/  IMAD.MOV.U32 R117, RZ, RZ, R133 ;  /* 0x000000ffff757224 */ /* 0x000fe200078e0085 */
[----:B----4-:R-:W-:Y:S01]  /*12500*/  MOV R22, R134 ;  /* 0x0000008600167202 */ /* 0x010fe20000000f00 */
[----:B------:R-:W-:Y:S02]  /*12510*/  IMAD.MOV.U32 R23, RZ, RZ, R135 ;  /* 0x000000ffff177224 */ /* 0x000fe400078e0087 */
[----:B-----5:R-:W-:Y:S02]  /*12520*/  IMAD.MOV.U32 R118, RZ, RZ, R176 ;  /* 0x000000ffff767224 */ /* 0x020fe400078e00b0 */
[----:B------:R-:W-:Y:S02]  /*12530*/  IMAD.MOV.U32 R119, RZ, RZ, R177 ;  /* 0x000000ffff777224 */ /* 0x000fe400078e00b1 */
[----:B------:R-:W-:Y:S02]  /*12540*/  IMAD.MOV.U32 R132, RZ, RZ, R28 ;  /* 0x000000ffff847224 */ /* 0x000fe400078e001c */
[----:B------:R-:W-:Y:S01]  /*12550*/  IMAD.MOV.U32 R133, RZ, RZ, R29 ;  /* 0x000000ffff857224 */ /* 0x000fe200078e001d */
[----:B------:R-:W-:Y:S01]  /*12560*/  MOV R24, R30 ;  /* 0x0000001e00187202 */ /* 0x000fe20000000f00 */
[----:B------:R-:W-:Y:S01]  /*12570*/  IMAD.MOV.U32 R25, RZ, RZ, R31 ;  /* 0x000000ffff197224 */ /* 0x000fe200078e001f */
[----:B--2---:R2:W-:Y:S01]  /*12580*/  STL [R1+0x444], R46 ;  /* 0x0004442e01007387 */ /* 0x0045e20000100800 */
[----:B-1----:R-:W-:-:S03]  /*12590*/  IMAD.MOV.U32 R2, RZ, RZ, R47 ;  /* 0x000000ffff027224 */ /* 0x002fc600078e002f */
[----:B------:R-:W3:Y:S04]  /*125a0*/  LDL.LU.64 R176, [R1+0x580] ;  /* 0x0005800001b07983 */ /* 0x000ee80000300a00 */
[----:B------:R-:W4:Y:S01]  /*125b0*/  LDL.LU.64 R30, [R1+0x5c8] ;  /* 0x0005c800011e7983 */ /* 0x000f220000300a00 */
[----:B------:R-:W-:-:S03]  /*125c0*/  IMAD.MOV.U32 R134, RZ, RZ, R32 ;  /* 0x000000ffff867224 */ /* 0x000fc600078e0020 */
[----:B------:R-:W5:Y:S01]  /*125d0*/  LDL.LU.64 R178, [R1+0x528] ;  /* 0x0005280001b27983 */ /* 0x000f620000300a00 */
[----:B------:R-:W-:-:S03]  /*125e0*/  IMAD.MOV.U32 R135, RZ, RZ, R33 ;  /* 0x000000ffff877224 */ /* 0x000fc600078e0021 */
[----:B------:R-:W5:Y:S04]  /*125f0*/  LDL.LU.64 R28, [R1+0x690] ;  /* 0x00069000011c7983 */ /* 0x000f680000300a00 */
[----:B------:R1:W-:Y:S04]  /*12600*/  STL [R1+0x440], R2 ;  /* 0x0004400201007387 */ /* 0x0003e80000100800 */
[----:B------:R-:W-:Y:S04]  /*12610*/  STL [R1+0x44c], R12 ;  /* 0x00044c0c01007387 */ /* 0x000fe80000100800 */
[----:B------:R-:W3:Y:S04]  /*12620*/  LDL.LU.64 R32, [R1+0x680] ;  /* 0x0006800001207983 */ /* 0x000ee80000300a00 */
[----:B--2---:R-:W2:Y:S01]  /*12630*/  LDL.LU.64 R46, [R1+0x588] ;  /* 0x00058800012e7983 */ /* 0x004ea20000300a00 */
[----:B-1----:R-:W-:-:S03]  /*12640*/  IMAD.MOV.U32 R2, RZ, RZ, R13 ;  /* 0x000000ffff027224 */ /* 0x002fc600078e000d */
[----:B------:R-:W-:Y:S04]  /*12650*/  STL [R1+0x454], R14 ;  /* 0x0004540e01007387 */ /* 0x000fe80000100800 */
[----:B------:R1:W-:Y:S02]  /*12660*/  STL [R1+0x448], R2 ;  /* 0x0004480201007387 */ /* 0x0003e40000100800 */
        /* <DEDUP_REMOVED lines=16> */
[----:B------:R4:W-:Y:S02]  /*12770*/  STL [R1+0x478], R2 ;  /* 0x0004780201007387 */ /* 0x0009e40000100800 */
[----:B----4-:R-:W-:Y:S02]  /*12780*/  IMAD.MOV.U32 R2, RZ, RZ, R31 ;  /* 0x000000ffff027224 */ /* 0x010fe400078e001f */
[----:B------:R3:W-:Y:S04]  /*12790*/  STL [R1+0x484], R30 ;  /* 0x0004841e01007387 */ /* 0x0007e80000100800 */
[----:B------:R1:W-:Y:S01]  /*127a0*/  STL [R1+0x480], R2 ;  /* 0x0004800201007387 */ /* 0x0003e20000100800 */
[----:B---3--:R-:W-:Y:S01]  /*127b0*/  IMAD.MOV.U32 R30, RZ, RZ, R32 ;  /* 0x000000ffff1e7224 */ /* 0x008fe200078e0020 */
[----:B------:R-:W-:-:S02]  /*127c0*/  MOV R31, R33 ;  /* 0x00000021001f7202 */ /* 0x000fc40000000f00 */
[----:B--2---:R2:W-:Y:S04]  /*127d0*/  STL [R1+0x48c], R46 ;  /* 0x00048c2e01007387 */ /* 0x0045e80000100800 */
[----:B------:R-:W3:Y:S01]  /*127e0*/  LDL.LU.64 R32, [R1+0x668] ;  /* 0x0006680001207983 */ /* 0x000ee20000300a00 */
[----:B-1----:R-:W-:-:S03]  /*127f0*/  IMAD.MOV.U32 R2, RZ, RZ, R47 ;  /* 0x000000ffff027224 */ /* 0x002fc600078e002f */
[----:B--2---:R-:W2:Y:S04]  /*12800*/  LDL.LU.64 R46, [R1+0x648] ;  /* 0x00064800012e7983 */ /* 0x004ea80000300a00 */
[----:B------:R1:W-:Y:S04]  /*12810*/  STL [R1+0x488], R2 ;  /* 0x0004880201007387 */ /* 0x0003e80000100800 */
[----:B------:R-:W-:Y:S01]  /*12820*/  STL [R1+0x494], R26 ;  /* 0x0004941a01007387 */ /* 0x000fe20000100800 */
[----:B-1----:R-:W-:-:S03]  /*12830*/  IMAD.MOV.U32 R2, RZ, RZ, R27 ;  /* 0x000000ffff027224 */ /* 0x002fc600078e001b */
[----:B------:R-:W-:Y:S04]  /*12840*/  STL [R1+0x49c], R60 ;  /* 0x00049c3c01007387 */ /* 0x000fe80000100800 */
[----:B------:R1:W-:Y:S04]  /*12850*/  STL [R1+0x490], R2 ;  /* 0x0004900201007387 */ /* 0x0003e80000100800 */
[----:B------:R-:W-:Y:S01]  /*12860*/  STL [R1+0x498], R61 ;  /* 0x0004983d01007387 */ /* 0x000fe20000100800 */
[----:B-1----:R-:W-:-:S03]  /*12870*/  IMAD.MOV.U32 R2, RZ, RZ, R53 ;  /* 0x000000ffff027224 */ /* 0x002fc600078e0035 */
[----:B------:R-:W-:Y:S04]  /*12880*/  STL [R1+0x4a4], R52 ;  /* 0x0004a43401007387 */ /* 0x000fe80000100800 */
[----:B------:R-:W-:Y:S04]  /*12890*/  STL [R1+0x4ac], R54 ;  /* 0x0004ac3601007387 */ /* 0x000fe80000100800 */
[----:B------:R1:W-:Y:S04]  /*128a0*/  STL [R1+0x4a0], R2 ;  /* 0x0004a00201007387 */ /* 0x0003e80000100800 */
[----:B------:R-:W-:Y:S01]  /*128b0*/  STL [R1+0x4b4], R116 ;  /* 0x0004b47401007387 */ /* 0x000fe20000100800 */
[----:B-1----:R-:W-:-:S05]  /*128c0*/  IMAD.MOV.U32 R2, RZ, RZ, R55 ;  /* 0x000000ffff027224 */ /* 0x002fca00078e0037 */
        /* <DEDUP_REMOVED lines=22> */
[----:B-1----:R-:W-:Y:S02]  /*12a30*/  IMAD.MOV.U32 R2, RZ, RZ, R31 ;  /* 0x000000ffff027224 */ /* 0x002fe400078e001f */
[----:B------:R-:W-:Y:S01]  /*12a40*/  IMAD.MOV.U32 R3, RZ, RZ, R39 ;  /* 0x000000ffff037224 */ /* 0x000fe200078e0027 */
[----:B------:R-:W-:Y:S01]  /*12a50*/  SHF.R.S32.HI R21, RZ, 0x1f, R196 ;  /* 0x0000001fff157819 */ /* 0x000fe200000114c4 */
[----:B------:R-:W-:-:S03]  /*12a60*/  IMAD.MOV.U32 R8, RZ, RZ, R45 ;  /* 0x000000ffff087224 */ /* 0x000fc600078e002d */
[----:B------:R-:W-:-:S04]  /*12a70*/  LEA.HI R21, R21, R196, RZ, 0x6 ;  /* 0x000000c415157211 */ /* 0x000fc800078f30ff */
[----:B------:R-:W-:Y:S01]  /*12a80*/  SHF.R.S32.HI R23, RZ, 0x6, R21 ;  /* 0x00000006ff177819 */ /* 0x000fe20000011415 */
[----:B------:R-:W-:Y:S01]  /*12a90*/  IMAD.MOV.U32 R214, RZ, RZ, R216 ;  /* 0x000000ffffd67224 */ /* 0x000fe200078e00d8 */
[----:B------:R-:W-:Y:S01]  /*12aa0*/  MOV R224, R226 ;  /* 0x000000e200e07202 */ /* 0x000fe20000000f00 */
        /* <DEDUP_REMOVED lines=30> */
[----:B------:R-:W-:Y:S01]  /*12c90*/  IMAD.MOV.U32 R196, RZ, RZ, RZ ;  /* 0x000000ffffc47224 */ /* 0x000fe200078e00ff */
        /* <DEDUP_REMOVED lines=10> */
[----:B---3--:R-:W-:Y:S04]  /*12d40*/  STL [R1+0x4f4], R32 ;  /* 0x0004f42001007387 */ /* 0x008fe80000100800 */
[----:B------:R1:W-:Y:S04]  /*12d50*/  STL [R1+0x4e8], R2 ;  /* 0x0004e80201007387 */ /* 0x0003e80000100800 */
[----:B--2---:R-:W-:Y:S01]  /*12d60*/  STL [R1+0x4fc], R46 ;  /* 0x0004fc2e01007387 */ /* 0x004fe20000100800 */
[----:B-1----:R-:W-:-:S05]  /*12d70*/  IMAD.MOV.U32 R2, RZ, RZ, R33 ;  /* 0x000000ffff027224 */ /* 0x002fca00078e0021 */
[----:B------:R1:W-:Y:S02]  /*12d80*/  STL [R1+0x4f0], R2 ;  /* 0x0004f00201007387 */ /* 0x0003e40000100800 */
[----:B-1----:R-:W-:Y:S02]  /*12d90*/  MOV R2, R47 ;  /* 0x0000002f00027202 */ /* 0x002fe40000000f00 */
[----:B------:R-:W1:Y:S01]  /*12da0*/  S2R R47, SR_TID.X ;  /* 0x00000000002f7919 */ /* 0x000e620000002100 */
[----:B------:R-:W-:Y:S04]  /*12db0*/  STL [R1+0x504], R34 ;  /* 0x0005042201007387 */ /* 0x000fe80000100800 */
[----:B------:R2:W-:Y:S04]  /*12dc0*/  STL [R1+0x4f8], R2 ;  /* 0x0004f80201007387 */ /* 0x0005e80000100800 */
[----:B------:R-:W-:Y:S01]  /*12dd0*/  STL [R1+0x50c], R36 ;  /* 0x00050c2401007387 */ /* 0x000fe20000100800 */
[----:B--2---:R-:W-:-:S05]  /*12de0*/  IMAD.MOV.U32 R2, RZ, RZ, R35 ;  /* 0x000000ffff027224 */ /* 0x004fca00078e0023 */
[----:B------:R2:W-:Y:S01]  /*12df0*/  STL [R1+0x500], R2 ;  /* 0x0005000201007387 */ /* 0x0005e20000100800 */
[----:B-1----:R-:W-:Y:S01]  /*12e00*/  LOP3.LUT R6, R47, 0x7, RZ, 0xc0, !PT ;  /* 0x000000072f067812 */ /* 0x002fe200078ec0ff */
[----:B--2---:R-:W-:-:S04]  /*12e10*/  IMAD.MOV.U32 R2, RZ, RZ, R37 ;  /* 0x000000ffff027224 */ /* 0x004fc800078e0025 */
[----:B------:R-:W-:Y:S01]  /*12e20*/  IMAD R6, R6, 0x110, RZ ;  /* 0x0000011006067824 */ /* 0x000fe200078e02ff */
[----:B------:R1:W-:Y:S01]  /*12e30*/  STL [R1+0x508], R2 ;  /* 0x0005080201007387 */ /* 0x0003e20000100800 */
[----:B------:R-:W-:-:S03]  /*12e40*/  LOP3.LUT R4, R47, 0x3, RZ, 0xc0, !PT ;  /* 0x000000032f047812 */ /* 0x000fc600078ec0ff */
[----:B------:R-:W-:Y:S01]  /*12e50*/  STL [R1+0x514], R38 ;  /* 0x0005142601007387 */ /* 0x000fe20000100800 */
[----:B-1----:R-:W-:-:S03]  /*12e60*/  IMAD.SHL.U32 R2, R47, 0x2, RZ ;  /* 0x000000022f027824 */ /* 0x002fc600078e00ff */
[----:B------:R1:W-:Y:S02]  /*12e70*/  STL [R1+0x510], R3 ;  /* 0x0005100301007387 */ /* 0x0003e40000100800 */
[----:B------:R-:W-:Y:S01]  /*12e80*/  LOP3.LUT R6, R6, 0x30, R2, 0x78, !PT ;  /* 0x0000003006067812 */ /* 0x000fe200078e7802 */
[C---:B------:R-:W-:Y:S01]  /*12e90*/  IMAD.SHL.U32 R2, R47.reuse, 0x40, RZ ;  /* 0x000000402f027824 */ /* 0x040fe200078e00ff */
[----:B-1----:R-:W-:-:S04]  /*12ea0*/  LOP3.LUT R3, R47, 0x1c, RZ, 0xc0, !PT ;  /* 0x0000001c2f037812 */ /* 0x002fc800078ec0ff */
[----:B------:R-:W-:Y:S02]  /*12eb0*/  LOP3.LUT R6, R6, 0x800, R2, 0xf8, !PT ;  /* 0x0000080006067812 */ /* 0x000fe400078ef802 */
[----:B------:R-:W-:Y:S01]  /*12ec0*/  SHF.R.S32.HI R2, RZ, 0x1f, R0 ;  /* 0x0000001fff027819 */ /* 0x000fe20000011400 */
[----:B------:R-:W-:Y:S01]  /*12ed0*/  IMAD R3, R4, 0x120, R3 ;  /* 0x0000012004037824 */ /* 0x000fe200078e0203 */
[----:B------:R-:W-:Y:S01]  /*12ee0*/  SHF.R.S32.HI R4, RZ, 0x1f, R5 ;  /* 0x0000001fff047819 */ /* 0x000fe20000011405 */
[----:B------:R1:W-:Y:S01]  /*12ef0*/  STL [R1+0x51c], R44 ;  /* 0x00051c2c01007387 */ /* 0x0003e20000100800 */
[C---:B------:R-:W-:Y:S01]  /*12f00*/  SHF.L.U64.HI R2, R0.reuse, 0x2, R2 ;  /* 0x0000000200027819 */ /* 0x040fe20000010202 */
[----:B------:R-:W-:Y:S01]  /*12f10*/  IMAD.SHL.U32 R0, R0, 0x4, RZ ;  /* 0x0000000400007824 */ /* 0x000fe200078e00ff */
[C---:B------:R-:W-:Y:S01]  /*12f20*/  SHF.L.U64.HI R4, R5.reuse, 0x2, R4 ;  /* 0x0000000205047819 */ /* 0x040fe20000010204 */
[----:B------:R2:W-:Y:S01]  /*12f30*/  STL [R1+0x518], R8 ;  /* 0x0005180801007387 */ /* 0x0005e20000100800 */
[----:B------:R-:W-:-:S02]  /*12f40*/  SHF.L.U32 R5, R5, 0x2, RZ ;  /* 0x0000000205057819 */ /* 0x000fc400000006ff */
[----:B------:R-:W-:Y:S02]  /*12f50*/  CS2R R32, SRZ ;  /* 0x0000000000207805 */ /* 0x000fe4000001ff00 */
[----:B------:R-:W-:Y:S01]  /*12f60*/  CS2R R34, SRZ ;  /* 0x0000000000227805 */ /* 0x000fe2000001ff00 */
[----:B------:R3:W-:Y:S01]  /*12f70*/  STL [R1+0x530], R23 ;  /* 0x0005301701007387 */ /* 0x0007e20000100800 */
[----:B------:R-:W-:Y:S02]  /*12f80*/  CS2R R36, SRZ ;  /* 0x0000000000247805 */ /* 0x000fe4000001ff00 */
[----:B------:R-:W-:Y:S02]  /*12f90*/  CS2R R38, SRZ ;  /* 0x0000000000267805 */ /* 0x000fe4000001ff00 */
[----:B------:R-:W-:Y:S02]  /*12fa0*/  CS2R R46, SRZ ;  /* 0x00000000002e7805 */ /* 0x000fe4000001ff00 */
[----:B-1----:R-:W-:-:S02]  /*12fb0*/  CS2R R44, SRZ ;  /* 0x00000000002c7805 */ /* 0x002fc4000001ff00 */
[----:B--2---:R-:W-:Y:S02]  /*12fc0*/  CS2R R8, SRZ ;  /* 0x0000000000087805 */ /* 0x004fe4000001ff00 */
[----:B---3--:R-:W-:-:S07]  /*12fd0*/  CS2R R22, SRZ ;  /* 0x0000000000167805 */ /* 0x008fce000001ff00 */
.L_x_1:
[----:B------:R-:W-:-:S04]  /*12fe0*/  DEPBAR.LE SB0, 0x2 ;  /* 0x000080800000791a */ /* 0x000fc80000000000 */
[----:B------:R-:W-:Y:S01]  /*12ff0*/  UIADD3 UR6, UR6, 0x1, URZ ;  /* 0x0000000106067890 */ /* 0x000fe2000fffe03f */
[C---:B------:R-:W-:Y:S02]  /*13000*/  LOP3.LUT R194, R3.reuse, 0x20, RZ, 0x3c, !PT ;  /* 0x0000002003c27812 */ /* 0x040fe400078e3cff */
[C---:B------:R-:W-:Y:S01]  /*13010*/  LOP3.LUT R193, R3.reuse, 0x40, RZ, 0x3c, !PT ;  /* 0x0000004003c17812 */ /* 0x040fe200078e3cff */
[----:B------:R-:W-:Y:S01]  /*13020*/  UISETP.GT.AND UP0, UPT, UR6, 0x1, UPT ;  /* 0x000000010600788c */ /* 0x000fe2000bf04270 */
[----:B------:R-:W-:Y:S02]  /*13030*/  LOP3.LUT R192, R3, 0x60, RZ, 0x3c, !PT ;  /* 0x0000006003c07812 */ /* 0x000fe400078e3cff */
[----:B------:R-:W-:Y:S01]  /*13040*/  LOP3.LUT R195, R6, 0x40, RZ, 0x3c, !PT ;  /* 0x0000004006c37812 */ /* 0x000fe200078e3cff */
[----:B------:R-:W-:-:S04]  /*13050*/  USEL UR6, UR6, URZ, !UP0 ;  /* 0x0000003f06067287 */ /* 0x000fc8000c000000 */
[----:B------:R-:W-:Y:S01]  /*13060*/  ULEA UR7, UR6, UR4, 0xe ;  /* 0x0000000406077291 */ /* 0x000fe2000f8e703f */
[----:B------:R-:W-:Y:S01]  /*13070*/  BAR.SYNC.DEFER_BLOCKING 0x0 ;  /* 0x0000000000007b1d */ /* 0x000fe20000010000 */
[----:B------:R-:W-:-:S07]  /*13080*/  ULEA UR10, UR6, UR4, 0xf ;  /* 0x00000004060a7291 */ /* 0x000fce000f8e783f */
[----:B------:R-:W-:Y:S04]  /*13090*/  LDS R152, [R3+UR7+0x10000] ;  /* 0x0100000703987984 */ /* 0x000fe80008000800 */
[----:B------:R-:W-:Y:S04]  /*130a0*/  LDS R154, [R3+UR7+0x10400] ;  /* 0x01040007039a7984 */ /* 0x000fe80008000800 */
[----:B------:R-:W-:Y:S04]  /*130b0*/  LDS R153, [R194+UR7+0x10000] ;  /* 0x01000007c2997984 */ /* 0x000fe80008000800 */
[----:B------:R-:W-:Y:S04]  /*130c0*/  LDS R155, [R194+UR7+0x10400] ;  /* 0x01040007c29b7984 */ /* 0x000fe80008000800 */
[----:B------:R-:W-:Y:S04]  /*130d0*/  LDS R148, [R193+UR7+0x10000] ;  /* 0x01000007c1947984 */ /* 0x000fe80008000800 */
[----:B------:R-:W-:Y:S04]  /*130e0*/  LDS R150, [R193+UR7+0x10400] ;  /* 0x01040007c1967984 */ /* 0x000fe80008000800 */
[----:B------:R-:W-:Y:S04]  /*130f0*/  LDS R149, [R192+UR7+0x10000] ;  /* 0x01000007c0957984 */ /* 0x000fe80008000800 */
[----:B------:R-:W-:Y:S04]  /*13100*/  LDS R151, [R192+UR7+0x10400] ;  /* 0x01040007c0977984 */ /* 0x000fe80008000800 */
[----:B------:R-:W1:Y:S04]  /*13110*/  LDSM.16.M88.4 R144, [R6+UR10] ;  /* 0x0000000a0690783b */ /* 0x000e680008000200 */
[----:B------:R-:W2:Y:S04]  /*13120*/  LDSM.16.M88.4 R92, [R6+UR10+0x1000] ;  /* 0x0010000a065c783b */ /* 0x000ea80008000200 */
[----:B------:R-:W3:Y:S04]  /*13130*/  LDSM.16.M88.4 R68, [R6+UR10+0x2000] ;  /* 0x0020000a0644783b */ /* 0x000ee80008000200 */
[----:B------:R-:W4:Y:S04]  /*13140*/  LDSM.16.M88.4 R64, [R6+UR10+0x3000] ;  /* 0x0030000a0640783b */ /* 0x000f280008000200 */
[----:B------:R-:W5:Y:S04]  /*13150*/  LDSM.16.M88.4 R60, [R6+UR10+0x4000] ;  /* 0x0040000a063c783b */ /* 0x000f680008000200 */
[----:B------:R-:W5:Y:S04]  /*13160*/  LDSM.16.M88.4 R56, [R6+UR10+0x5000] ;  /* 0x0050000a0638783b */ /* 0x000f680008000200 */
[----:B------:R-:W5:Y:S04]  /*13170*/  LDSM.16.M88.4 R48, [R6+UR10+0x6000] ;  /* 0x0060000a0630783b */ /* 0x000f680008000200 */
[----:B------:R-:W5:Y:S04]  /*13180*/  LDSM.16.M88.4 R40, [R6+UR10+0x7000] ;  /* 0x0070000a0628783b */ /* 0x000f680008000200 */
[----:B------:R-:W-:Y:S04]  /*13190*/  LDS R156, [R193+UR7+0x10800] ;  /* 0x01080007c19c7984 */ /* 0x000fe80008000800 */
[----:B------:R-:W-:Y:S01]  /*131a0*/  LDS R158, [R193+UR7+0x10c00] ;  /* 0x010c0007c19e7984 */ /* 0x000fe20008000800 */
[C---:B-1----:R-:W-:Y:S03]  /*131b0*/  HMMA.1688.F32.TF32 R72, R152.reuse, R144, R72 ;  /* 0x000000909848723c */ /* 0x042fe60000081048 */
[----:B------:R-:W-:Y:S04]  /*131c0*/  LDS R157, [R192+UR7+0x10800] ;  /* 0x01080007c09d7984 */ /* 0x000fe80008000800 */
[----:B------:R-:W-:Y:S01]  /*131d0*/  LDS R159, [R192+UR7+0x10c00] ;  /* 0x010c0007c09f7984 */ /* 0x000fe20008000800 */
[C---:B--2---:R-:W-:Y:S03]  /*131e0*/  HMMA.1688.F32.TF32 R104, R152.reuse, R92, R104 ;  /* 0x0000005c9868723c */ /* 0x044fe60000081068 */
[----:B------:R-:W-:Y:S03]  /*131f0*/  LDS R184, [R3+UR7+0x10800] ;  /* 0x0108000703b87984 */ /* 0x000fe60008000800 */
[C---:B---3--:R-:W-:Y:S01]  /*13200*/  HMMA.1688.F32.TF32 R120, R152.reuse, R68, R120 ;  /* 0x000000449878723c */ /* 0x048fe20000081078 */
[----:B------:R-:W-:Y:S04]  /*13210*/  LDS R186, [R3+UR7+0x10c00] ;  /* 0x010c000703ba7984 */ /* 0x000fe80008000800 */
[----:B------:R-:W-:Y:S01]  /*13220*/  LDS R185, [R194+UR7+0x10800] ;  /* 0x01080007c2b97984 */ /* 0x000fe20008000800 */
[C---:B----4-:R-:W-:Y:S03]  /*13230*/  HMMA.1688.F32.TF32 R136, R152.reuse, R64, R136 ;  /* 0x000000409888723c */ /* 0x050fe60000081088 */
[----:B------:R-:W-:Y:S03]  /*13240*/  LDS R187, [R194+UR7+0x10c00] ;  /* 0x010c0007c2bb7984 */ /* 0x000fe60008000800 */
[C---:B-----5:R-:W-:Y:S06]  /*13250*/  HMMA.1688.F32.TF32 R160, R152.reuse, R60, R160 ;  /* 0x0000003c98a0723c */ /* 0x060fec00000810a0 */
[C---:B------:R-:W-:Y:S06]  /*13260*/  HMMA.1688.F32.TF32 R164, R152.reuse, R56, R164 ;  /* 0x0000003898a4723c */ /* 0x040fec00000810a4 */
[C---:B------:R-:W-:Y:S06]  /*13270*/  HMMA.1688.F32.TF32 R168, R152.reuse, R48, R168 ;  /* 0x0000003098a8723c */ /* 0x040fec00000810a8 */
[----:B------:R-:W-:Y:S01]  /*13280*/  HMMA.1688.F32.TF32 R88, R152, R40, R88 ;  /* 0x000000289858723c */ /* 0x000fe20000081058 */
[----:B------:R-:W-:Y:S04]  /*13290*/  LDS R152, [R3+UR7+0x10080] ;  /* 0x0100800703987984 */ /* 0x000fe80008000800 */
[----:B------:R-:W-:Y:S01]  /*132a0*/  LDS R154, [R3+UR7+0x10480] ;  /* 0x01048007039a7984 */ /* 0x000fe20008000800 */
[C---:B------:R-:W-:Y:S03]  /*132b0*/  HMMA.1688.F32.TF32 R96, R148.reuse, R144, R96 ;  /* 0x000000909460723c */ /* 0x040fe60000081060 */
[----:B------:R-:W-:Y:S03]  /*132c0*/  LDS R153, [R194+UR7+0x10080] ;  /* 0x01008007c2997984 */ /* 0x000fe60008000800 */
[C---:B------:R-:W-:Y:S01]  /*132d0*/  HMMA.1688.F32.TF32 R108, R148.reuse, R92, R108 ;  /* 0x0000005c946c723c */ /* 0x040fe2000008106c */
[----:B------:R-:W1:Y:S05]  /*132e0*/  LDS R155, [R194+UR7+0x10480] ;  /* 0x01048007c29b7984 */ /* 0x000e6a0008000800 */
[C---:B------:R-:W-:Y:S06]  /*132f0*/  HMMA.1688.F32.TF32 R124, R148.reuse, R68, R124 ;  /* 0x00000044947c723c */ /* 0x040fec000008107c */
[C---:B------:R-:W-:Y:S06]  /*13300*/  HMMA.1688.F32.TF32 R140, R148.reuse, R64, R140 ;  /* 0x00000040948c723c */ /* 0x040fec000008108c */
[C---:B------:R-:W-:Y:S06]  /*13310*/  HMMA.1688.F32.TF32 R84, R148.reuse, R60, R84 ;  /* 0x0000003c9454723c */ /* 0x040fec0000081054 */
[C---:B------:R-:W-:Y:S06]  /*13320*/  HMMA.1688.F32.TF32 R80, R148.reuse, R56, R80 ;  /* 0x000000389450723c */ /* 0x040fec0000081050 */
[C---:B------:R-:W-:Y:S06]  /*13330*/  HMMA.1688.F32.TF32 R76, R148.reuse, R48, R76 ;  /* 0x00000030944c723c */ /* 0x040fec000008104c */
[----:B------:R-:W-:Y:S01]  /*13340*/  HMMA.1688.F32.TF32 R8, R148, R40, R8 ;  /* 0x000000289408723c */ /* 0x000fe20000081008 */
[----:B------:R-:W-:Y:S04]  /*13350*/  LDS R148, [R193+UR7+0x10080] ;  /* 0x01008007c1947984 */ /* 0x000fe80008000800 */
[----:B------:R-:W-:Y:S01]  /*13360*/  LDS R150, [R193+UR7+0x10480] ;  /* 0x01048007c1967984 */ /* 0x000fe20008000800 */
[C---:B-1----:R-:W-:Y:S03]  /*13370*/  HMMA.1688.F32.TF32 R100, R152.reuse, R144, R100 ;  /* 0x000000909864723c */ /* 0x042fe60000081064 */
        /* <DEDUP_REMOVED lines=15> */
[C---:B------:R-:W-:Y:S01]  /*13470*/  HMMA.1688.F32.TF32 R132, R148.reuse, R68, R132 ;  /* 0x000000449484723c */ /* 0x040fe20000081084 */
[----:B------:R-:W-:Y:S04]  /*13480*/  LDS R68, [R3+UR7+0x11080] ;  /* 0x0110800703447984 */ /* 0x000fe80008000800 */
[----:B------:R-:W-:Y:S01]  /*13490*/  LDS R69, [R194+UR7+0x11080] ;  /* 0x01108007c2457984 */ /* 0x000fe20008000800 */
        /* <DEDUP_REMOVED lines=17> */
[----:B------:R-:W-:Y:S05]  /*135b0*/  LDSM.16.M88.4 R152, [R195+UR10+0x4000] ;  /* 0x0040000ac398783b */ /* 0x000fea0008000200 */
[-C--:B-1----:R-:W-:Y:S01]  /*135c0*/  HMMA.1688.F32.TF32 R180, R148, R146.reuse, R52 ;  /* 0x0000009294b4723c */ /* 0x082fe20000081034 */
        /* <DEDUP_REMOVED lines=11> */
[----:B------:R-:W-:Y:S06]  /*13680*/  HMMA.1688.F32.TF32 R8, R156, R42, R8 ;  /* 0x0000002a9c08723c */ /* 0x000fec0000081008 */
[C---:B------:R-:W-:Y:S06]  /*13690*/  HMMA.1688.F32.TF32 R156, R148.reuse, R94, R116 ;  /* 0x0000005e949c723c */ /* 0x040fec0000081074 */
[-C--:B------:R-:W-:Y:S06]  /*136a0*/  HMMA.1688.F32.TF32 R116, R148, R62.reuse, R28 ;  /* 0x0000003e9474723c */ /* 0x080fec000008101c */
[C---:B------:R-:W-:Y:S06]  /*136b0*/  HMMA.1688.F32.TF32 R160, R184.reuse, R62, R160 ;  /* 0x0000003eb8a0723c */ /* 0x040fec00000810a0 */
[-C--:B------:R-:W-:Y:S06]  /*136c0*/  HMMA.1688.F32.TF32 R188, R184, R58.reuse, R164 ;  /* 0x0000003ab8bc723c */ /* 0x080fec00000810a4 */
[----:B------:R-:W-:Y:S06]  /*136d0*/  HMMA.1688.F32.TF32 R60, R148, R58, R32 ;  /* 0x0000003a943c723c */ /* 0x000fec0000081020 */
[C---:B------:R-:W-:Y:S01]  /*136e0*/  HMMA.1688.F32.TF32 R72, R184.reuse, R146, R72 ;  /* 0x00000092b848723c */ /* 0x040fe20000081048 */
[----:B------:R-:W2:Y:S05]  /*136f0*/  LDSM.16.M88.4 R144, [R195+UR10+0x2000] ;  /* 0x0020000ac390783b */ /* 0x000eaa0008000200 */
[C---:B------:R-:W-:Y:S01]  /*13700*/  HMMA.1688.F32.TF32 R104, R184.reuse, R94, R104 ;  /* 0x0000005eb868723c */ /* 0x040fe20000081068 */
[----:B------:R-:W3:Y:S05]  /*13710*/  LDSM.16.M88.4 R92, [R195+UR10+0x1000] ;  /* 0x0010000ac35c783b */ /* 0x000eea0008000200 */
[C---:B------:R-:W-:Y:S06]  /*13720*/  HMMA.1688.F32.TF32 R120, R184.reuse, R70, R120 ;  /* 0x00000046b878723c */ /* 0x040fec0000081078 */
[C---:B------:R-:W-:Y:S06]  /*13730*/  HMMA.1688.F32.TF32 R136, R184.reuse, R66, R136 ;  /* 0x00000042b888723c */ /* 0x040fec0000081088 */
[-C--:B------:R-:W-:Y:S01]  /*13740*/  HMMA.1688.F32.TF32 R164, R184, R50.reuse, R168 ;  /* 0x00000032b8a4723c */ /* 0x080fe200000810a8 */
[----:B------:R-:W-:Y:S04]  /*13750*/  LDS R168, [R3+UR7+0x11000] ;  /* 0x0110000703a87984 */ /* 0x000fe80008000800 */
[----:B------:R-:W-:Y:S01]  /*13760*/  LDS R170, [R3+UR7+0x11400] ;  /* 0x0114000703aa7984 */ /* 0x000fe20008000800 */
[----:B------:R-:W-:Y:S03]  /*13770*/  HMMA.1688.F32.TF32 R56, R148, R50, R36 ;  /* 0x000000329438723c */ /* 0x000fe60000081024 */
[----:B------:R-:W-:Y:S03]  /*13780*/  LDS R169, [R194+UR7+0x11000] ;  /* 0x01100007c2a97984 */ /* 0x000fe60008000800 */
[----:B------:R-:W-:Y:S01]  /*13790*/  HMMA.1688.F32.TF32 R184, R184, R42, R88 ;  /* 0x0000002ab8b8723c */ /* 0x000fe20000081058 */
[----:B------:R-:W4:Y:S04]  /*137a0*/  LDS R171, [R194+UR7+0x11400] ;  /* 0x01140007c2ab7984 */ /* 0x000f280008000800 */
[----:B------:R-:W-:Y:S01]  /*137b0*/  LDS R88, [R193+UR7+0x11000] ;  /* 0x01100007c1587984 */ /* 0x000fe20008000800 */
[C---:B------:R-:W-:Y:S03]  /*137c0*/  HMMA.1688.F32.TF32 R132, R148.reuse, R70, R132 ;  /* 0x000000469484723c */ /* 0x040fe60000081084 */
[----:B------:R-:W-:Y:S03]  /*137d0*/  LDS R70, [R3+UR7+0x11480] ;  /* 0x0114800703467984 */ /* 0x000fe60008000800 */
[C---:B------:R-:W-:Y:S01]  /*137e0*/  HMMA.1688.F32.TF32 R176, R148.reuse, R66, R176 ;  /* 0x0000004294b0723c */ /* 0x040fe200000810b0 */
[----:B------:R-:W5:Y:S04]  /*137f0*/  LDSM.16.M88.4 R64, [R195+UR10] ;  /* 0x0000000ac340783b */ /* 0x000f680008000200 */
[----:B------:R-:W-:Y:S01]  /*13800*/  LDS R71, [R194+UR7+0x11480] ;  /* 0x01148007c2477984 */ /* 0x000fe20008000800 */
[----:B------:R-:W-:Y:S03]  /*13810*/  HMMA.1688.F32.TF32 R48, R148, R42, R44 ;  /* 0x0000002a9430723c */ /* 0x000fe6000008102c */
[----:B------:R-:W5:Y:S03]  /*13820*/  LDSM.16.M88.4 R148, [R195+UR10+0x3000] ;  /* 0x0030000ac394783b */ /* 0x000f660008000200 */
[C---:B-1----:R-:W-:Y:S01]  /*13830*/  HMMA.1688.F32.TF32 R36, R52.reuse, R152, R116 ;  /* 0x000000983424723c */ /* 0x042fe20000081074 */
[----:B------:R-:W1:Y:S04]  /*13840*/  LDSM.16.M88.4 R44, [R195+UR10+0x5000] ;  /* 0x0050000ac32c783b */ /* 0x000e680008000200 */
[----:B------:R-:W1:Y:S01]  /*13850*/  LDSM.16.M88.4 R40, [R195+UR10+0x6000] ;  /* 0x0060000ac328783b */ /* 0x000e620008000200 */
[C---:B--2---:R-:W-:Y:S03]  /*13860*/  HMMA.1688.F32.TF32 R28, R52.reuse, R144, R132 ;  /* 0x00000090341c723c */ /* 0x044fe60000081084 */
[----:B------:R-:W2:Y:S03]  /*13870*/  LDSM.16.M88.4 R116, [R195+UR10+0x7000] ;  /* 0x0070000ac374783b */ /* 0x000ea60008000200 */
[-C--:B---3--:R-:W-:Y:S01]  /*13880*/  HMMA.1688.F32.TF32 R156, R52, R92.reuse, R156 ;  /* 0x0000005c349c723c */ /* 0x088fe2000008109c */
[----:B------:R-:W-:Y:S04]  /*13890*/  LDS R90, [R193+UR7+0x11400] ;  /* 0x01140007c15a7984 */ /* 0x000fe80008000800 */
[----:B------:R-:W-:Y:S01]  /*138a0*/  LDS R89, [R192+UR7+0x11000] ;  /* 0x01100007c0597984 */ /* 0x000fe20008000800 */
[C---:B----4-:R-:W-:Y:S03]  /*138b0*/  HMMA.1688.F32.TF32 R104, R168.reuse, R92, R104 ;  /* 0x0000005ca868723c */ /* 0x050fe60000081068 */
[----:B------:R-:W3:Y:S03]  /*138c0*/  LDS R91, [R192+UR7+0x11400] ;  /* 0x01140007c05b7984 */ /* 0x000ee60008000800 */
[C---:B------:R-:W-:Y:S06]  /*138d0*/  HMMA.1688.F32.TF32 R120, R168.reuse, R144, R120 ;  /* 0x00000090a878723c */ /* 0x040fec0000081078 */
[C---:B-----5:R-:W-:Y:S06]  /*138e0*/  HMMA.1688.F32.TF32 R72, R168.reuse, R64, R72 ;  /* 0x00000040a848723c */ /* 0x060fec0000081048 */
[C---:B------:R-:W-:Y:S06]  /*138f0*/  HMMA.1688.F32.TF32 R160, R168.reuse, R152, R160 ;  /* 0x00000098a8a0723c */ /* 0x040fec00000810a0 */
[C---:B------:R-:W-:Y:S06]  /*13900*/  HMMA.1688.F32.TF32 R136, R168.reuse, R148, R136 ;  /* 0x00000094a888723c */ /* 0x040fec0000081088 */
[C---:B-1----:R-:W-:Y:S06]  /*13910*/  HMMA.1688.F32.TF32 R132, R168.reuse, R44, R188 ;  /* 0x0000002ca884723c */ /* 0x042fec00000810bc */
[C---:B------:R-:W-:Y:S06]  /*13920*/  HMMA.1688.F32.TF32 R164, R168.reuse, R40, R164 ;  /* 0x00000028a8a4723c */ /* 0x040fec00000810a4 */
[----:B--2---:R-:W-:Y:S01]  /*13930*/  HMMA.1688.F32.TF32 R168, R168, R116, R184 ;  /* 0x00000074a8a8723c */ /* 0x004fe200000810b8 */
[----:B------:R-:W-:Y:S04]  /*13940*/  LDS R184, [R3+UR7+0x11800] ;  /* 0x0118000703b87984 */ /* 0x000fe80008000800 */
[----:B------:R-:W-:Y:S01]  /*13950*/  LDS R186, [R3+UR7+0x11c00] ;  /* 0x011c000703ba7984 */ /* 0x000fe20008000800 */
[C---:B------:R-:W-:Y:S03]  /*13960*/  HMMA.1688.F32.TF32 R100, R68.reuse, R64, R100 ;  /* 0x000000404464723c */ /* 0x040fe60000081064 */
[----:B------:R-:W-:Y:S03]  /*13970*/  LDS R185, [R194+UR7+0x11800] ;  /* 0x01180007c2b97984 */ /* 0x000fe60008000800 */
[C---:B------:R-:W-:Y:S01]  /*13980*/  HMMA.1688.F32.TF32 R112, R68.reuse, R92, R112 ;  /* 0x0000005c4470723c */ /* 0x040fe20000081070 */
[----:B------:R-:W1:Y:S05]  /*13990*/  LDS R187, [R194+UR7+0x11c00] ;  /* 0x011c0007c2bb7984 */ /* 0x000e6a0008000800 */
[C---:B------:R-:W-:Y:S06]  /*139a0*/  HMMA.1688.F32.TF32 R128, R68.reuse, R144, R128 ;  /* 0x000000904480723c */ /* 0x040fec0000081080 */
[-C--:B------:R-:W-:Y:S06]  /*139b0*/  HMMA.1688.F32.TF32 R172, R68, R148.reuse, R172 ;  /* 0x0000009444ac723c */ /* 0x080fec00000810ac */
[----:B------:R-:W-:Y:S01]  /*139c0*/  HMMA.1688.F32.TF32 R32, R52, R148, R176 ;  /* 0x000000943420723c */ /* 0x000fe200000810b0 */
[----:B------:R-:W-:Y:S04]  /*139d0*/  LDS R176, [R193+UR7+0x11800] ;  /* 0x01180007c1b07984 */ /* 0x000fe80008000800 */
[----:B------:R-:W-:Y:S01]  /*139e0*/  LDS R178, [R193+UR7+0x11c00] ;  /* 0x011c0007c1b27984 */ /* 0x000fe20008000800 */
[C---:B------:R-:W-:Y:S03]  /*139f0*/  HMMA.1688.F32.TF32 R12, R68.reuse, R152, R12 ;  /* 0x00000098440c723c */ /* 0x040fe6000008100c */
[----:B------:R-:W-:Y:S03]  /*13a00*/  LDS R177, [R192+UR7+0x11800] ;  /* 0x01180007c0b17984 */ /* 0x000fe60008000800 */
[C---:B------:R-:W-:Y:S01]  /*13a10*/  HMMA.1688.F32.TF32 R16, R68.reuse, R44, R16 ;  /* 0x0000002c4410723c */ /* 0x040fe20000081010 */
[----:B------:R-:W2:Y:S05]  /*13a20*/  LDS R179, [R192+UR7+0x11c00] ;  /* 0x011c0007c0b37984 */ /* 0x000eaa0008000800 */
[C---:B------:R-:W-:Y:S06]  /*13a30*/  HMMA.1688.F32.TF32 R20, R68.reuse, R40, R20 ;  /* 0x000000284414723c */ /* 0x040fec0000081014 */
[----:B------:R-:W-:Y:S01]  /*13a40*/  HMMA.1688.F32.TF32 R24, R68, R116, R24 ;  /* 0x000000744418723c */ /* 0x000fe20000081018 */
[----:B------:R-:W-:Y:S04]  /*13a50*/  LDS R68, [R3+UR7+0x11880] ;  /* 0x0118800703447984 */ /* 0x000fe80008000800 */
[----:B------:R-:W-:Y:S01]  /*13a60*/  LDS R70, [R3+UR7+0x11c80] ;  /* 0x011c800703467984 */ /* 0x000fe20008000800 */
[C---:B------:R-:W-:Y:S03]  /*13a70*/  HMMA.1688.F32.TF32 R180, R52.reuse, R64, R180 ;  /* 0x0000004034b4723c */ /* 0x040fe600000810b4 */
[----:B------:R-:W-:Y:S03]  /*13a80*/  LDS R69, [R194+UR7+0x11880] ;  /* 0x01188007c2457984 */ /* 0x000fe60008000800 */
[C---:B------:R-:W-:Y:S01]  /*13a90*/  HMMA.1688.F32.TF32 R60, R52.reuse, R44, R60 ;  /* 0x0000002c343c723c */ /* 0x040fe2000008103c */
[----:B------:R-:W4:Y:S05]  /*13aa0*/  LDS R71, [R194+UR7+0x11c80] ;  /* 0x011c8007c2477984 */ /* 0x000f2a0008000800 */
[C---:B------:R-:W-:Y:S06]  /*13ab0*/  HMMA.1688.F32.TF32 R56, R52.reuse, R40, R56 ;  /* 0x000000283438723c */ /* 0x040fec0000081038 */
[----:B------:R-:W-:Y:S01]  /*13ac0*/  HMMA.1688.F32.TF32 R48, R52, R116, R48 ;  /* 0x000000743430723c */ /* 0x000fe20000081030 */
[----:B------:R-:W-:Y:S04]  /*13ad0*/  LDS R52, [R193+UR7+0x11880] ;  /* 0x01188007c1347984 */ /* 0x000fe80008000800 */
[----:B------:R-:W-:Y:S01]  /*13ae0*/  LDS R54, [R193+UR7+0x11c80] ;  /* 0x011c8007c1367984 */ /* 0x000fe20008000800 */
[C---:B---3--:R-:W-:Y:S03]  /*13af0*/  HMMA.1688.F32.TF32 R96, R88.reuse, R64, R96 ;  /* 0x000000405860723c */ /* 0x048fe60000081060 */
[----:B------:R-:W-:Y:S03]  /*13b00*/  LDS R53, [R192+UR7+0x11880] ;  /* 0x01188007c0357984 */ /* 0x000fe60008000800 */
[C---:B------:R-:W-:Y:S01]  /*13b10*/  HMMA.1688.F32.TF32 R108, R88.reuse, R92, R108 ;  /* 0x0000005c586c723c */ /* 0x040fe2000008106c */
[----:B------:R-:W3:Y:S05]  /*13b20*/  LDS R55, [R192+UR7+0x11c80] ;  /* 0x011c8007c0377984 */ /* 0x000eea0008000800 */
[C---:B------:R-:W-:Y:S06]  /*13b30*/  HMMA.1688.F32.TF32 R124, R88.reuse, R144, R124 ;  /* 0x00000090587c723c */ /* 0x040fec000008107c */
[C---:B------:R-:W-:Y:S06]  /*13b40*/  HMMA.1688.F32.TF32 R140, R88.reuse, R148, R140 ;  /* 0x00000094588c723c */ /* 0x040fec000008108c */
[C---:B------:R-:W-:Y:S06]  /*13b50*/  HMMA.1688.F32.TF32 R84, R88.reuse, R152, R84 ;  /* 0x000000985854723c */ /* 0x040fec0000081054 */
[C---:B------:R-:W-:Y:S06]  /*13b60*/  HMMA.1688.F32.TF32 R80, R88.reuse, R44, R80 ;  /* 0x0000002c5850723c */ /* 0x040fec0000081050 */
[C---:B------:R-:W-:Y:S06]  /*13b70*/  HMMA.1688.F32.TF32 R76, R88.reuse, R40, R76 ;  /* 0x00000028584c723c */ /* 0x040fec000008104c */
[----:B------:R-:W-:Y:S06]  /*13b80*/  HMMA.1688.F32.TF32 R8, R88, R116, R8 ;  /* 0x000000745808723c */ /* 0x000fec0000081008 */
[C---:B-1----:R-:W-:Y:S06]  /*13b90*/  HMMA.1688.F32.TF32 R88, R184.reuse, R154, R160 ;  /* 0x0000009ab858723c */ /* 0x042fec00000810a0 */
[C---:B------:R-:W-:Y:S06]  /*13ba0*/  HMMA.1688.F32.TF32 R72, R184.reuse, R66, R72 ;  /* 0x00000042b848723c */ /* 0x040fec0000081048 */
[C---:B------:R-:W-:Y:S06]  /*13bb0*/  HMMA.1688.F32.TF32 R104, R184.reuse, R94, R104 ;  /* 0x0000005eb868723c */ /* 0x040fec0000081068 */
[C---:B------:R-:W-:Y:S06]  /*13bc0*/  HMMA.1688.F32.TF32 R120, R184.reuse, R146, R120 ;  /* 0x00000092b878723c */ /* 0x040fec0000081078 */
[C---:B------:R-:W-:Y:S06]  /*13bd0*/  HMMA.1688.F32.TF32 R136, R184.reuse, R150, R136 ;  /* 0x00000096b888723c */ /* 0x040fec0000081088 */
[C---:B------:R-:W-:Y:S01]  /*13be0*/  HMMA.1688.F32.TF32 R160, R184.reuse, R46, R132 ;  /* 0x0000002eb8a0723c */ /* 0x040fe20000081084 */
[----:B------:R-:W-:Y:S04]  /*13bf0*/  LDS R132, [R3+UR7+0x12000] ;  /* 0x0120000703847984 */ /* 0x000fe80008000800 */
[----:B------:R-:W-:Y:S01]  /*13c00*/  LDS R134, [R3+UR7+0x12400] ;  /* 0x0124000703867984 */ /* 0x000fe20008000800 */
[C---:B------:R-:W-:Y:S03]  /*13c10*/  HMMA.1688.F32.TF32 R164, R184.reuse, R42, R164 ;  /* 0x0000002ab8a4723c */ /* 0x040fe600000810a4 */
[----:B------:R-:W-:Y:S03]  /*13c20*/  LDS R133, [R194+UR7+0x12000] ;  /* 0x01200007c2857984 */ /* 0x000fe60008000800 */
[----:B------:R-:W-:Y:S01]  /*13c30*/  HMMA.1688.F32.TF32 R168, R184, R118, R168 ;  /* 0x00000076b8a8723c */ /* 0x000fe200000810a8 */
[----:B------:R-:W-:Y:S05]  /*13c40*/  LDS R135, [R194+UR7+0x12400] ;  /* 0x01240007c2877984 */ /* 0x000fea0008000800 */
[C---:B--2---:R-:W-:Y:S06]  /*13c50*/  HMMA.1688.F32.TF32 R96, R176.reuse, R66, R96 ;  /* 0x00000042b060723c */ /* 0x044fec0000081060 */
[C---:B------:R-:W-:Y:S06]  /*13c60*/  HMMA.1688.F32.TF32 R108, R176.reuse, R94, R108 ;  /* 0x0000005eb06c723c */ /* 0x040fec000008106c */
[C---:B------:R-:W-:Y:S06]  /*13c70*/  HMMA.1688.F32.TF32 R124, R176.reuse, R146, R124 ;  /* 0x00000092b07c723c */ /* 0x040fec000008107c */
[C---:B------:R-:W-:Y:S06]  /*13c80*/  HMMA.1688.F32.TF32 R140, R176.reuse, R150, R140 ;  /* 0x00000096b08c723c */ /* 0x040fec000008108c */
[C---:B------:R-:W-:Y:S06]  /*13c90*/  HMMA.1688.F32.TF32 R84, R176.reuse, R154, R84 ;  /* 0x0000009ab054723c */ /* 0x040fec0000081054 */
[C---:B------:R-:W-:Y:S06]  /*13ca0*/  HMMA.1688.F32.TF32 R80, R176.reuse, R46, R80 ;  /* 0x0000002eb050723c */ /* 0x040fec0000081050 */
[C---:B------:R-:W-:Y:S06]  /*13cb0*/  HMMA.1688.F32.TF32 R76, R176.reuse, R42, R76 ;  /* 0x0000002ab04c723c */ /* 0x040fec000008104c */
[----:B------:R-:W-:Y:S06]  /*13cc0*/  HMMA.1688.F32.TF32 R8, R176, R118, R8 ;  /* 0x00000076b008723c */ /* 0x000fec0000081008 */
[C---:B----4-:R-:W-:Y:S06]  /*13cd0*/  HMMA.1688.F32.TF32 R100, R68.reuse, R66, R100 ;  /* 0x000000424464723c */ /* 0x050fec0000081064 */
[C---:B------:R-:W-:Y:S06]  /*13ce0*/  HMMA.1688.F32.TF32 R112, R68.reuse, R94, R112 ;  /* 0x0000005e4470723c */ /* 0x040fec0000081070 */
[C---:B------:R-:W-:Y:S06]  /*13cf0*/  HMMA.1688.F32.TF32 R128, R68.reuse, R146, R128 ;  /* 0x000000924480723c */ /* 0x040fec0000081080 */
[C---:B------:R-:W-:Y:S06]  /*13d00*/  HMMA.1688.F32.TF32 R172, R68.reuse, R150, R172 ;  /* 0x0000009644ac723c */ /* 0x040fec00000810ac */
[C---:B------:R-:W-:Y:S06]  /*13d10*/  HMMA.1688.F32.TF32 R12, R68.reuse, R154, R12 ;  /* 0x0000009a440c723c */ /* 0x040fec000008100c */
[C---:B------:R-:W-:Y:S06]  /*13d20*/  HMMA.1688.F32.TF32 R16, R68.reuse, R46, R16 ;  /* 0x0000002e4410723c */ /* 0x040fec0000081010 */
[C---:B------:R-:W-:Y:S06]  /*13d30*/  HMMA.1688.F32.TF32 R20, R68.reuse, R42, R20 ;  /* 0x0000002a4414723c */ /* 0x040fec0000081014 */
[----:B------:R-:W-:Y:S01]  /*13d40*/  HMMA.1688.F32.TF32 R24, R68, R118, R24 ;  /* 0x000000764418723c */ /* 0x000fe20000081018 */
[----:B------:R-:W1:Y:S05]  /*13d50*/  LDSM.16.M88.4 R68, [R6+UR10+0x7080] ;  /* 0x0070800a0644783b */ /* 0x000e6a0008000200 */
[C---:B---3--:R-:W-:Y:S06]  /*13d60*/  HMMA.1688.F32.TF32 R64, R52.reuse, R66, R180 ;  /* 0x000000423440723c */ /* 0x048fec00000810b4 */
[C---:B------:R-:W-:Y:S01]  /*13d70*/  HMMA.1688.F32.TF32 R92, R52.reuse, R94, R156 ;  /* 0x0000005e345c723c */ /* 0x040fe2000008109c */
[----:B------:R-:W-:Y:S04]  /*13d80*/  LDS R156, [R3+UR7+0x12880] ;  /* 0x01288007039c7984 */ /* 0x000fe80008000800 */
[----:B------:R-:W-:Y:S01]  /*13d90*/  LDS R158, [R3+UR7+0x12c80] ;  /* 0x012c8007039e7984 */ /* 0x000fe20008000800 */
[C---:B------:R-:W-:Y:S03]  /*13da0*/  HMMA.1688.F32.TF32 R144, R52.reuse, R146, R28 ;  /* 0x000000923490723c */ /* 0x040fe6000008101c */
[----:B------:R-:W2:Y:S03]  /*13db0*/  LDSM.16.M88.4 R28, [R6+UR10+0x1080] ;  /* 0x0010800a061c783b */ /* 0x000ea60008000200 */
[C---:B------:R-:W-:Y:S01]  /*13dc0*/  HMMA.1688.F32.TF32 R148, R52.reuse, R150, R32 ;  /* 0x000000963494723c */ /* 0x040fe20000081020 */
[----:B------:R-:W3:Y:S05]  /*13dd0*/  LDSM.16.M88.4 R32, [R6+UR10+0x5080] ;  /* 0x0050800a0620783b */ /* 0x000eea0008000200 */
[C---:B------:R-:W-:Y:S01]  /*13de0*/  HMMA.1688.F32.TF32 R152, R52.reuse, R154, R36 ;  /* 0x0000009a3498723c */ /* 0x040fe20000081024 */
[----:B------:R-:W4:Y:S05]  /*13df0*/  LDSM.16.M88.4 R36, [R6+UR10+0x6080] ;  /* 0x0060800a0624783b */ /* 0x000f2a0008000200 */
[C---:B------:R-:W-:Y:S01]  /*13e00*/  HMMA.1688.F32.TF32 R44, R52.reuse, R46, R60 ;  /* 0x0000002e342c723c */ /* 0x040fe2000008103c */
[----:B------:R-:W5:Y:S05]  /*13e10*/  LDSM.16.M88.4 R60, [R6+UR10+0x2080] ;  /* 0x0020800a063c783b */ /* 0x000f6a0008000200 */
[C---:B------:R-:W-:Y:S01]  /*13e20*/  HMMA.1688.F32.TF32 R40, R52.reuse, R42, R56 ;  /* 0x0000002a3428723c */ /* 0x040fe20000081038 */
[----:B------:R-:W5:Y:S05]  /*13e30*/  LDSM.16.M88.4 R56, [R6+UR10+0x3080] ;  /* 0x0030800a0638783b */ /* 0x000f6a0008000200 */
[----:B------:R-:W-:Y:S01]  /*13e40*/  HMMA.1688.F32.TF32 R116, R52, R118, R48 ;  /* 0x000000763474723c */ /* 0x000fe20000081030 */
[----:B------:R-:W5:Y:S04]  /*13e50*/  LDSM.16.M88.4 R48, [R6+UR10+0x80] ;  /* 0x0000800a0630783b */ /* 0x000f680008000200 */
[----:B------:R-:W5:Y:S01]  /*13e60*/  LDSM.16.M88.4 R52, [R6+UR10+0x4080] ;  /* 0x0040800a0634783b */ /* 0x000f620008000200 */
[C---:B-1----:R-:W-:Y:S06]  /*13e70*/  HMMA.1688.F32.TF32 R168, R132.reuse, R68, R168 ;  /* 0x0000004484a8723c */ /* 0x042fec00000810a8 */
[C---:B--2---:R-:W-:Y:S06]  /*13e80*/  HMMA.1688.F32.TF32 R104, R132.reuse, R28, R104 ;  /* 0x0000001c8468723c */ /* 0x044fec0000081068 */
[C---:B---3--:R-:W-:Y:S06]  /*13e90*/  HMMA.1688.F32.TF32 R160, R132.reuse, R32, R160 ;  /* 0x0000002084a0723c */ /* 0x048fec00000810a0 */
[C---:B----4-:R-:W-:Y:S06]  /*13ea0*/  HMMA.1688.F32.TF32 R164, R132.reuse, R36, R164 ;  /* 0x0000002484a4723c */ /* 0x050fec00000810a4 */
[C---:B-----5:R-:W-:Y:S06]  /*13eb0*/  HMMA.1688.F32.TF32 R120, R132.reuse, R60, R120 ;  /* 0x0000003c8478723c */ /* 0x060fec0000081078 */
[C---:B------:R-:W-:Y:S06]  /*13ec0*/  HMMA.1688.F32.TF32 R136, R132.reuse, R56, R136 ;  /* 0x000000388488723c */ /* 0x040fec0000081088 */
[C---:B------:R-:W-:Y:S06]  /*13ed0*/  HMMA.1688.F32.TF32 R72, R132.reuse, R48, R72 ;  /* 0x000000308448723c */ /* 0x040fec0000081048 */
[----:B------:R-:W-:Y:S01]  /*13ee0*/  HMMA.1688.F32.TF32 R88, R132, R52, R88 ;  /* 0x000000348458723c */ /* 0x000fe20000081058 */
[----:B------:R-:W-:Y:S04]  /*13ef0*/  LDS R132, [R193+UR7+0x12000] ;  /* 0x01200007c1847984 */ /* 0x000fe80008000800 */
[----:B------:R-:W-:Y:S04]  /*13f00*/  LDS R134, [R193+UR7+0x12400] ;  /* 0x01240007c1867984 */ /* 0x000fe80008000800 */
[----:B------:R-:W-:Y:S04]  /*13f10*/  LDS R133, [R192+UR7+0x12000] ;  /* 0x01200007c0857984 */ /* 0x000fe80008000800 */
[----:B------:R-:W1:Y:S02]  /*13f20*/  LDS R135, [R192+UR7+0x12400] ;  /* 0x01240007c0877984 */ /* 0x000e640008000800 */
[C---:B-1----:R-:W-:Y:S06]  /*13f30*/  HMMA.1688.F32.TF32 R96, R132.reuse, R48, R96 ;  /* 0x000000308460723c */ /* 0x042fec0000081060 */
[C---:B------:R-:W-:Y:S06]  /*13f40*/  HMMA.1688.F32.TF32 R108, R132.reuse, R28, R108 ;  /* 0x0000001c846c723c */ /* 0x040fec000008106c */
[C---:B------:R-:W-:Y:S06]  /*13f50*/  HMMA.1688.F32.TF32 R124, R132.reuse, R60, R124 ;  /* 0x0000003c847c723c */ /* 0x040fec000008107c */
[C---:B------:R-:W-:Y:S06]  /*13f60*/  HMMA.1688.F32.TF32 R140, R132.reuse, R56, R140 ;  /* 0x00000038848c723c */ /* 0x040fec000008108c */
[C---:B------:R-:W-:Y:S06]  /*13f70*/  HMMA.1688.F32.TF32 R84, R132.reuse, R52, R84 ;  /* 0x000000348454723c */ /* 0x040fec0000081054 */
[C---:B------:R-:W-:Y:S06]  /*13f80*/  HMMA.1688.F32.TF32 R80, R132.reuse, R32, R80 ;  /* 0x000000208450723c */ /* 0x040fec0000081050 */
[C---:B------:R-:W-:Y:S06]  /*13f90*/  HMMA.1688.F32.TF32 R76, R132.reuse, R36, R76 ;  /* 0x00000024844c723c */ /* 0x040fec000008104c */
[----:B------:R-:W-:Y:S01]  /*13fa0*/  HMMA.1688.F32.TF32 R8, R132, R68, R8 ;  /* 0x000000448408723c */ /* 0x000fe20000081008 */
[----:B------:R-:W-:Y:S04]  /*13fb0*/  LDS R132, [R3+UR7+0x12080] ;  /* 0x0120800703847984 */ /* 0x000fe80008000800 */
[----:B------:R-:W-:Y:S04]  /*13fc0*/  LDS R134, [R3+UR7+0x12480] ;  /* 0x0124800703867984 */ /* 0x000fe80008000800 */
[----:B------:R-:W-:Y:S04]  /*13fd0*/  LDS R133, [R194+UR7+0x12080] ;  /* 0x01208007c2857984 */ /* 0x000fe80008000800 */
[----:B------:R-:W1:Y:S04]  /*13fe0*/  LDS R135, [R194+UR7+0x12480] ;  /* 0x01248007c2877984 */ /* 0x000e680008000800 */
[----:B------:R-:W-:Y:S01]  /*13ff0*/  LDS R194, [R3+UR7+0x12c00] ;  /* 0x012c000703c27984 */ /* 0x000fe20008000800 */
        /* <DEDUP_REMOVED lines=14> */
[----:B------:R-:W-:Y:S01]  /*140e0*/  HMMA.1688.F32.TF32 R144, R132, R60, R144 ;  /* 0x0000003c8490723c */ /* 0x000fe20000081090 */
[----:B------:R-:W-:-:S02]  /*140f0*/  LOP3.LUT R48, R3, 0x20, RZ, 0x3c, !PT ;  /* 0x0000002003307812 */ /* 0x000fc400078e3cff */
[----:B------:R-:W-:-:S03]  /*14100*/  LOP3.LUT R49, R3, 0x40, RZ, 0x3c, !PT ;  /* 0x0000004003317812 */ /* 0x000fc600078e3cff */
[----:B------:R-:W-:Y:S01]  /*14110*/  LDS R193, [R48+UR7+0x12800] ;  /* 0x0128000730c17984 */ /* 0x000fe20008000800 */
[----:B------:R-:W-:Y:S01]  /*14120*/  LOP3.LUT R61, R3, 0x60, RZ, 0x3c, !PT ;  /* 0x00000060033d7812 */ /* 0x000fe200078e3cff */
[C---:B------:R-:W-:Y:S02]  /*14130*/  HMMA.1688.F32.TF32 R92, R132.reuse, R28, R92 ;  /* 0x0000001c845c723c */ /* 0x040fe4000008105c */
[----:B------:R-:W1:Y:S04]  /*14140*/  LDS R195, [R48+UR7+0x12c00] ;  /* 0x012c000730c37984 */ /* 0x000e680008000800 */
[C---:B------:R-:W-:Y:S01]  /*14150*/  HMMA.1688.F32.TF32 R148, R132.reuse, R56, R148 ;  /* 0x000000388494723c */ /* 0x040fe20000081094 */
[----:B------:R-:W-:Y:S04]  /*14160*/  LDS R176, [R49+UR7+0x12800] ;  /* 0x0128000731b07984 */ /* 0x000fe80008000800 */
[----:B------:R-:W-:Y:S01]  /*14170*/  LDS R178, [R49+UR7+0x12c00] ;  /* 0x012c000731b27984 */ /* 0x000fe20008000800 */
[C---:B------:R-:W-:Y:S03]  /*14180*/  HMMA.1688.F32.TF32 R152, R132.reuse, R52, R152 ;  /* 0x000000348498723c */ /* 0x040fe60000081098 */
[----:B------:R-:W-:Y:S03]  /*14190*/  LDS R177, [R61+UR7+0x12800] ;  /* 0x012800073db17984 */ /* 0x000fe60008000800 */
[C---:B------:R-:W-:Y:S01]  /*141a0*/  HMMA.1688.F32.TF32 R44, R132.reuse, R32, R44 ;  /* 0x00000020842c723c */ /* 0x040fe2000008102c */
[----:B------:R-:W2:Y:S04]  /*141b0*/  LDS R179, [R61+UR7+0x12c00] ;  /* 0x012c00073db37984 */ /* 0x000ea80008000800 */
[----:B------:R-:W-:Y:S01]  /*141c0*/  LDS R157, [R48+UR7+0x12880] ;  /* 0x01288007309d7984 */ /* 0x000fe20008000800 */
[C---:B------:R-:W-:Y:S03]  /*141d0*/  HMMA.1688.F32.TF32 R40, R132.reuse, R36, R40 ;  /* 0x000000248428723c */ /* 0x040fe60000081028 */
[----:B------:R-:W3:Y:S03]  /*141e0*/  LDS R159, [R48+UR7+0x12c80] ;  /* 0x012c8007309f7984 */ /* 0x000ee60008000800 */
[----:B------:R-:W-:Y:S01]  /*141f0*/  HMMA.1688.F32.TF32 R116, R132, R68, R116 ;  /* 0x000000448474723c */ /* 0x000fe20000081074 */
[----:B------:R-:W-:Y:S04]  /*14200*/  LDS R132, [R49+UR7+0x12880] ;  /* 0x0128800731847984 */ /* 0x000fe80008000800 */
[----:B------:R-:W-:Y:S04]  /*14210*/  LDS R134, [R49+UR7+0x12c80] ;  /* 0x012c800731867984 */ /* 0x000fe80008000800 */
[----:B------:R-:W-:Y:S01]  /*14220*/  LDS R133, [R61+UR7+0x12880] ;  /* 0x012880073d857984 */ /* 0x000fe20008000800 */
[C---:B-1----:R-:W-:Y:S03]  /*14230*/  HMMA.1688.F32.TF32 R180, R192.reuse, R38, R164 ;  /* 0x00000026c0b4723c */ /* 0x042fe600000810a4 */
[----:B------:R-:W1:Y:S03]  /*14240*/  LDS R135, [R61+UR7+0x12c80] ;  /* 0x012c80073d877984 */ /* 0x000e660008000800 */
[----:B------:R-:W-:Y:S01]  /*14250*/  HMMA.1688.F32.TF32 R184, R192, R34, R160 ;  /* 0x00000022c0b8723c */ /* 0x000fe200000810a0 */
[----:B------:R-:W-:-:S05]  /*14260*/  LOP3.LUT R167, R6, 0x40, RZ, 0x3c, !PT ;  /* 0x0000004006a77812 */ /* 0x000fca00078e3cff */
[----:B------:R-:W-:Y:S06]  /*14270*/  HMMA.1688.F32.TF32 R72, R192, R50, R72 ;  /* 0x00000032c048723c */ /* 0x000fec0000081048 */
[C---:B--2---:R-:W-:Y:S06]  /*14280*/  HMMA.1688.F32.TF32 R80, R176.reuse, R34, R80 ;  /* 0x00000022b050723c */ /* 0x044fec0000081050 */
[----:B------:R-:W-:Y:S06]  /*14290*/  HMMA.1688.F32.TF32 R76, R176, R38, R76 ;  /* 0x00000026b04c723c */ /* 0x000fec000008104c */
[C---:B---3--:R-:W-:Y:S06]  /*142a0*/  HMMA.1688.F32.TF32 R100, R156.reuse, R50, R100 ;  /* 0x000000329c64723c */ /* 0x048fec0000081064 */
[C---:B------:R-:W-:Y:S06]  /*142b0*/  HMMA.1688.F32.TF32 R112, R156.reuse, R30, R112 ;  /* 0x0000001e9c70723c */ /* 0x040fec0000081070 */
[C---:B------:R-:W-:Y:S06]  /*142c0*/  HMMA.1688.F32.TF32 R128, R156.reuse, R62, R128 ;  /* 0x0000003e9c80723c */ /* 0x040fec0000081080 */
[C---:B------:R-:W-:Y:S06]  /*142d0*/  HMMA.1688.F32.TF32 R172, R156.reuse, R58, R172 ;  /* 0x0000003a9cac723c */ /* 0x040fec00000810ac */
[C---:B------:R-:W-:Y:S06]  /*142e0*/  HMMA.1688.F32.TF32 R12, R156.reuse, R54, R12 ;  /* 0x000000369c0c723c */ /* 0x040fec000008100c */
[C---:B------:R-:W-:Y:S06]  /*142f0*/  HMMA.1688.F32.TF32 R16, R156.reuse, R34, R16 ;  /* 0x000000229c10723c */ /* 0x040fec0000081010 */
[C---:B------:R-:W-:Y:S06]  /*14300*/  HMMA.1688.F32.TF32 R20, R156.reuse, R38, R20 ;  /* 0x000000269c14723c */ /* 0x040fec0000081014 */
[----:B------:R-:W-:Y:S06]  /*14310*/  HMMA.1688.F32.TF32 R24, R156, R70, R24 ;  /* 0x000000469c18723c */ /* 0x000fec0000081018 */
[C---:B-1----:R-:W-:Y:S01]  /*14320*/  HMMA.1688.F32.TF32 R156, R132.reuse, R30, R92 ;  /* 0x0000001e849c723c */ /* 0x042fe2000008105c */
[----:B------:R-:W-:Y:S04]  /*14330*/  LDS R93, [R48+UR7+0x13000] ;  /* 0x01300007305d7984 */ /* 0x000fe80008000800 */
[----:B------:R-:W-:Y:S01]  /*14340*/  LDS R95, [R48+UR7+0x13400] ;  /* 0x01340007305f7984 */ /* 0x000fe20008000800 */
[----:B------:R-:W-:Y:S03]  /*14350*/  HMMA.1688.F32.TF32 R32, R132, R34, R44 ;  /* 0x000000228420723c */ /* 0x000fe6000008102c */
[----:B------:R-:W-:Y:S03]  /*14360*/  LDS R45, [R48+UR7+0x13080] ;  /* 0x01308007302d7984 */ /* 0x000fe60008000800 */
[-C--:B------:R-:W-:Y:S01]  /*14370*/  HMMA.1688.F32.TF32 R96, R176, R50.reuse, R96 ;  /* 0x00000032b060723c */ /* 0x080fe20000081060 */
[----:B------:R-:W-:Y:S04]  /*14380*/  LDS R47, [R48+UR7+0x13480] ;  /* 0x01348007302f7984 */ /* 0x000fe80008000800 */
[----:B------:R-:W-:Y:S01]  /*14390*/  LDS R48, [R49+UR7+0x13080] ;  /* 0x0130800731307984 */ /* 0x000fe20008000800 */
[C---:B------:R-:W-:Y:S03]  /*143a0*/  HMMA.1688.F32.TF32 R160, R132.reuse, R50, R64 ;  /* 0x0000003284a0723c */ /* 0x040fe60000081040 */
[----:B------:R-:W-:Y:S03]  /*143b0*/  LDS R50, [R49+UR7+0x13480] ;  /* 0x0134800731327984 */ /* 0x000fe60008000800 */
[----:B------:R-:W-:Y:S01]  /*143c0*/  HMMA.1688.F32.TF32 R36, R132, R38, R40 ;  /* 0x000000268424723c */ /* 0x000fe20000081028 */
[----:B------:R-:W-:Y:S04]  /*143d0*/  LDS R40, [R49+UR7+0x13000] ;  /* 0x0130000731287984 */ /* 0x000fe80008000800 */
[----:B------:R-:W-:Y:S01]  /*143e0*/  LDS R42, [R49+UR7+0x13400] ;  /* 0x01340007312a7984 */ /* 0x000fe20008000800 */
[-C--:B------:R-:W-:Y:S03]  /*143f0*/  HMMA.1688.F32.TF32 R136, R192, R58.reuse, R136 ;  /* 0x0000003ac088723c */ /* 0x080fe60000081088 */
[----:B------:R-:W-:Y:S03]  /*14400*/  LDS R92, [R3+UR7+0x13000] ;  /* 0x01300007035c7984 */ /* 0x000fe60008000800 */
[-C--:B------:R-:W-:Y:S01]  /*14410*/  HMMA.1688.F32.TF32 R140, R176, R58.reuse, R140 ;  /* 0x0000003ab08c723c */ /* 0x080fe2000008108c */
[----:B------:R-:W-:Y:S04]  /*14420*/  LDS R94, [R3+UR7+0x13400] ;  /* 0x01340007035e7984 */ /* 0x000fe80008000800 */
[----:B------:R-:W-:Y:S01]  /*14430*/  LDS R41, [R61+UR7+0x13000] ;  /* 0x013000073d297984 */ /* 0x000fe20008000800 */
[----:B------:R-:W-:Y:S03]  /*14440*/  HMMA.1688.F32.TF32 R148, R132, R58, R148 ;  /* 0x0000003a8494723c */ /* 0x000fe60000081094 */
[----:B------:R-:W-:Y:S03]  /*14450*/  LDS R43, [R61+UR7+0x13400] ;  /* 0x013400073d2b7984 */ /* 0x000fe60008000800 */
[-C--:B------:R-:W-:Y:S01]  /*14460*/  HMMA.1688.F32.TF32 R104, R192, R30.reuse, R104 ;  /* 0x0000001ec068723c */ /* 0x080fe20000081068 */
[----:B------:R-:W-:Y:S04]  /*14470*/  LDS R44, [R3+UR7+0x13080] ;  /* 0x01308007032c7984 */ /* 0x000fe80008000800 */
[----:B------:R-:W-:Y:S01]  /*14480*/  LDS R46, [R3+UR7+0x13480] ;  /* 0x01348007032e7984 */ /* 0x000fe20008000800 */
[----:B------:R-:W-:Y:S03]  /*14490*/  HMMA.1688.F32.TF32 R108, R176, R30, R108 ;  /* 0x0000001eb06c723c */ /* 0x000fe6000008106c */
[----:B------:R-:W-:Y:S03]  /*144a0*/  LDS R49, [R61+UR7+0x13080] ;  /* 0x013080073d317984 */ /* 0x000fe60008000800 */
[C---:B------:R-:W-:Y:S01]  /*144b0*/  HMMA.1688.F32.TF32 R188, R192.reuse, R54, R88 ;  /* 0x00000036c0bc723c */ /* 0x040fe20000081058 */
[----:B------:R-:W-:Y:S04]  /*144c0*/  LDS R51, [R61+UR7+0x13480] ;  /* 0x013480073d337984 */ /* 0x000fe80008000800 */
[----:B------:R-:W1:Y:S01]  /*144d0*/  LDSM.16.M88.4 R56, [R167+UR10+0x1080] ;  /* 0x0010800aa738783b */ /* 0x000e620008000200 */
[-C--:B------:R-:W-:Y:S03]  /*144e0*/  HMMA.1688.F32.TF32 R88, R192, R70.reuse, R168 ;  /* 0x00000046c058723c */ /* 0x080fe600000810a8 */
[----:B------:R-:W-:Y:S03]  /*144f0*/  LDSM.16.M88.4 R64, [R167+UR10+0x3080] ;  /* 0x0030800aa740783b */ /* 0x000fe60008000200 */
[-C--:B------:R-:W-:Y:S06]  /*14500*/  HMMA.1688.F32.TF32 R8, R176, R70.reuse, R8 ;  /* 0x00000046b008723c */ /* 0x080fec0000081008 */
[----:B------:R-:W-:Y:S06]  /*14510*/  HMMA.1688.F32.TF32 R68, R132, R70, R116 ;  /* 0x000000468444723c */ /* 0x000fec0000081074 */
[-C--:B------:R-:W-:Y:S06]  /*14520*/  HMMA.1688.F32.TF32 R120, R192, R62.reuse, R120 ;  /* 0x0000003ec078723c */ /* 0x080fec0000081078 */
[-C--:B------:R-:W-:Y:S06]  /*14530*/  HMMA.1688.F32.TF32 R124, R176, R62.reuse, R124 ;  /* 0x0000003eb07c723c */ /* 0x080fec000008107c */
[----:B------:R-:W-:Y:S01]  /*14540*/  HMMA.1688.F32.TF32 R144, R132, R62, R144 ;  /* 0x0000003e8490723c */ /* 0x000fe20000081090 */
[----:B------:R-:W2:Y:S05]  /*14550*/  LDSM.16.M88.4 R60, [R167+UR10+0x2080] ;  /* 0x0020800aa73c783b */ /* 0x000eaa0008000200 */
[----:B------:R-:W-:Y:S06]  /*14560*/  HMMA.1688.F32.TF32 R84, R176, R54, R84 ;  /* 0x00000036b054723c */ /* 0x000fec0000081054 */
[-C--:B-1----:R-:W-:Y:S06]  /*14570*/  HMMA.1688.F32.TF32 R104, R92, R56.reuse, R104 ;  /* 0x000000385c68723c */ /* 0x082fec0000081068 */
[-C--:B------:R-:W-:Y:S06]  /*14580*/  HMMA.1688.F32.TF32 R108, R40, R56.reuse, R108 ;  /* 0x00000038286c723c */ /* 0x080fec000008106c */
[-C--:B------:R-:W-:Y:S06]  /*14590*/  HMMA.1688.F32.TF32 R112, R44, R56.reuse, R112 ;  /* 0x000000382c70723c */ /* 0x080fec0000081070 */
[----:B------:R-:W-:Y:S01]  /*145a0*/  HMMA.1688.F32.TF32 R116, R48, R56, R156 ;  /* 0x000000383074723c */ /* 0x000fe2000008109c */
[----:B------:R-:W3:Y:S04]  /*145b0*/  LDL R56, [R1+0x530] ;  /* 0x0005300001387983 */ /* 0x000ee80000100800 */
[----:B------:R-:W1:Y:S01]  /*145c0*/  LDSM.16.M88.4 R156, [R167+UR10+0x4080] ;  /* 0x0040800aa79c783b */ /* 0x000e620008000200 */
[----:B------:R-:W-:Y:S01]  /*145d0*/  HMMA.1688.F32.TF32 R28, R132, R54, R152 ;  /* 0x00000036841c723c */ /* 0x000fe20000081098 */
[----:B------:R-:W-:-:S02]  /*145e0*/  LOP3.LUT R57, R3, 0x20, RZ, 0x3c, !PT ;  /* 0x0000002003397812 */ /* 0x000fc400078e3cff */
[----:B------:R-:W4:Y:S03]  /*145f0*/  LDSM.16.M88.4 R52, [R167+UR10+0x80] ;  /* 0x0000800aa734783b */ /* 0x000f260008000200 */
[C---:B--2---:R-:W-:Y:S01]  /*14600*/  HMMA.1688.F32.TF32 R132, R48.reuse, R60, R144 ;  /* 0x0000003c3084723c */ /* 0x044fe20000081090 */
[----:B------:R-:W2:Y:S04]  /*14610*/  LDSM.16.M88.4 R152, [R167+UR10+0x5080] ;  /* 0x0050800aa798783b */ /* 0x000ea80008000200 */
[----:B------:R-:W-:Y:S01]  /*14620*/  LDSM.16.M88.4 R144, [R167+UR10+0x7080] ;  /* 0x0070800aa790783b */ /* 0x000fe20008000200 */
[----:B------:R-:W-:Y:S03]  /*14630*/  HMMA.1688.F32.TF32 R176, R48, R64, R148 ;  /* 0x0000004030b0723c */ /* 0x000fe60000081094 */
[----:B------:R-:W5:Y:S03]  /*14640*/  LDSM.16.M88.4 R148, [R167+UR10+0x6080] ;  /* 0x0060800aa794783b */ /* 0x000f660008000200 */
[C---:B------:R-:W-:Y:S06]  /*14650*/  HMMA.1688.F32.TF32 R124, R40.reuse, R60, R124 ;  /* 0x0000003c287c723c */ /* 0x040fec000008107c */
[----:B------:R-:W-:Y:S06]  /*14660*/  HMMA.1688.F32.TF32 R140, R40, R64, R140 ;  /* 0x00000040288c723c */ /* 0x000fec000008108c */
[C---:B------:R-:W-:Y:S06]  /*14670*/  HMMA.1688.F32.TF32 R120, R92.reuse, R60, R120 ;  /* 0x0000003c5c78723c */ /* 0x040fec0000081078 */
[----:B------:R-:W-:Y:S06]  /*14680*/  HMMA.1688.F32.TF32 R136, R92, R64, R136 ;  /* 0x000000405c88723c */ /* 0x000fec0000081088 */
[----:B-1----:R-:W-:Y:S06]  /*14690*/  HMMA.1688.F32.TF32 R28, R48, R156, R28 ;  /* 0x0000009c301c723c */ /* 0x002fec000008101c */
[-C--:B----4-:R-:W-:Y:S06]  /*146a0*/  HMMA.1688.F32.TF32 R72, R92, R52.reuse, R72 ;  /* 0x000000345c48723c */ /* 0x090fec0000081048 */
[-C--:B------:R-:W-:Y:S06]  /*146b0*/  HMMA.1688.F32.TF32 R96, R40, R52.reuse, R96 ;  /* 0x000000342860723c */ /* 0x080fec0000081060 */
[-C--:B------:R-:W-:Y:S06]  /*146c0*/  HMMA.1688.F32.TF32 R100, R44, R52.reuse, R100 ;  /* 0x000000342c64723c */ /* 0x080fec0000081064 */
[C---:B------:R-:W-:Y:S06]  /*146d0*/  HMMA.1688.F32.TF32 R192, R48.reuse, R52, R160 ;  /* 0x0000003430c0723c */ /* 0x040fec00000810a0 */
[----:B--2---:R-:W-:Y:S01]  /*146e0*/  HMMA.1688.F32.TF32 R32, R48, R152, R32 ;  /* 0x000000983020723c */ /* 0x004fe20000081020 */
[----:B------:R-:W-:-:S02]  /*146f0*/  LOP3.LUT R52, R3, 0x40, RZ, 0x3c, !PT ;  /* 0x0000004003347812 */ /* 0x000fc400078e3cff */
[----:B------:R-:W-:-:S03]  /*14700*/  LOP3.LUT R53, R3, 0x60, RZ, 0x3c, !PT ;  /* 0x0000006003357812 */ /* 0x000fc600078e3cff */
[C---:B-----5:R-:W-:Y:S06]  /*14710*/  HMMA.1688.F32.TF32 R36, R48.reuse, R148, R36 ;  /* 0x000000943024723c */ /* 0x060fec0000081024 */
        /* <DEDUP_REMOVED lines=18> */
[----:B------:R4:W-:Y:S01]  /*14840*/  LDS R95, [R57+UR7+0x13c00] ;  /* 0x013c0007395f7984 */ /* 0x0009e20008000800 */
[----:B-1----:R-:W-:Y:S01]  /*14850*/  HMMA.1688.F32.TF32 R96, R48, R54, R96 ;  /* 0x000000363060723c */ /* 0x002fe20000081060 */
[----:B------:R-:W-:-:S02]  /*14860*/  UIADD3 UR5, UR5, 0x1, URZ ;  /* 0x0000000105057890 */ /* 0x000fc4000fffe03f */
[----:B------:R-:W-:Y:S03]  /*14870*/  LDS R92, [R3+UR7+0x13800] ;  /* 0x01380007035c7984 */ /* 0x000fe60008000800 */
[C---:B------:R-:W-:Y:S01]  /*14880*/  HMMA.1688.F32.TF32 R108, R48.reuse, R58, R108 ;  /* 0x0000003a306c723c */ /* 0x040fe2000008106c */
[----:B----4-:R-:W1:Y:S01]  /*14890*/  LDC R57, c[0x0][0x230] ;  /* 0x00008c00ff397b82 */ /* 0x010e620000000800 */
[----:B------:R-:W4:Y:S04]  /*148a0*/  LDS R94, [R3+UR7+0x13c00] ;  /* 0x013c0007035e7984 */ /* 0x000f280008000800 */
[C---:B------:R-:W-:Y:S06]  /*148b0*/  HMMA.1688.F32.TF32 R124, R48.reuse, R62, R124 ;  /* 0x0000003e307c723c */ /* 0x040fec000008107c */
[C---:B------:R-:W-:Y:S06]  /*148c0*/  HMMA.1688.F32.TF32 R140, R48.reuse, R66, R140 ;  /* 0x00000042308c723c */ /* 0x040fec000008108c */
[C---:B------:R-:W-:Y:S06]  /*148d0*/  HMMA.1688.F32.TF32 R84, R48.reuse, R158, R84 ;  /* 0x0000009e3054723c */ /* 0x040fec0000081054 */
[C---:B------:R-:W-:Y:S06]  /*148e0*/  HMMA.1688.F32.TF32 R80, R48.reuse, R154, R80 ;  /* 0x0000009a3050723c */ /* 0x040fec0000081050 */
[C---:B------:R-:W-:Y:S06]  /*148f0*/  HMMA.1688.F32.TF32 R76, R48.reuse, R150, R76 ;  /* 0x00000096304c723c */ /* 0x040fec000008104c */
[----:B------:R-:W-:Y:S01]  /*14900*/  HMMA.1688.F32.TF32 R8, R48, R146, R8 ;  /* 0x000000923008723c */ /* 0x000fe20000081008 */
[----:B------:R-:W5:Y:S04]  /*14910*/  LDL.LU R51, [R1] ;  /* 0x0000000001337983 */ /* 0x000f680000300800 */
[----:B------:R-:W5:Y:S01]  /*14920*/  LDL.LU R49, [R1+0x4] ;  /* 0x0000040001317983 */ /* 0x000f620000300800 */
[C---:B------:R-:W-:Y:S06]  /*14930*/  HMMA.1688.F32.TF32 R128, R44.reuse, R60, R128 ;  /* 0x0000003c2c80723c */ /* 0x040fec0000081080 */
[C---:B------:R-:W-:Y:S06]  /*14940*/  HMMA.1688.F32.TF32 R172, R44.reuse, R64, R172 ;  /* 0x000000402cac723c */ /* 0x040fec00000810ac */
[C---:B------:R-:W-:Y:S06]  /*14950*/  HMMA.1688.F32.TF32 R12, R44.reuse, R156, R12 ;  /* 0x0000009c2c0c723c */ /* 0x040fec000008100c */
[C---:B------:R-:W-:Y:S06]  /*14960*/  HMMA.1688.F32.TF32 R16, R44.reuse, R152, R16 ;  /* 0x000000982c10723c */ /* 0x040fec0000081010 */
[C---:B------:R-:W-:Y:S06]  /*14970*/  HMMA.1688.F32.TF32 R20, R44.reuse, R148, R20 ;  /* 0x000000942c14723c */ /* 0x040fec0000081014 */
[----:B------:R-:W-:Y:S01]  /*14980*/  HMMA.1688.F32.TF32 R24, R44, R144, R24 ;  /* 0x000000902c18723c */ /* 0x000fe20000081018 */
[----:B-1----:R-:W-:Y:S01]  /*14990*/  VIADD R57, R57, 0xffffff80 ;  /* 0xffffff8039397836 */ /* 0x002fe20000000000 */
[----:B------:R-:W-:Y:S04]  /*149a0*/  LDS R44, [R52+UR7+0x13880] ;  /* 0x01388007342c7984 */ /* 0x000fe80008000800 */
[C---:B--2---:R-:W-:Y:S01]  /*149b0*/  HMMA.1688.F32.TF32 R100, R40.reuse, R54, R100 ;  /* 0x000000362864723c */ /* 0x044fe20000081064 */
[----:B------:R-:W-:Y:S04]  /*149c0*/  LDS R46, [R52+UR7+0x13c80] ;  /* 0x013c8007342e7984 */ /* 0x000fe80008000800 */
[----:B------:R-:W-:Y:S01]  /*149d0*/  LDS R45, [R53+UR7+0x13880] ;  /* 0x01388007352d7984 */ /* 0x000fe20008000800 */
[C---:B------:R-:W-:Y:S03]  /*149e0*/  HMMA.1688.F32.TF32 R112, R40.reuse, R58, R112 ;  /* 0x0000003a2870723c */ /* 0x040fe60000081070 */
[----:B------:R-:W1:Y:S03]  /*149f0*/  LDS R47, [R53+UR7+0x13c80] ;  /* 0x013c8007352f7984 */ /* 0x000e660008000800 */
[C---:B------:R-:W-:Y:S06]  /*14a00*/  HMMA.1688.F32.TF32 R128, R40.reuse, R62, R128 ;  /* 0x0000003e2880723c */ /* 0x040fec0000081080 */
[C---:B------:R-:W-:Y:S06]  /*14a10*/  HMMA.1688.F32.TF32 R172, R40.reuse, R66, R172 ;  /* 0x0000004228ac723c */ /* 0x040fec00000810ac */
[C---:B------:R-:W-:Y:S06]  /*14a20*/  HMMA.1688.F32.TF32 R12, R40.reuse, R158, R12 ;  /* 0x0000009e280c723c */ /* 0x040fec000008100c */
[C---:B------:R-:W-:Y:S06]  /*14a30*/  HMMA.1688.F32.TF32 R16, R40.reuse, R154, R16 ;  /* 0x0000009a2810723c */ /* 0x040fec0000081010 */
[C---:B------:R-:W-:Y:S06]  /*14a40*/  HMMA.1688.F32.TF32 R20, R40.reuse, R150, R20 ;  /* 0x000000962814723c */ /* 0x040fec0000081014 */
[----:B------:R-:W-:Y:S07]  /*14a50*/  HMMA.1688.F32.TF32 R24, R40, R146, R24 ;  /* 0x000000922818723c */ /* 0x000fee0000081018 */
[----:B------:R-:W-:-:S02]  /*14a60*/  IMAD R40, R196, -0x40, R57 ;  /* 0xffffffc0c4287824 */ /* 0x000fc400078e0239 */
[----:B------:R-:W2:Y:S03]  /*14a70*/  S2R R57, SR_TID.X ;  /* 0x0000000000397919 */ /* 0x000ea60000002100 */
[----:B------:R-:W-:Y:S01]  /*14a80*/  ISETP.GT.AND P1, PT, R40, RZ, PT ;  /* 0x000000ff2800720c */ /* 0x000fe20003f24270 */
[----:B------:R-:W-:Y:S01]  /*14a90*/  UISETP.GT.AND UP0, UPT, UR5, 0x1, UPT ;  /* 0x000000010500788c */ /* 0x000fe2000bf04270 */
[----:B------:R-:W-:Y:S01]  /*14aa0*/  IADD3 R198, P3, R198, R5, RZ ;  /* 0x00000005c6c67210 */ /* 0x000fe20007f7e0ff */
[----:B---3--:R-:W-:-:S05]  /*14ab0*/  VIADD R41, R56, 0xfffffffe ;  /* 0xfffffffe38297836 */ /* 0x008fca0000000000 */
[----:B------:R-:W-:Y:S02]  /*14ac0*/  ISETP.GE.AND P0, PT, R196, R41, PT ;  /* 0x00000029c400720c */ /* 0x000fe40003f06270 */
[----:B------:R-:W-:Y:S02]  /*14ad0*/  SEL R41, RZ, 0x4, !P1 ;  /* 0x00000004ff297807 */ /* 0x000fe40004800000 */
[----:B------:R-:W-:Y:S02]  /*14ae0*/  ISETP.GT.AND P1, PT, R40, 0x4, PT ;  /* 0x000000042800780c */ /* 0x000fe40003f24270 */
[----:B------:R-:W-:Y:S01]  /*14af0*/  SEL R41, R41, RZ, !P0 ;  /* 0x000000ff29297207 */ /* 0x000fe20004000000 */
[----:B------:R-:W-:Y:S01]  /*14b00*/  USEL UR5, UR5, URZ, !UP0 ;  /* 0x0000003f05057287 */ /* 0x000fe2000c000000 */
[----:B--2---:R-:W-:Y:S02]  /*14b10*/  LOP3.LUT R57, R57, 0x3f, RZ, 0xc0, !PT ;  /* 0x0000003f39397812 */ /* 0x004fe400078ec0ff */
[----:B------:R-:W-:-:S02]  /*14b20*/  ISETP.NE.U32.AND P2, PT, R41, RZ, PT ;  /* 0x000000ff2900720c */ /* 0x000fc40003f45070 */
[----:B------:R-:W-:Y:S01]  /*14b30*/  SEL R41, RZ, 0x4, !P1 ;  /* 0x00000004ff297807 */ /* 0x000fe20004800000 */
[----:B------:R-:W-:Y:S01]  /*14b40*/  ULEA UR7, UR5, UR4, 0xe ;  /* 0x0000000405077291 */ /* 0x000fe2000f8e703f */
[----:B------:R-:W-:Y:S02]  /*14b50*/  IMAD.SHL.U32 R64, R57, 0x4, RZ ;  /* 0x0000000439407824 */ /* 0x000fe400078e00ff */
[----:B------:R-:W-:Y:S01]  /*14b60*/  SEL R41, R41, RZ, !P0 ;  /* 0x000000ff29297207 */ /* 0x000fe20004000000 */
[----:B------:R-:W-:Y:S01]  /*14b70*/  IMAD.X R197, R197, 0x1, R4, P3 ;  /* 0x00000001c5c57824 */ /* 0x000fe200018e0604 */
[----:B------:R-:W-:Y:S02]  /*14b80*/  IADD3 R206, P4, R206, R5, RZ ;  /* 0x00000005cece7210 */ /* 0x000fe40007f9e0ff */
[----:B------:R-:W-:Y:S01]  /*14b90*/  ISETP.NE.U32.AND P1, PT, R41, RZ, PT ;  /* 0x000000ff2900720c */ /* 0x000fe20003f25070 */
[----:B------:R-:W-:Y:S01]  /*14ba0*/  VIADD R41, R64, UR7 ;  /* 0x0000000740297c36 */ /* 0x000fe20008000000 */
[----:B------:R-:W-:Y:S01]  /*14bb0*/  IADD3.X R205, R205, R4, RZ, P4, !PT ;  /* 0x00000004cdcd7210 */ /* 0x000fe200027fe4ff */
[----:B------:R-:W-:-:S02]  /*14bc0*/  IMAD.MOV.U32 R42, RZ, RZ, R198 ;  /* 0x000000ffff2a7224 */ /* 0x000fc400078e00c6 */
[----:B------:R-:W-:Y:S01]  /*14bd0*/  IMAD.MOV.U32 R43, RZ, RZ, R197 ;  /* 0x000000ffff2b7224 */ /* 0x000fe200078e00c5 */
[----:B------:R-:W-:Y:S01]  /*14be0*/  BAR.SYNC.DEFER_BLOCKING 0x0 ;  /* 0x0000000000007b1d */ /* 0x000fe20000010000 */
[----:B------:R-:W-:-:S05]  /*14bf0*/  IADD3 R214, P3, R214, R5, RZ ;  /* 0x00000005d6d67210 */ /* 0x000fca0007f7e0ff */
[----:B------:R-:W-:Y:S01]  /*14c00*/  @!PT LDS RZ, [RZ] ;  /* 0x00000000fffff984 */ /* 0x000fe20000000800 */
[----:B------:R-:W-:Y:S01]  /*14c10*/  @!PT LDS RZ, [RZ] ;  /* 0x00000000fffff984 */ /* 0x000fe20000000800 */
[----:B------:R-:W-:Y:S01]  /*14c20*/  @!PT LDS RZ, [RZ] ;  /* 0x00000000fffff984 */ /* 0x000fe20000000800 */
[----:B------:R2:W-:Y:S02]  /*14c30*/  LDGSTS.E [R41+0x10000], desc[UR8][R42.64], P2 ;  /* 0x100000002a297fae */ /* 0x0005e40009121848 */
[----:B--2---:R-:W-:Y:S02]  /*14c40*/  IMAD.MOV.U32 R42, RZ, RZ, R206 ;  /* 0x000000ffff2a7224 */ /* 0x004fe400078e00ce */
[----:B------:R-:W-:-:S05]  /*14c50*/  IMAD.MOV.U32 R43, RZ, RZ, R205 ;  /* 0x000000ffff2b7224 */ /* 0x000fca00078e00cd */
[----:B------:R2:W-:Y:S01]  /*14c60*/  LDGSTS.E [R41+0x10400], desc[UR8][R42.64], P1 ;  /* 0x104000002a297fae */ /* 0x0005e20008921848 */
[----:B------:R-:W-:-:S04]  /*14c70*/  ISETP.GT.AND P1, PT, R40, 0x8, PT ;  /* 0x000000082800780c */ /* 0x000fc80003f24270 */
[----:B--2---:R-:W-:Y:S02]  /*14c80*/  SEL R42, RZ, 0x4, !P1 ;  /* 0x00000004ff2a7807 */ /* 0x004fe40004800000 */
[----:B------:R-:W-:Y:S02]  /*14c90*/  ISETP.GT.AND P1, PT, R40, 0xc, PT ;  /* 0x0000000c2800780c */ /* 0x000fe40003f24270 */
[----:B------:R-:W-:-:S04]  /*14ca0*/  SEL R42, R42, RZ, !P0 ;  /* 0x000000ff2a2a7207 */ /* 0x000fc80004000000 */
[----:B------:R-:W-:Y:S02]  /*14cb0*/  ISETP.NE.U32.AND P2, PT, R42, RZ, PT ;  /* 0x000000ff2a00720c */ /* 0x000fe40003f45070 */
[----:B------:R-:W-:Y:S01]  /*14cc0*/  SEL R42, RZ, 0x4, !P1 ;  /* 0x00000004ff2a7807 */ /* 0x000fe20004800000 */
[----:B------:R-:W-:-:S03]  /*14cd0*/  IMAD.X R213, R213, 0x1, R4, P3 ;  /* 0x00000001d5d57824 */ /* 0x000fc600018e0604 */
[----:B------:R-:W-:Y:S02]  /*14ce0*/  SEL R42, R42, RZ, !P0 ;  /* 0x000000ff2a2a7207 */ /* 0x000fe40004000000 */
[----:B------:R-:W-:Y:S02]  /*14cf0*/  IADD3 R222, P4, R222, R5, RZ ;  /* 0x00000005dede7210 */ /* 0x000fe40007f9e0ff */
[----:B------:R-:W-:Y:S01]  /*14d00*/  ISETP.NE.U32.AND P1, PT, R42, RZ, PT ;  /* 0x000000ff2a00720c */ /* 0x000fe20003f25070 */
[----:B------:R-:W-:Y:S01]  /*14d10*/  IMAD.MOV.U32 R42, RZ, RZ, R214 ;  /* 0x000000ffff2a7224 */ /* 0x000fe200078e00d6 */
[----:B------:R-:W-:Y:S01]  /*14d20*/  IADD3.X R221, R221, R4, RZ, P4, !PT ;  /* 0x00000004dddd7210 */ /* 0x000fe200027fe4ff */
[----:B------:R-:W-:-:S05]  /*14d30*/  IMAD.MOV.U32 R43, RZ, RZ, R213 ;  /* 0x000000ffff2b7224 */ /* 0x000fca00078e00d5 */
[----:B------:R2:W-:Y:S02]  /*14d40*/  LDGSTS.E [R41+0x10800], desc[UR8][R42.64], P2 ;  /* 0x108000002a297fae */ /* 0x0005e40009121848 */
[----:B--2---:R-:W-:Y:S02]  /*14d50*/  IMAD.MOV.U32 R42, RZ, RZ, R222 ;  /* 0x000000ffff2a7224 */ /* 0x004fe400078e00de */
[----:B------:R-:W-:-:S05]  /*14d60*/  IMAD.MOV.U32 R43, RZ, RZ, R221 ;  /* 0x000000ffff2b7224 */ /* 0x000fca00078e00dd */
[----:B------:R2:W-:Y:S01]  /*14d70*/  LDGSTS.E [R41+0x10c00], desc[UR8][R42.64], P1 ;  /* 0x10c000002a297fae */ /* 0x0005e20008921848 */
[----:B------:R-:W-:-:S04]  /*14d80*/  ISETP.GT.AND P1, PT, R40, 0x10, PT ;  /* 0x000000102800780c */ /* 0x000fc80003f24270 */
[----:B--2---:R-:W-:Y:S02]  /*14d90*/  SEL R42, RZ, 0x4, !P1 ;  /* 0x00000004ff2a7807 */ /* 0x004fe40004800000 */
[----:B------:R-:W-:Y:S02]  /*14da0*/  ISETP.GT.AND P1, PT, R40, 0x14, PT ;  /* 0x000000142800780c */ /* 0x000fe40003f24270 */
[----:B------:R-:W-:Y:S02]  /*14db0*/  SEL R42, R42, RZ, !P0 ;  /* 0x000000ff2a2a7207 */ /* 0x000fe40004000000 */
[----:B------:R-:W-:Y:S02]  /*14dc0*/  IADD3 R230, P3, R230, R5, RZ ;  /* 0x00000005e6e67210 */ /* 0x000fe40007f7e0ff */
[----:B------:R-:W-:Y:S02]  /*14dd0*/  ISETP.NE.U32.AND P2, PT, R42, RZ, PT ;  /* 0x000000ff2a00720c */ /* 0x000fe40003f45070 */
[----:B------:R-:W-:Y:S01]  /*14de0*/  SEL R42, RZ, 0x4, !P1 ;  /* 0x00000004ff2a7807 */ /* 0x000fe20004800000 */
[----:B------:R-:W-:-:S03]  /*14df0*/  IMAD.X R229, R229, 0x1, R4, P3 ;  /* 0x00000001e5e57824 */ /* 0x000fc600018e0604 */
[----:B------:R-:W-:Y:S02]  /*14e00*/  SEL R42, R42, RZ, !P0 ;  /* 0x000000ff2a2a7207 */ /* 0x000fe40004000000 */
[----:B------:R-:W-:Y:S02]  /*14e10*/  IADD3 R238, P4, R238, R5, RZ ;  /* 0x00000005eeee7210 */ /* 0x000fe40007f9e0ff */
[----:B------:R-:W-:Y:S01]  /*14e20*/  ISETP.NE.U32.AND P1, PT, R42, RZ, PT ;  /* 0x000000ff2a00720c */ /* 0x000fe20003f25070 */
[-C--:B----4-:R-:W-:Y:S01]  /*14e30*/  HMMA.1688.F32.TF32 R104, R92, R58.reuse, R104 ;  /* 0x0000003a5c68723c */ /* 0x090fe20000081068 */
[----:B------:R-:W-:Y:S01]  /*14e40*/  MOV R42, R230 ;  /* 0x000000e6002a7202 */ /* 0x000fe20000000f00 */
[----:B------:R-:W-:Y:S02]  /*14e50*/  IMAD.MOV.U32 R43, RZ, RZ, R229 ;  /* 0x000000ffff2b7224 */ /* 0x000fe400078e00e5 */
[----:B------:R-:W-:Y:S02]  /*14e60*/  IMAD.X R237, R237, 0x1, R4, P4 ;  /* 0x00000001eded7824 */ /* 0x000fe400020e0604 */
[----:B-1----:R-:W-:Y:S01]  /*14e70*/  HMMA.1688.F32.TF32 R116, R44, R58, R116 ;  /* 0x0000003a2c74723c */ /* 0x002fe20000081074 */
[----:B------:R-:W2:Y:S04]  /*14e80*/  LDL.LU R59, [R1+0x20] ;  /* 0x00002000013b7983 */ /* 0x000ea80000300800 */
[----:B------:R-:W3:Y:S04]  /*14e90*/  LDL.LU R58, [R1+0x24] ;  /* 0x00002400013a7983 */ /* 0x000ee80000300800 */
[----:B------:R-:W4:Y:S04]  /*14ea0*/  LDL.LU R50, [R1+0x40] ;  /* 0x0000400001327983 */ /* 0x000f280000300800 */
[----:B------:R-:W4:Y:S04]  /*14eb0*/  LDL.LU R48, [R1+0x44] ;  /* 0x0000440001307983 */ /* 0x000f280000300800 */
[----:B------:R1:W-:Y:S02]  /*14ec0*/  LDGSTS.E [R41+0x11000], desc[UR8][R42.64], P2 ;  /* 0x110000002a297fae */ /* 0x0003e40009121848 */
[----:B-1----:R-:W-:-:S02]  /*14ed0*/  IMAD.MOV.U32 R42, RZ, RZ, R238 ;  /* 0x000000ffff2a7224 */ /* 0x002fc400078e00ee */
[----:B------:R-:W-:-:S05]  /*14ee0*/  IMAD.MOV.U32 R43, RZ, RZ, R237 ;  /* 0x000000ffff2b7224 */ /* 0x000fca00078e00ed */
[----:B------:R1:W-:Y:S01]  /*14ef0*/  LDGSTS.E [R41+0x11400], desc[UR8][R42.64], P1 ;  /* 0x114000002a297fae */ /* 0x0003e20008921848 */
[----:B------:R-:W-:Y:S02]  /*14f00*/  ISETP.GT.AND P1, PT, R40, 0x18, PT ;  /* 0x000000182800780c */ /* 0x000fe40003f24270 */
[----:B------:R-:W-:Y:S02]  /*14f10*/  IADD3 R246, P3, R246, R5, RZ ;  /* 0x00000005f6f67210 */ /* 0x000fe40007f7e0ff */
[----:B-1----:R-:W-:Y:S02]  /*14f20*/  SEL R42, RZ, 0x4, !P1 ;  /* 0x00000004ff2a7807 */ /* 0x002fe40004800000 */
[----:B------:R-:W-:Y:S02]  /*14f30*/  ISETP.GT.AND P1, PT, R40, 0x1c, PT ;  /* 0x0000001c2800780c */ /* 0x000fe40003f24270 */
[----:B------:R-:W-:-:S04]  /*14f40*/  SEL R42, R42, RZ, !P0 ;  /* 0x000000ff2a2a7207 */ /* 0x000fc80004000000 */
[----:B------:R-:W-:Y:S02]  /*14f50*/  ISETP.NE.U32.AND P2, PT, R42, RZ, PT ;  /* 0x000000ff2a00720c */ /* 0x000fe40003f45070 */
[----:B------:R-:W-:Y:S01]  /*14f60*/  SEL R42, RZ, 0x4, !P1 ;  /* 0x00000004ff2a7807 */ /* 0x000fe20004800000 */
[----:B------:R-:W-:Y:S01]  /*14f70*/  IMAD.X R245, R245, 0x1, R4, P3 ;  /* 0x00000001f5f57824 */ /* 0x000fe200018e0604 */
[----:B-----5:R-:W-:Y:S02]  /*14f80*/  IADD3 R49, P4, R49, R5, RZ ;  /* 0x0000000531317210 */ /* 0x020fe40007f9e0ff */
[----:B------:R-:W-:Y:S02]  /*14f90*/  SEL R42, R42, RZ, !P0 ;  /* 0x000000ff2a2a7207 */ /* 0x000fe40004000000 */
[----:B------:R-:W-:Y:S02]  /*14fa0*/  MOV R43, R245 ;  /* 0x000000f5002b7202 */ /* 0x000fe40000000f00 */
[----:B------:R-:W-:Y:S01]  /*14fb0*/  ISETP.NE.U32.AND P1, PT, R42, RZ, PT ;  /* 0x000000ff2a00720c */ /* 0x000fe20003f25070 */
[----:B------:R-:W-:-:S02]  /*14fc0*/  IMAD.MOV.U32 R42, RZ, RZ, R246 ;  /* 0x000000ffff2a7224 */ /* 0x000fc400078e00f6 */
[----:B------:R-:W-:Y:S01]  /*14fd0*/  IMAD.X R51, R51, 0x1, R4, P4 ;  /* 0x0000000133337824 */ /* 0x000fe200020e0604 */
[----:B------:R-:W-:Y:S04]  /*14fe0*/  STL [R1+0x4], R49 ;  /* 0x0000043101007387 */ /* 0x000fe80000100800 */
[----:B------:R1:W-:Y:S04]  /*14ff0*/  LDGSTS.E [R41+0x11800], desc[UR8][R42.64], P2 ;  /* 0x118000002a297fae */ /* 0x0003e80009121848 */
[----:B------:R5:W-:Y:S01]  /*15000*/  STL [R1], R51 ;  /* 0x0000003301007387 */ /* 0x000be20000100800 */
[----:B------:R-:W-:Y:S01]  /*15010*/  HMMA.1688.F32.TF32 R120, R92, R62, R120 ;  /* 0x0000003e5c78723c */ /* 0x000fe20000081078 */
[----:B-1----:R-:W-:-:S02]  /*15020*/  IMAD.MOV.U32 R43, RZ, RZ, R51 ;  /* 0x000000ffff2b7224 */ /* 0x002fc400078e0033 */
[----:B------:R-:W-:Y:S01]  /*15030*/  IMAD.MOV.U32 R42, RZ, RZ, R49 ;  /* 0x000000ffff2a7224 */ /* 0x000fe200078e0031 */
[----:B-----5:R-:W5:Y:S04]  /*15040*/  LDL.LU R51, [R1+0x60] ;  /* 0x0000600001337983 */ /* 0x020f680000300800 */
[----:B------:R-:W5:Y:S01]  /*15050*/  LDL.LU R49, [R1+0x64] ;  /* 0x0000640001317983 */ /* 0x000f620000300800 */
[----:B------:R-:W-:Y:S03]  /*15060*/  HMMA.1688.F32.TF32 R132, R44, R62, R132 ;  /* 0x0000003e2c84723c */ /* 0x000fe60000081084 */
[----:B------:R-:W5:Y:S04]  /*15070*/  LDL.LU R63, [R1+0x80] ;  /* 0x00008000013f7983 */ /* 0x000f680000300800 */
[----:B------:R-:W5:Y:S04]  /*15080*/  LDL.LU R62, [R1+0x84] ;  /* 0x00008400013e7983 */ /* 0x000f680000300800 */
[----:B------:R1:W-:Y:S01]  /*15090*/  LDGSTS.E [R41+0x11c00], desc[UR8][R42.64], P1 ;  /* 0x11c000002a297fae */ /* 0x0003e20008921848 */
[----:B------:R-:W-:-:S04]  /*150a0*/  ISETP.GT.AND P1, PT, R40, 0x20, PT ;  /* 0x000000202800780c */ /* 0x000fc80003f24270 */
[----:B-1----:R-:W-:Y:S02]  /*150b0*/  SEL R42, RZ, 0x4, !P1 ;  /* 0x00000004ff2a7807 */ /* 0x002fe40004800000 */
[----:B------:R-:W-:Y:S02]  /*150c0*/  ISETP.GT.AND P1, PT, R40, 0x24, PT ;  /* 0x000000242800780c */ /* 0x000fe40003f24270 */
[----:B------:R-:W-:-:S04]  /*150d0*/  SEL R42, R42, RZ, !P0 ;  /* 0x000000ff2a2a7207 */ /* 0x000fc80004000000 */
[----:B------:R-:W-:Y:S02]  /*150e0*/  ISETP.NE.U32.AND P2, PT, R42, RZ, PT ;  /* 0x000000ff2a00720c */ /* 0x000fe40003f45070 */
[----:B------:R-:W-:-:S04]  /*150f0*/  SEL R42, RZ, 0x4, !P1 ;  /* 0x00000004ff2a7807 */ /* 0x000fc80004800000 */
[----:B------:R-:W-:-:S04]  /*15100*/  SEL R42, R42, RZ, !P0 ;  /* 0x000000ff2a2a7207 */ /* 0x000fc80004000000 */
[----:B------:R-:W-:Y:S02]  /*15110*/  ISETP.NE.U32.AND P1, PT, R42, RZ, PT ;  /* 0x000000ff2a00720c */ /* 0x000fe40003f25070 */
[----:B---3--:R-:W-:-:S05]  /*15120*/  IADD3 R58, P3, R58, R5, RZ ;  /* 0x000000053a3a7210 */ /* 0x008fca0007f7e0ff */
[--C-:B--2---:R-:W-:Y:S01]  /*15130*/  IMAD.X R59, R59, 0x1, R4.reuse, P3 ;  /* 0x000000013b3b7824 */ /* 0x104fe200018e0604 */
[----:B----4-:R-:W-:Y:S01]  /*15140*/  IADD3 R48, P4, R48, R5, RZ ;  /* 0x0000000530307210 */ /* 0x010fe20007f9e0ff */
[----:B------:R-:W-:Y:S04]  /*15150*/  STL [R1+0x24], R58 ;  /* 0x0000243a01007387 */ /* 0x000fe80000100800 */
[----:B------:R-:W-:Y:S01]  /*15160*/  IMAD.X R50, R50, 0x1, R4, P4 ;  /* 0x0000000132327824 */ /* 0x000fe200020e0604 */
[----:B------:R1:W-:Y:S04]  /*15170*/  STL [R1+0x20], R59 ;  /* 0x0000203b01007387 */ /* 0x0003e80000100800 */
[----:B------:R-:W-:Y:S04]  /*15180*/  STL [R1+0x44], R48 ;  /* 0x0000443001007387 */ /* 0x000fe80000100800 */
[----:B------:R2:W-:Y:S04]  /*15190*/  STL [R1+0x40], R50 ;  /* 0x0000403201007387 */ /* 0x0005e80000100800 */
[----:B------:R-:W3:Y:S04]  /*151a0*/  LDL.LU R61, [R1+0xa0] ;  /* 0x0000a000013d7983 */ /* 0x000ee80000300800 */
[----:B------:R-:W4:Y:S01]  /*151b0*/  LDL.LU R60, [R1+0xa4] ;  /* 0x0000a400013c7983 */ /* 0x000f220000300800 */
[----:B------:R-:W-:-:S02]  /*151c0*/  IMAD.MOV.U32 R43, RZ, RZ, R59 ;  /* 0x000000ffff2b7224 */ /* 0x000fc400078e003b */
[----:B------:R-:W-:Y:S01]  /*151d0*/  IMAD.MOV.U32 R42, RZ, RZ, R58 ;  /* 0x000000ffff2a7224 */ /* 0x000fe200078e003a */
[----:B-1----:R-:W3:Y:S04]  /*151e0*/  LDL.LU R59, [R1+0xc0] ;  /* 0x0000c000013b7983 */ /* 0x002ee80000300800 */
[----:B------:R-:W3:Y:S04]  /*151f0*/  LDL.LU R58, [R1+0xc4] ;  /* 0x0000c400013a7983 */ /* 0x000ee80000300800 */
[----:B------:R1:W-:Y:S02]  /*15200*/  LDGSTS.E [R41+0x12000], desc[UR8][R42.64], P2 ;  /* 0x120000002a297fae */ /* 0x0003e40009121848 */
[----:B-1----:R-:W-:Y:S01]  /*15210*/  MOV R42, R48 ;  /* 0x00000030002a7202 */ /* 0x002fe20000000f00 */
[----:B------:R-:W-:-:S02]  /*15220*/  IMAD.MOV.U32 R43, RZ, RZ, R50 ;  /* 0x000000ffff2b7224 */ /* 0x000fc400078e0032 */
[----:B--2---:R-:W2:Y:S04]  /*15230*/  LDL.LU R50, [R1+0xe4] ;  /* 0x0000e40001327983 */ /* 0x004ea80000300800 */
[----:B------:R1:W-:Y:S01]  /*15240*/  LDGSTS.E [R41+0x12400], desc[UR8][R42.64], P1 ;  /* 0x124000002a297fae */ /* 0x0003e20008921848 */
[----:B------:R-:W-:-:S03]  /*15250*/  ISETP.GT.AND P1, PT, R40, 0x28, PT ;  /* 0x000000282800780c */ /* 0x000fc60003f24270 */
[----:B------:R-:W2:Y:S01]  /*15260*/  LDL.LU R48, [R1+0x104] ;  /* 0x0001040001307983 */ /* 0x000ea20000300800 */
[----:B-1----:R-:W-:Y:S02]  /*15270*/  SEL R42, RZ, 0x4, !P1 ;  /* 0x00000004ff2a7807 */ /* 0x002fe40004800000 */
[----:B------:R-:W-:Y:S02]  /*15280*/  ISETP.GT.AND P1, PT, R40, 0x2c, PT ;  /* 0x0000002c2800780c */ /* 0x000fe40003f24270 */
[----:B------:R-:W-:-:S04]  /*15290*/  SEL R42, R42, RZ, !P0 ;  /* 0x000000ff2a2a7207 */ /* 0x000fc80004000000 */
[----:B------:R-:W-:Y:S02]  /*152a0*/  ISETP.NE.U32.AND P2, PT, R42, RZ, PT ;  /* 0x000000ff2a00720c */ /* 0x000fe40003f45070 */
[----:B-----5:R-:W-:Y:S02]  /*152b0*/  IADD3 R49, P3, R49, R5, RZ ;  /* 0x0000000531317210 */ /* 0x020fe40007f7e0ff */
[----:B------:R-:W-:-:S03]  /*152c0*/  SEL R42, RZ, 0x4, !P1 ;  /* 0x00000004ff2a7807 */ /* 0x000fc60004800000 */
[--C-:B------:R-:W-:Y:S01]  /*152d0*/  IMAD.X R51, R51, 0x1, R4.reuse, P3 ;  /* 0x0000000133337824 */ /* 0x100fe200018e0604 */
[----:B------:R-:W-:Y:S01]  /*152e0*/  IADD3 R62, P4, R62, R5, RZ ;  /* 0x000000053e3e7210 */ /* 0x000fe20007f9e0ff */
[----:B------:R-:W-:Y:S01]  /*152f0*/  STL [R1+0x64], R49 ;  /* 0x0000643101007387 */ /* 0x000fe20000100800 */
[----:B------:R-:W-:Y:S01]  /*15300*/  SEL R42, R42, RZ, !P0 ;  /* 0x000000ff2a2a7207 */ /* 0x000fe20004000000 */
[----:B------:R-:W-:Y:S02]  /*15310*/  IMAD.MOV.U32 R43, RZ, RZ, R51 ;  /* 0x000000ffff2b7224 */ /* 0x000fe400078e0033 */
[----:B------:R1:W-:Y:S01]  /*15320*/  STL [R1+0x60], R51 ;  /* 0x0000603301007387 */ /* 0x0003e20000100800 */
[----:B------:R-:W-:-:S03]  /*15330*/  IMAD.X R63, R63, 0x1, R4, P4 ;  /* 0x000000013f3f7824 */ /* 0x000fc600020e0604 */
[----:B------:R-:W-:Y:S01]  /*15340*/  STL [R1+0x84], R62 ;  /* 0x0000843e01007387 */ /* 0x000fe20000100800 */
[----:B------:R-:W-:Y:S01]  /*15350*/  ISETP.NE.U32.AND P1, PT, R42, RZ, PT ;  /* 0x000000ff2a00720c */ /* 0x000fe20003f25070 */
[----:B------:R-:W-:Y:S02]  /*15360*/  IMAD.MOV.U32 R42, RZ, RZ, R49 ;  /* 0x000000ffff2a7224 */ /* 0x000fe400078e0031 */
[----:B-1----:R-:W5:Y:S04]  /*15370*/  LDL.LU R51, [R1+0xe0] ;  /* 0x0000e00001337983 */ /* 0x002f680000300800 */
[----:B------:R-:W-:Y:S04]  /*15380*/  STL [R1+0x80], R63 ;  /* 0x0000803f01007387 */ /* 0x000fe80000100800 */
[----:B------:R-:W5:Y:S04]  /*15390*/  LDL.LU R49, [R1+0x100] ;  /* 0x0001000001317983 */ /* 0x000f680000300800 */
[----:B------:R1:W-:Y:S02]  /*153a0*/  LDGSTS.E [R41+0x12800], desc[UR8][R42.64], P2 ;  /* 0x128000002a297fae */ /* 0x0003e40009121848 */
[----:B-1----:R-:W-:Y:S01]  /*153b0*/  IMAD.MOV.U32 R42, RZ, RZ, R62 ;  /* 0x000000ffff2a7224 */ /* 0x002fe200078e003e */
[----:B------:R-:W-:-:S05]  /*153c0*/  MOV R43, R63 ;  /* 0x0000003f002b7202 */ /* 0x000fca0000000f00 */
        /* <DEDUP_REMOVED lines=9> */
[----:B----4-:R-:W-:-:S05]  /*15460*/  IADD3 R60, P3, R60, R5, RZ ;  /* 0x000000053c3c7210 */ /* 0x010fca0007f7e0ff */
[----:B---3--:R-:W-:Y:S01]  /*15470*/  IMAD.X R61, R61, 0x1, R4, P3 ;  /* 0x000000013d3d7824 */ /* 0x008fe200018e0604 */
[----:B------:R-:W-:Y:S01]  /*15480*/  IADD3 R58, P4, R58, R5, RZ ;  /* 0x000000053a3a7210 */ /* 0x000fe20007f9e0ff */
[----:B------:R-:W-:Y:S02]  /*15490*/  IMAD.MOV.U32 R42, RZ, RZ, R60 ;  /* 0x000000ffff2a7224 */ /* 0x000fe400078e003c */
[----:B------:R-:W-:Y:S02]  /*154a0*/  IMAD.MOV.U32 R43, RZ, RZ, R61 ;  /* 0x000000ffff2b7224 */ /* 0x000fe400078e003d */
[----:B------:R-:W-:-:S03]  /*154b0*/  IMAD.X R59, R59, 0x1, R4, P4 ;  /* 0x000000013b3b7824 */ /* 0x000fc600020e0604 */
[----:B------:R1:W-:Y:S02]  /*154c0*/  LDGSTS.E [R41+0x13000], desc[UR8][R42.64], P2 ;  /* 0x130000002a297fae */ /* 0x0003e40009121848 */
[----:B-1----:R-:W-:Y:S02]  /*154d0*/  IMAD.MOV.U32 R42, RZ, RZ, R58 ;  /* 0x000000ffff2a7224 */ /* 0x002fe400078e003a */
[----:B------:R-:W-:-:S05]  /*154e0*/  IMAD.MOV.U32 R43, RZ, RZ, R59 ;  /* 0x000000ffff2b7224 */ /* 0x000fca00078e003b */
[----:B------:R1:W-:Y:S01]  /*154f0*/  LDGSTS.E [R41+0x13400], desc[UR8][R42.64], P1 ;  /* 0x134000002a297fae */ /* 0x0003e20008921848 */
[----:B------:R-:W-:Y:S02]  /*15500*/  ISETP.GT.AND P1, PT, R40, 0x38, PT ;  /* 0x000000382800780c */ /* 0x000fe40003f24270 */
[----:B--2---:R-:W-:Y:S02]  /*15510*/  IADD3 R50, P3, R50, R5, RZ ;  /* 0x0000000532327210 */ /* 0x004fe40007f7e0ff */
[----:B-1----:R-:W-:Y:S02]  /*15520*/  SEL R42, RZ, 0x4, !P1 ;  /* 0x00000004ff2a7807 */ /* 0x002fe40004800000 */
[----:B------:R-:W-:Y:S02]  /*15530*/  ISETP.GT.AND P1, PT, R40, 0x3c, PT ;  /* 0x0000003c2800780c */ /* 0x000fe40003f24270 */
[----:B------:R-:W-:-:S04]  /*15540*/  SEL R42, R42, RZ, !P0 ;  /* 0x000000ff2a2a7207 */ /* 0x000fc80004000000 */
[----:B------:R-:W-:Y:S02]  /*15550*/  ISETP.NE.U32.AND P2, PT, R42, RZ, PT ;  /* 0x000000ff2a00720c */ /* 0x000fe40003f45070 */
[----:B------:R-:W-:Y:S02]  /*15560*/  SEL R42, RZ, 0x4, !P1 ;  /* 0x00000004ff2a7807 */ /* 0x000fe40004800000 */
[----:B------:R-:W-:Y:S02]  /*15570*/  IADD3 R48, P4, R48, R5, RZ ;  /* 0x0000000530307210 */ /* 0x000fe40007f9e0ff */
[----:B------:R-:W-:Y:S01]  /*15580*/  SEL R42, R42, RZ, !P0 ;  /* 0x000000ff2a2a7207 */ /* 0x000fe20004000000 */
[----:B------:R-:W-:Y:S03]  /*15590*/  STL [R1+0xa4], R60 ;  /* 0x0000a43c01007387 */ /* 0x000fe60000100800 */
[----:B------:R-:W-:Y:S01]  /*155a0*/  ISETP.NE.U32.AND P1, PT, R42, RZ, PT ;  /* 0x000000ff2a00720c */ /* 0x000fe20003f25070 */
[----:B------:R-:W-:Y:S01]  /*155b0*/  STL [R1+0xa0], R61 ;  /* 0x0000a03d01007387 */ /* 0x000fe20000100800 */
[----:B------:R-:W-:-:S03]  /*155c0*/  IMAD.MOV.U32 R42, RZ, RZ, R50 ;  /* 0x000000ffff2a7224 */ /* 0x000fc600078e0032 */
[----:B------:R-:W-:Y:S04]  /*155d0*/  STL [R1+0xc4], R58 ;  /* 0x0000c43a01007387 */ /* 0x000fe80000100800 */
[----:B------:R-:W-:Y:S01]  /*155e0*/  STL [R1+0xc0], R59 ;  /* 0x0000c03b01007387 */ /* 0x000fe20000100800 */
[----:B-----5:R-:W-:-:S03]  /*155f0*/  IADD3.X R51, R51, R4, RZ, P3, !PT ;  /* 0x0000000433337210 */ /* 0x020fc60001ffe4ff */
[----:B------:R-:W-:Y:S02]  /*15600*/  STL [R1+0xe4], R50 ;  /* 0x0000e43201007387 */ /* 0x000fe40000100800 */
[----:B------:R-:W-:Y:S02]  /*15610*/  IMAD.MOV.U32 R43, RZ, RZ, R51 ;  /* 0x000000ffff2b7224 */ /* 0x000fe400078e0033 */
[----:B------:R-:W-:Y:S01]  /*15620*/  IMAD.X R49, R49, 0x1, R4, P4 ;  /* 0x0000000131317824 */ /* 0x000fe200020e0604 */
[----:B------:R1:W-:Y:S04]  /*15630*/  STL [R1+0xe0], R51 ;  /* 0x0000e03301007387 */ /* 0x0003e80000100800 */
[----:B------:R-:W-:Y:S04]  /*15640*/  STL [R1+0x104], R48 ;  /* 0x0001043001007387 */ /* 0x000fe80000100800 */
[----:B------:R2:W-:Y:S04]  /*15650*/  LDGSTS.E [R41+0x13800], desc[UR8][R42.64], P2 ;  /* 0x138000002a297fae */ /* 0x0005e80009121848 */
[----:B------:R3:W-:Y:S04]  /*15660*/  STL [R1+0x100], R49 ;  /* 0x0001003101007387 */ /* 0x0007e80000100800 */
[----:B-1----:R-:W4:Y:S01]  /*15670*/  LDL.LU R51, [R1+0x8] ;  /* 0x0000080001337983 */ /* 0x002f220000300800 */
[----:B--2---:R-:W-:-:S03]  /*15680*/  IMAD.MOV.U32 R43, RZ, RZ, R49 ;  /* 0x000000ffff2b7224 */ /* 0x004fc600078e0031 */
[----:B---3--:R-:W2:Y:S01]  /*15690*/  LDL.LU R49, [R1+0xc] ;  /* 0x00000c0001317983 */ /* 0x008ea20000300800 */
[----:B------:R-:W-:Y:S01]  /*156a0*/  IMAD.MOV.U32 R42, RZ, RZ, R48 ;  /* 0x000000ffff2a7224 */ /* 0x000fe200078e0030 */
[----:B------:R-:W-:Y:S01]  /*156b0*/  ISETP.GT.AND P2, PT, R40, 0x5, PT ;  /* 0x000000052800780c */ /* 0x000fe20003f44270 */
[----:B------:R-:W-:Y:S01]  /*156c0*/  IMAD.SHL.U32 R57, R57, 0x4, RZ ;  /* 0x0000000439397824 */ /* 0x000fe200078e00ff */
[----:B------:R-:W-:Y:S01]  /*156d0*/  IADD3 R200, P3, R200, R5, RZ ;  /* 0x00000005c8c87210 */ /* 0x000fe20007f7e0ff */
[----:B------:R-:W-:Y:S01]  /*156e0*/  HMMA.1688.F32.TF32 R136, R92, R66, R136 ;  /* 0x000000425c88723c */ /* 0x000fe20000081088 */
[----:B------:R1:W-:Y:S01]  /*156f0*/  LDGSTS.E [R41+0x13c00], desc[UR8][R42.64], P1 ;  /* 0x13c000002a297fae */ /* 0x0003e20008921848 */
[----:B------:R-:W-:-:S04]  /*15700*/  ISETP.GT.AND P1, PT, R40, 0x1, PT ;  /* 0x000000012800780c */ /* 0x000fc80003f24270 */
[----:B------:R-:W-:Y:S01]  /*15710*/  HMMA.1688.F32.TF32 R176, R44, R66, R176 ;  /* 0x000000422cb0723c */ /* 0x000fe200000810b0 */
[----:B------:R-:W-:Y:S01]  /*15720*/  IADD3 R208, P4, R208, R5, RZ ;  /* 0x00000005d0d07210 */ /* 0x000fe20007f9e0ff */
[----:B------:R-:W3:Y:S01]  /*15730*/  LDL.LU R59, [R1+0x28] ;  /* 0x00002800013b7983 */ /* 0x000ee20000300800 */
[----:B-1----:R-:W-:Y:S02]  /*15740*/  SEL R42, RZ, 0x4, !P1 ;  /* 0x00000004ff2a7807 */ /* 0x002fe40004800000 */
[----:B------:R-:W-:Y:S02]  /*15750*/  SEL R41, RZ, 0x4, !P2 ;  /* 0x00000004ff297807 */ /* 0x000fe40005000000 */
[----:B------:R-:W-:Y:S02]  /*15760*/  LOP3.LUT R67, R57, 0x20, RZ, 0x3c, !PT ;  /* 0x0000002039437812 */ /* 0x000fe400078e3cff */
[----:B------:R-:W-:Y:S01]  /*15770*/  IADD3.X R199, R199, R4, RZ, P3, !PT ;  /* 0x00000004c7c77210 */ /* 0x000fe20001ffe4ff */
[----:B------:R-:W-:Y:S01]  /*15780*/  IMAD.X R207, R207, 0x1, R4, P4 ;  /* 0x00000001cfcf7824 */ /* 0x000fe200020e0604 */
[----:B------:R-:W-:Y:S01]  /*15790*/  SEL R42, R42, RZ, !P0 ;  /* 0x000000ff2a2a7207 */ /* 0x000fe20004000000 */
[----:B------:R-:W5:Y:S01]  /*157a0*/  LDL.LU R58, [R1+0x2c] ;  /* 0x00002c00013a7983 */ /* 0x000f620000300800 */
[----:B------:R-:W-:-:S02]  /*157b0*/  SEL R41, R41, RZ, !P0 ;  /* 0x000000ff29297207 */ /* 0x000fc40004000000 */
[----:B------:R-:W-:Y:S01]  /*157c0*/  ISETP.NE.U32.AND P1, PT, R42, RZ, PT ;  /* 0x000000ff2a00720c */ /* 0x000fe20003f25070 */
[----:B------:R-:W-:Y:S01]  /*157d0*/  IMAD.MOV.U32 R43, RZ, RZ, R199 ;  /* 0x000000ffff2b7224 */ /* 0x000fe200078e00c7 */
[----:B------:R-:W-:Y:S01]  /*157e0*/  ISETP.NE.U32.AND P2, PT, R41, RZ, PT ;  /* 0x000000ff2900720c */ /* 0x000fe20003f45070 */
[----:B------:R-:W-:Y:S01]  /*157f0*/  VIADD R41, R67, UR7 ;  /* 0x0000000743297c36 */ /* 0x000fe20008000000 */
[-C--:B------:R-:W-:Y:S01]  /*15800*/  IADD3 R216, P3, R216, R5.reuse, RZ ;  /* 0x00000005d8d87210 */ /* 0x080fe20007f7e0ff */
[----:B------:R-:W-:Y:S01]  /*15810*/  IMAD.MOV.U32 R42, RZ, RZ, R200 ;  /* 0x000000ffff2a7224 */ /* 0x000fe200078e00c8 */
[----:B------:R-:W-:Y:S01]  /*15820*/  IADD3 R224, P4, R224, R5, RZ ;  /* 0x00000005e0e07210 */ /* 0x000fe20007f9e0ff */
[----:B------:R-:W3:Y:S06]  /*15830*/  LDL.LU R50, [R1+0x48] ;  /* 0x0000480001327983 */ /* 0x000eec0000300800 */
[----:B------:R1:W-:Y:S01]  /*15840*/  LDGSTS.E [R41+0x10100], desc[UR8][R42.64], P1 ;  /* 0x101000002a297fae */ /* 0x0003e20008921848 */
[----:B------:R-:W-:-:S02]  /*15850*/  ISETP.GT.AND P1, PT, R40, 0x9, PT ;  /* 0x000000092800780c */ /* 0x000fc40003f24270 */
[----:B------:R-:W-:Y:S01]  /*15860*/  IADD3.X R215, R215, R4, RZ, P3, !PT ;  /* 0x00000004d7d77210 */ /* 0x000fe20001ffe4ff */
[----:B------:R-:W-:Y:S01]  /*15870*/  IMAD.X R223, R223, 0x1, R4, P4 ;  /* 0x00000001dfdf7824 */ /* 0x000fe200020e0604 */
[----:B------:R-:W3:Y:S01]  /*15880*/  LDL.LU R48, [R1+0x4c] ;  /* 0x00004c0001307983 */ /* 0x000ee20000300800 */
[----:B-1----:R-:W-:Y:S02]  /*15890*/  IMAD.MOV.U32 R42, RZ, RZ, R208 ;  /* 0x000000ffff2a7224 */ /* 0x002fe400078e00d0 */
[----:B------:R-:W-:-:S05]  /*158a0*/  IMAD.MOV.U32 R43, RZ, RZ, R207 ;  /* 0x000000ffff2b7224 */ /* 0x000fca00078e00cf */
[----:B------:R1:W-:Y:S02]  /*158b0*/  LDGSTS.E [R41+0x10500], desc[UR8][R42.64], P2 ;  /* 0x105000002a297fae */ /* 0x0003e40009121848 */
[----:B-1----:R-:W-:Y:S02]  /*158c0*/  SEL R42, RZ, 0x4, !P1 ;  /* 0x00000004ff2a7807 */ /* 0x002fe40004800000 */
[----:B------:R-:W-:Y:S02]  /*158d0*/  ISETP.GT.AND P1, PT, R40, 0xd, PT ;  /* 0x0000000d2800780c */ /* 0x000fe40003f24270 */
[----:B------:R-:W-:-:S04]  /*158e0*/  SEL R42, R42, RZ, !P0 ;  /* 0x000000ff2a2a7207 */ /* 0x000fc80004000000 */
[----:B------:R-:W-:Y:S02]  /*158f0*/  ISETP.NE.U32.AND P2, PT, R42, RZ, PT ;  /* 0x000000ff2a00720c */ /* 0x000fe40003f45070 */
[----:B------:R-:W-:-:S04]  /*15900*/  SEL R42, RZ, 0x4, !P1 ;  /* 0x00000004ff2a7807 */ /* 0x000fc80004800000 */
[----:B------:R-:W-:Y:S01]  /*15910*/  SEL R42, R42, RZ, !P0 ;  /* 0x000000ff2a2a7207 */ /* 0x000fe20004000000 */
[----:B------:R-:W-:-:S03]  /*15920*/  IMAD.MOV.U32 R43, RZ, RZ, R215 ;  /* 0x000000ffff2b7224 */ /* 0x000fc600078e00d7 */
[----:B------:R-:W-:Y:S01]  /*15930*/  ISETP.NE.U32.AND P1, PT, R42, RZ, PT ;  /* 0x000000ff2a00720c */ /* 0x000fe20003f25070 */
[----:B------:R-:W-:-:S05]  /*15940*/  IMAD.MOV.U32 R42, RZ, RZ, R216 ;  /* 0x000000ffff2a7224 */ /* 0x000fca00078e00d8 */
[----:B------:R1:W-:Y:S02]  /*15950*/  LDGSTS.E [R41+0x10900], desc[UR8][R42.64], P2 ;  /* 0x109000002a297fae */ /* 0x0003e40009121848 */
[----:B-1----:R-:W-:Y:S02]  /*15960*/  IMAD.MOV.U32 R42, RZ, RZ, R224 ;  /* 0x000000ffff2a7224 */ /* 0x002fe400078e00e0 */
[----:B------:R-:W-:-:S05]  /*15970*/  IMAD.MOV.U32 R43, RZ, RZ, R223 ;  /* 0x000000ffff2b7224 */ /* 0x000fca00078e00df */
[----:B------:R1:W-:Y:S01]  /*15980*/  LDGSTS.E [R41+0x10d00], desc[UR8][R42.64], P1 ;  /* 0x10d000002a297fae */ /* 0x0003e20008921848 */
[----:B------:R-:W-:-:S04]  /*15990*/  ISETP.GT.AND P1, PT, R40, 0x11, PT ;  /* 0x000000112800780c */ /* 0x000fc80003f24270 */
[----:B-1----:R-:W-:Y:S02]  /*159a0*/  SEL R42, RZ, 0x4, !P1 ;  /* 0x00000004ff2a7807 */ /* 0x002fe40004800000 */
        /* <DEDUP_REMOVED lines=13> */
[----:B-1----:R-:W-:Y:S02]  /*15a80*/  IMAD.MOV.U32 R42, RZ, RZ, R240 ;  /* 0x000000ffff2a7224 */ /* 0x002fe400078e00f0 */
        /* <DEDUP_REMOVED lines=9> */
[----:B------:R-:W-:-:S03]  /*15b20*/  IMAD.X R247, R247, 0x1, R4, P3 ;  /* 0x00000001f7f77824 */ /* 0x000fc600018e0604 */
[----:B------:R-:W-:Y:S01]  /*15b30*/  SEL R42, R42, RZ, !P0 ;  /* 0x000000ff2a2a7207 */ /* 0x000fe20004000000 */
[----:B------:R-:W-:-:S03]  /*15b40*/  IMAD.MOV.U32 R43, RZ, RZ, R247 ;  /* 0x000000ffff2b7224 */ /* 0x000fc600078e00f7 */
[----:B------:R-:W-:Y:S02]  /*15b50*/  ISETP.NE.U32.AND P1, PT, R42, RZ, PT ;  /* 0x000000ff2a00720c */ /* 0x000fe40003f25070 */
[----:B------:R-:W-:-:S05]  /*15b60*/  MOV R42, R248 ;  /* 0x000000f8002a7202 */ /* 0x000fca0000000f00 */
[----:B------:R1:W-:Y:S01]  /*15b70*/  LDGSTS.E [R41+0x11900], desc[UR8][R42.64], P2 ;  /* 0x119000002a297fae */ /* 0x0003e20009121848 */
[----:B--2---:R-:W-:-:S05]  /*15b80*/  IADD3 R49, P4, R49, R5, RZ ;  /* 0x0000000531317210 */ /* 0x004fca0007f9e0ff */
[----:B----4-:R-:W-:Y:S01]  /*15b90*/  IMAD.X R51, R51, 0x1, R4, P4 ;  /* 0x0000000133337824 */ /* 0x010fe200020e0604 */
[----:B------:R-:W-:Y:S01]  /*15ba0*/  STL [R1+0xc], R49 ;  /* 0x00000c3101007387 */ /* 0x000fe20000100800 */
[----:B-1----:R-:W-:Y:S02]  /*15bb0*/  IMAD.MOV.U32 R42, RZ, RZ, R49 ;  /* 0x000000ffff2a7224 */ /* 0x002fe400078e0031 */
[----:B------:R-:W-:Y:S01]  /*15bc0*/  IMAD.MOV.U32 R43, RZ, RZ, R51 ;  /* 0x000000ffff2b7224 */ /* 0x000fe200078e0033 */
[----:B------:R1:W-:Y:S04]  /*15bd0*/  STL [R1+0x8], R51 ;  /* 0x0000083301007387 */ /* 0x0003e80000100800 */
[----:B------:R2:W-:Y:S04]  /*15be0*/  LDGSTS.E [R41+0x11d00], desc[UR8][R42.64], P1 ;  /* 0x11d000002a297fae */ /* 0x0005e80008921848 */
[----:B-1----:R-:W4:Y:S04]  /*15bf0*/  LDL.LU R51, [R1+0x68] ;  /* 0x0000680001337983 */ /* 0x002f280000300800 */
[----:B------:R-:W4:Y:S04]  /*15c00*/  LDL.LU R49, [R1+0x6c] ;  /* 0x00006c0001317983 */ /* 0x000f280000300800 */
[----:B------:R-:W4:Y:S04]  /*15c10*/  LDL.LU R63, [R1+0x88] ;  /* 0x00008800013f7983 */ /* 0x000f280000300800 */
[----:B------:R-:W4:Y:S01]  /*15c20*/  LDL.LU R62, [R1+0x8c] ;  /* 0x00008c00013e7983 */ /* 0x000f220000300800 */
[----:B------:R-:W-:-:S02]  /*15c30*/  ISETP.GT.AND P1, PT, R40, 0x21, PT ;  /* 0x000000212800780c */ /* 0x000fc40003f24270 */
[-C--:B-----5:R-:W-:Y:S02]  /*15c40*/  IADD3 R58, P3, R58, R5.reuse, RZ ;  /* 0x000000053a3a7210 */ /* 0x0a0fe40007f7e0ff */
[----:B--2---:R-:W-:Y:S02]  /*15c50*/  SEL R42, RZ, 0x4, !P1 ;  /* 0x00000004ff2a7807 */ /* 0x004fe40004800000 */
[----:B------:R-:W-:Y:S01]  /*15c60*/  ISETP.GT.AND P1, PT, R40, 0x25, PT ;  /* 0x000000252800780c */ /* 0x000fe20003f24270 */
[----:B---3--:R-:W-:Y:S01]  /*15c70*/  IMAD.X R59, R59, 0x1, R4, P3 ;  /* 0x000000013b3b7824 */ /* 0x008fe200018e0604 */
[----:B------:R-:W-:Y:S02]  /*15c80*/  SEL R42, R42, RZ, !P0 ;  /* 0x000000ff2a2a7207 */ /* 0x000fe40004000000 */
[----:B------:R-:W-:Y:S01]  /*15c90*/  IADD3 R48, P4, R48, R5, RZ ;  /* 0x0000000530307210 */ /* 0x000fe20007f9e0ff */
[----:B------:R-:W-:Y:S01]  /*15ca0*/  STL [R1+0x2c], R58 ;  /* 0x00002c3a01007387 */ /* 0x000fe20000100800 */
[----:B------:R-:W-:-:S03]  /*15cb0*/  ISETP.NE.U32.AND P2, PT, R42, RZ, PT ;  /* 0x000000ff2a00720c */ /* 0x000fc60003f45070 */
[----:B------:R-:W-:Y:S01]  /*15cc0*/  IMAD.X R50, R50, 0x1, R4, P4 ;  /* 0x0000000132327824 */ /* 0x000fe200020e0604 */
[----:B------:R-:W-:Y:S01]  /*15cd0*/  SEL R42, RZ, 0x4, !P1 ;  /* 0x00000004ff2a7807 */ /* 0x000fe20004800000 */
[----:B------:R1:W-:Y:S04]  /*15ce0*/  STL [R1+0x28], R59 ;  /* 0x0000283b01007387 */ /* 0x0003e80000100800 */
[----:B------:R-:W-:Y:S01]  /*15cf0*/  STL [R1+0x4c], R48 ;  /* 0x00004c3001007387 */ /* 0x000fe20000100800 */
[----:B------:R-:W-:-:S03]  /*15d00*/  SEL R42, R42, RZ, !P0 ;  /* 0x000000ff2a2a7207 */ /* 0x000fc60004000000 */
[----:B------:R2:W-:Y:S04]  /*15d10*/  STL [R1+0x48], R50 ;  /* 0x0000483201007387 */ /* 0x0005e80000100800 */
[----:B------:R-:W3:Y:S01]  /*15d20*/  LDL.LU R61, [R1+0xa8] ;  /* 0x0000a800013d7983 */ /* 0x000ee20000300800 */
[----:B------:R-:W-:-:S03]  /*15d30*/  ISETP.NE.U32.AND P1, PT, R42, RZ, PT ;  /* 0x000000ff2a00720c */ /* 0x000fc60003f25070 */
[----:B------:R-:W5:Y:S01]  /*15d40*/  LDL.LU R60, [R1+0xac] ;  /* 0x0000ac00013c7983 */ /* 0x000f620000300800 */
[----:B------:R-:W-:Y:S01]  /*15d50*/  MOV R43, R59 ;  /* 0x0000003b002b7202 */ /* 0x000fe20000000f00 */
[----:B------:R-:W-:Y:S02]  /*15d60*/  IMAD.MOV.U32 R42, RZ, RZ, R58 ;  /* 0x000000ffff2a7224 */ /* 0x000fe400078e003a */
[----:B-1----:R-:W3:Y:S04]  /*15d70*/  LDL.LU R59, [R1+0xc8] ;  /* 0x0000c800013b7983 */ /* 0x002ee80000300800 */
[----:B------:R-:W3:Y:S04]  /*15d80*/  LDL.LU R58, [R1+0xcc] ;  /* 0x0000cc00013a7983 */ /* 0x000ee80000300800 */
[----:B------:R1:W-:Y:S02]  /*15d90*/  LDGSTS.E [R41+0x12100], desc[UR8][R42.64], P2 ;  /* 0x121000002a297fae */ /* 0x0003e40009121848 */
[----:B-1----:R-:W-:-:S02]  /*15da0*/  IMAD.MOV.U32 R42, RZ, RZ, R48 ;  /* 0x000000ffff2a7224 */ /* 0x002fc400078e0030 */
[----:B------:R-:W-:Y:S02]  /*15db0*/  IMAD.MOV.U32 R43, RZ, RZ, R50 ;  /* 0x000000ffff2b7224 */ /* 0x000fe400078e0032 */
        /* <DEDUP_REMOVED lines=12> */
[--C-:B------:R-:W-:Y:S01]  /*15e80*/  IMAD.X R51, R51, 0x1, R4.reuse, P3 ;  /* 0x0000000133337824 */ /* 0x100fe200018e0604 */
[----:B------:R-:W-:Y:S01]  /*15e90*/  IADD3 R62, P4, R62, R5, RZ ;  /* 0x000000053e3e7210 */ /* 0x000fe20007f9e0ff */
[----:B------:R-:W-:Y:S02]  /*15ea0*/  STL [R1+0x6c], R49 ;  /* 0x00006c3101007387 */ /* 0x000fe40000100800 */
[----:B------:R-:W-:Y:S02]  /*15eb0*/  IMAD.MOV.U32 R43, RZ, RZ, R51 ;  /* 0x000000ffff2b7224 */ /* 0x000fe400078e0033 */
[----:B------:R-:W-:Y:S01]  /*15ec0*/  IMAD.X R63, R63, 0x1, R4, P4 ;  /* 0x000000013f3f7824 */ /* 0x000fe200020e0604 */
[----:B------:R1:W-:Y:S04]  /*15ed0*/  STL [R1+0x68], R51 ;  /* 0x0000683301007387 */ /* 0x0003e80000100800 */
[----:B------:R-:W-:Y:S01]  /*15ee0*/  STL [R1+0x8c], R62 ;  /* 0x00008c3e01007387 */ /* 0x000fe20000100800 */
[----:B------:R-:W-:-:S03]  /*15ef0*/  IMAD.MOV.U32 R42, RZ, RZ, R49 ;  /* 0x000000ffff2a7224 */ /* 0x000fc600078e0031 */
[----:B-1----:R-:W4:Y:S04]  /*15f00*/  LDL.LU R51, [R1+0xe8] ;  /* 0x0000e80001337983 */ /* 0x002f280000300800 */
[----:B------:R-:W-:Y:S04]  /*15f10*/  STL [R1+0x88], R63 ;  /* 0x0000883f01007387 */ /* 0x000fe80000100800 */
[----:B------:R-:W4:Y:S04]  /*15f20*/  LDL.LU R49, [R1+0x108] ;  /* 0x0001080001317983 */ /* 0x000f280000300800 */
[----:B------:R1:W-:Y:S02]  /*15f30*/  LDGSTS.E [R41+0x12900], desc[UR8][R42.64], P2 ;  /* 0x129000002a297fae */ /* 0x0003e40009121848 */
[----:B-1----:R-:W-:Y:S01]  /*15f40*/  MOV R42, R62 ;  /* 0x0000003e002a7202 */ /* 0x002fe20000000f00 */
[----:B------:R-:W-:-:S05]  /*15f50*/  IMAD.MOV.U32 R43, RZ, RZ, R63 ;  /* 0x000000ffff2b7224 */ /* 0x000fca00078e003f */
[----:B------:R1:W-:Y:S01]  /*15f60*/  LDGSTS.E [R41+0x12d00], desc[UR8][R42.64], P1 ;  /* 0x12d000002a297fae */ /* 0x0003e20008921848 */
[----:B------:R-:W-:-:S04]  /*15f70*/  ISETP.GT.AND P1, PT, R40, 0x31, PT ;  /* 0x000000312800780c */ /* 0x000fc80003f24270 */
[----:B-1----:R-:W-:Y:S02]  /*15f80*/  SEL R42, RZ, 0x4, !P1 ;  /* 0x00000004ff2a7807 */ /* 0x002fe40004800000 */
[----:B------:R-:W-:Y:S02]  /*15f90*/  ISETP.GT.AND P1, PT, R40, 0x35, PT ;  /* 0x000000352800780c */ /* 0x000fe40003f24270 */
[----:B------:R-:W-:Y:S02]  /*15fa0*/  SEL R42, R42, RZ, !P0 ;  /* 0x000000ff2a2a7207 */ /* 0x000fe40004000000 */
[-C--:B-----5:R-:W-:Y:S02]  /*15fb0*/  IADD3 R60, P3, R60, R5.reuse, RZ ;  /* 0x000000053c3c7210 */ /* 0x0a0fe40007f7e0ff */
[----:B------:R-:W-:Y:S02]  /*15fc0*/  ISETP.NE.U32.AND P2, PT, R42, RZ, PT ;  /* 0x000000ff2a00720c */ /* 0x000fe40003f45070 */
[----:B------:R-:W-:Y:S01]  /*15fd0*/  SEL R42, RZ, 0x4, !P1 ;  /* 0x00000004ff2a7807 */ /* 0x000fe20004800000 */
[----:B---3--:R-:W-:Y:S01]  /*15fe0*/  IMAD.X R61, R61, 0x1, R4, P3 ;  /* 0x000000013d3d7824 */ /* 0x008fe200018e0604 */
[----:B------:R-:W-:-:S02]  /*15ff0*/  IADD3 R58, P4, R58, R5, RZ ;  /* 0x000000053a3a7210 */ /* 0x000fc40007f9e0ff */
[----:B------:R-:W-:Y:S01]  /*16000*/  SEL R42, R42, RZ, !P0 ;  /* 0x000000ff2a2a7207 */ /* 0x000fe20004000000 */
[----:B------:R-:W-:-:S03]  /*16010*/  IMAD.MOV.U32 R43, RZ, RZ, R61 ;  /* 0x000000ffff2b7224 */ /* 0x000fc600078e003d */
[----:B------:R-:W-:Y:S01]  /*16020*/  ISETP.NE.U32.AND P1, PT, R42, RZ, PT ;  /* 0x000000ff2a00720c */ /* 0x000fe20003f25070 */
[----:B------:R-:W-:Y:S02]  /*16030*/  IMAD.MOV.U32 R42, RZ, RZ, R60 ;  /* 0x000000ffff2a7224 */ /* 0x000fe400078e003c */
[----:B------:R-:W-:-:S03]  /*16040*/  IMAD.X R59, R59, 0x1, R4, P4 ;  /* 0x000000013b3b7824 */ /* 0x000fc600020e0604 */
[----:B------:R1:W-:Y:S02]  /*16050*/  LDGSTS.E [R41+0x13100], desc[UR8][R42.64], P2 ;  /* 0x131000002a297fae */ /* 0x0003e40009121848 */
[----:B-1----:R-:W-:Y:S01]  /*16060*/  IMAD.MOV.U32 R42, RZ, RZ, R58 ;  /* 0x000000ffff2a7224 */ /* 0x002fe200078e003a */
[----:B------:R-:W-:-:S05]  /*16070*/  MOV R43, R59 ;  /* 0x0000003b002b7202 */ /* 0x000fca0000000f00 */
        /* <DEDUP_REMOVED lines=15> */
[----:B------:R-:W-:Y:S04]  /*16170*/  STL [R1+0xc8], R59 ;  /* 0x0000c83b01007387 */ /* 0x000fe80000100800 */
[----:B------:R-:W-:Y:S01]  /*16180*/  STL [R1+0xec], R50 ;  /* 0x0000ec3201007387 */ /* 0x000fe20000100800 */
[----:B----4-:R-:W-:-:S04]  /*16190*/  IMAD.X R51, R51, 0x1, R4, P3 ;  /* 0x0000000133337824 */ /* 0x010fc800018e0604 */
[----:B------:R-:W-:Y:S01]  /*161a0*/  IMAD.MOV.U32 R43, RZ, RZ, R51 ;  /* 0x000000ffff2b7224 */ /* 0x000fe200078e0033 */
[----:B------:R1:W-:Y:S01]  /*161b0*/  STL [R1+0xe8], R51 ;  /* 0x0000e83301007387 */ /* 0x0003e20000100800 */
[----:B------:R-:W-:-:S03]  /*161c0*/  IMAD.X R49, R49, 0x1, R4, P4 ;  /* 0x0000000131317824 */ /* 0x000fc600020e0604 */
[----:B------:R-:W-:Y:S04]  /*161d0*/  STL [R1+0x10c], R48 ;  /* 0x00010c3001007387 */ /* 0x000fe80000100800 */
[----:B------:R2:W-:Y:S04]  /*161e0*/  LDGSTS.E [R41+0x13900], desc[UR8][R42.64], P2 ;  /* 0x139000002a297fae */ /* 0x0005e80009121848 */
[----:B------:R3:W-:Y:S04]  /*161f0*/  STL [R1+0x108], R49 ;  /* 0x0001083101007387 */ /* 0x0007e80000100800 */
[----:B-1----:R-:W4:Y:S01]  /*16200*/  LDL.LU R51, [R1+0x10] ;  /* 0x0000100001337983 */ /* 0x002f220000300800 */
[----:B--2---:R-:W-:-:S03]  /*16210*/  IMAD.MOV.U32 R43, RZ, RZ, R49 ;  /* 0x000000ffff2b7224 */ /* 0x004fc600078e0031 */
[----:B---3--:R-:W2:Y:S01]  /*16220*/  LDL.LU R49, [R1+0x14] ;  /* 0x0000140001317983 */ /* 0x008ea20000300800 */
[----:B------:R-:W-:Y:S01]  /*16230*/  IMAD.MOV.U32 R42, RZ, RZ, R48 ;  /* 0x000000ffff2a7224 */ /* 0x000fe200078e0030 */
[----:B------:R-:W-:Y:S02]  /*16240*/  ISETP.GT.AND P2, PT, R40, 0x6, PT ;  /* 0x000000062800780c */ /* 0x000fe40003f44270 */
[----:B------:R-:W-:Y:S01]  /*16250*/  IADD3 R202, P3, R202, R5, RZ ;  /* 0x00000005caca7210 */ /* 0x000fe20007f7e0ff */
[----:B------:R-:W3:Y:S04]  /*16260*/  LDL.LU R59, [R1+0x30] ;  /* 0x00003000013b7983 */ /* 0x000ee80000300800 */
[----:B------:R1:W-:Y:S01]  /*16270*/  LDGSTS.E [R41+0x13d00], desc[UR8][R42.64], P1 ;  /* 0x13d000002a297fae */ /* 0x0003e20008921848 */
[----:B------:R-:W-:-:S02]  /*16280*/  ISETP.GT.AND P1, PT, R40, 0x2, PT ;  /* 0x000000022800780c */ /* 0x000fc40003f24270 */
[----:B------:R-:W-:Y:S01]  /*16290*/  LOP3.LUT R66, R57, 0x40, RZ, 0x3c, !PT ;  /* 0x0000004039427812 */ /* 0x000fe200078e3cff */
[----:B------:R-:W5:Y:S01]  /*162a0*/  LDL.LU R58, [R1+0x34] ;  /* 0x00003400013a7983 */ /* 0x000f620000300800 */
[----:B------:R-:W-:Y:S02]  /*162b0*/  IADD3.X R201, R201, R4, RZ, P3, !PT ;  /* 0x00000004c9c97210 */ /* 0x000fe40001ffe4ff */
[----:B------:R-:W-:Y:S01]  /*162c0*/  IADD3 R210, P4, R210, R5, RZ ;  /* 0x00000005d2d27210 */ /* 0x000fe20007f9e0ff */
[----:B------:R-:W3:Y:S01]  /*162d0*/  LDL.LU R50, [R1+0x50] ;  /* 0x0000500001327983 */ /* 0x000ee20000300800 */
[----:B-1----:R-:W-:Y:S02]  /*162e0*/  SEL R42, RZ, 0x4, !P1 ;  /* 0x00000004ff2a7807 */ /* 0x002fe40004800000 */
[----:B------:R-:W-:Y:S01]  /*162f0*/  SEL R41, RZ, 0x4, !P2 ;  /* 0x00000004ff297807 */ /* 0x000fe20005000000 */
[----:B------:R-:W-:Y:S01]  /*16300*/  IMAD.MOV.U32 R43, RZ, RZ, R201 ;  /* 0x000000ffff2b7224 */ /* 0x000fe200078e00c9 */
[----:B------:R-:W-:Y:S01]  /*16310*/  SEL R42, R42, RZ, !P0 ;  /* 0x000000ff2a2a7207 */ /* 0x000fe20004000000 */
[----:B------:R-:W-:Y:S01]  /*16320*/  IMAD.X R209, R209, 0x1, R4, P4 ;  /* 0x00000001d1d17824 */ /* 0x000fe200020e0604 */
[----:B------:R-:W-:Y:S01]  /*16330*/  SEL R41, R41, RZ, !P0 ;  /* 0x000000ff29297207 */ /* 0x000fe20004000000 */
[----:B------:R-:W3:Y:S01]  /*16340*/  LDL.LU R48, [R1+0x54] ;  /* 0x0000540001307983 */ /* 0x000ee20000300800 */
[----:B------:R-:W-:-:S02]  /*16350*/  ISETP.NE.U32.AND P1, PT, R42, RZ, PT ;  /* 0x000000ff2a00720c */ /* 0x000fc40003f25070 */
[----:B------:R-:W-:Y:S01]  /*16360*/  ISETP.NE.U32.AND P2, PT, R41, RZ, PT ;  /* 0x000000ff2900720c */ /* 0x000fe20003f45070 */
[----:B------:R-:W-:Y:S02]  /*16370*/  VIADD R41, R66, UR7 ;  /* 0x0000000742297c36 */ /* 0x000fe40008000000 */
[----:B------:R-:W-:-:S08]  /*16380*/  IMAD.MOV.U32 R42, RZ, RZ, R202 ;  /* 0x000000ffff2a7224 */ /* 0x000fd000078e00ca */
[----:B------:R1:W-:Y:S01]  /*16390*/  LDGSTS.E [R41+0x10200], desc[UR8][R42.64], P1 ;  /* 0x102000002a297fae */ /* 0x0003e20008921848 */
[----:B------:R-:W-:Y:S01]  /*163a0*/  ISETP.GT.AND P1, PT, R40, 0xa, PT ;  /* 0x0000000a2800780c */ /* 0x000fe20003f24270 */
[----:B-1----:R-:W-:Y:S02]  /*163b0*/  IMAD.MOV.U32 R42, RZ, RZ, R210 ;  /* 0x000000ffff2a7224 */ /* 0x002fe400078e00d2 */
[----:B------:R-:W-:-:S05]  /*163c0*/  IMAD.MOV.U32 R43, RZ, RZ, R209 ;  /* 0x000000ffff2b7224 */ /* 0x000fca00078e00d1 */
[----:B------:R1:W-:Y:S01]  /*163d0*/  LDGSTS.E [R41+0x10600], desc[UR8][R42.64], P2 ;  /* 0x106000002a297fae */ /* 0x0003e20009121848 */
[----:B------:R-:W-:Y:S02]  /*163e0*/  IADD3 R218, P3, R218, R5, RZ ;  /* 0x00000005dada7210 */ /* 0x000fe40007f7e0ff */
[----:B-1----:R-:W-:Y:S02]  /*163f0*/  SEL R42, RZ, 0x4, !P1 ;  /* 0x00000004ff2a7807 */ /* 0x002fe40004800000 */
[----:B------:R-:W-:Y:S02]  /*16400*/  ISETP.GT.AND P1, PT, R40, 0xe, PT ;  /* 0x0000000e2800780c */ /* 0x000fe40003f24270 */
[----:B------:R-:W-:-:S04]  /*16410*/  SEL R42, R42, RZ, !P0 ;  /* 0x000000ff2a2a7207 */ /* 0x000fc80004000000 */
[----:B------:R-:W-:Y:S02]  /*16420*/  ISETP.NE.U32.AND P2, PT, R42, RZ, PT ;  /* 0x000000ff2a00720c */ /* 0x000fe40003f45070 */
[----:B------:R-:W-:Y:S02]  /*16430*/  SEL R42, RZ, 0x4, !P1 ;  /* 0x00000004ff2a7807 */ /* 0x000fe40004800000 */
[----:B------:R-:W-:Y:S02]  /*16440*/  IADD3.X R217, R217, R4, RZ, P3, !PT ;  /* 0x00000004d9d97210 */ /* 0x000fe40001ffe4ff */
[----:B------:R-:W-:Y:S02]  /*16450*/  SEL R42, R42, RZ, !P0 ;  /* 0x000000ff2a2a7207 */ /* 0x000fe40004000000 */
[----:B------:R-:W-:Y:S02]  /*16460*/  IADD3 R226, P4, R226, R5, RZ ;  /* 0x00000005e2e27210 */ /* 0x000fe40007f9e0ff */
[----:B------:R-:W-:Y:S01]  /*16470*/  ISETP.NE.U32.AND P1, PT, R42, RZ, PT ;  /* 0x000000ff2a00720c */ /* 0x000fe20003f25070 */
[----:B------:R-:W-:-:S02]  /*16480*/  IMAD.MOV.U32 R42, RZ, RZ, R218 ;  /* 0x000000ffff2a7224 */ /* 0x000fc400078e00da */
[----:B------:R-:W-:Y:S02]  /*16490*/  IMAD.MOV.U32 R43, RZ, RZ, R217 ;  /* 0x000000ffff2b7224 */ /* 0x000fe400078e00d9 */
[----:B------:R-:W-:-:S03]  /*164a0*/  IMAD.X R225, R225, 0x1, R4, P4 ;  /* 0x00000001e1e17824 */ /* 0x000fc600020e0604 */
        /* <DEDUP_REMOVED lines=49> */
[----:B---3--:R-:W-:Y:S01]  /*167c0*/  IADD3 R48, P4, R48, R5, RZ ;  /* 0x0000000530307210 */ /* 0x008fe20007f9e0ff */
[--C-:B------:R-:W-:Y:S01]  /*167d0*/  IMAD.X R59, R59, 0x1, R4.reuse, P3 ;  /* 0x000000013b3b7824 */ /* 0x100fe200018e0604 */
[----:B------:R-:W-:Y:S02]  /*167e0*/  SEL R42, R42, RZ, !P0 ;  /* 0x000000ff2a2a7207 */ /* 0x000fe40004000000 */
[----:B------:R-:W-:Y:S01]  /*167f0*/  ISETP.GT.AND P1, PT, R40, 0x26, PT ;  /* 0x000000262800780c */ /* 0x000fe20003f24270 */
[----:B------:R-:W-:Y:S01]  /*16800*/  IMAD.X R50, R50, 0x1, R4, P4 ;  /* 0x0000000132327824 */ /* 0x000fe200020e0604 */
[----:B------:R-:W-:Y:S01]  /*16810*/  ISETP.NE.U32.AND P2, PT, R42, RZ, PT ;  /* 0x000000ff2a00720c */ /* 0x000fe20003f45070 */
[----:B------:R-:W-:Y:S01]  /*16820*/  STL [R1+0x34], R58 ;  /* 0x0000343a01007387 */ /* 0x000fe20000100800 */
[----:B------:R-:W-:-:S03]  /*16830*/  SEL R42, RZ, 0x4, !P1 ;  /* 0x00000004ff2a7807 */ /* 0x000fc60004800000 */
[----:B------:R1:W-:Y:S01]  /*16840*/  STL [R1+0x30], R59 ;  /* 0x0000303b01007387 */ /* 0x0003e20000100800 */
[----:B------:R-:W-:-:S03]  /*16850*/  SEL R42, R42, RZ, !P0 ;  /* 0x000000ff2a2a7207 */ /* 0x000fc60004000000 */
[----:B------:R-:W-:Y:S04]  /*16860*/  STL [R1+0x54], R48 ;  /* 0x0000543001007387 */ /* 0x000fe80000100800 */
        /* <DEDUP_REMOVED lines=71> */
[----:B------:R1:W-:Y:S01]  /*16ce0*/  STL [R1+0xf4], R50 ;  /* 0x0000f43201007387 */ /* 0x0003e20000100800 */
[----:B----4-:R-:W-:-:S04]  /*16cf0*/  IMAD.X R51, R51, 0x1, R4, P3 ;  /* 0x0000000133337824 */ /* 0x010fc800018e0604 */
[----:B------:R-:W-:Y:S01]  /*16d00*/  IMAD.MOV.U32 R43, RZ, RZ, R51 ;  /* 0x000000ffff2b7224 */ /* 0x000fe200078e0033 */
[----:B------:R-:W-:Y:S01]  /*16d10*/  STL [R1+0xf0], R51 ;  /* 0x0000f03301007387 */ /* 0x000fe20000100800 */
        /* <DEDUP_REMOVED lines=12> */
[----:B------:R-:W-:-:S04]  /*16de0*/  ISETP.GT.AND P1, PT, R40, 0x3, PT ;  /* 0x000000032800780c */ /* 0x000fc80003f24270 */
[----:B-1----:R-:W-:Y:S02]  /*16df0*/  SEL R42, RZ, 0x4, !P1 ;  /* 0x00000004ff2a7807 */ /* 0x002fe40004800000 */
[----:B------:R-:W-:Y:S02]  /*16e00*/  SEL R41, RZ, 0x4, !P2 ;  /* 0x00000004ff297807 */ /* 0x000fe40005000000 */
[----:B------:R-:W-:Y:S02]  /*16e10*/  SEL R42, R42, RZ, !P0 ;  /* 0x000000ff2a2a7207 */ /* 0x000fe40004000000 */
[----:B------:R-:W-:Y:S02]  /*16e20*/  SEL R41, R41, RZ, !P0 ;  /* 0x000000ff29297207 */ /* 0x000fe40004000000 */
[----:B------:R-:W-:Y:S02]  /*16e30*/  ISETP.NE.U32.AND P1, PT, R42, RZ, PT ;  /* 0x000000ff2a00720c */ /* 0x000fe40003f25070 */
[----:B------:R-:W-:-:S02]  /*16e40*/  LOP3.LUT R65, R57, 0x60, RZ, 0x3c, !PT ;  /* 0x0000006039417812 */ /* 0x000fc400078e3cff */
[----:B------:R-:W-:Y:S02]  /*16e50*/  IADD3.X R203, R203, R4, RZ, P3, !PT ;  /* 0x00000004cbcb7210 */ /* 0x000fe40001ffe4ff */
[-C--:B------:R-:W-:Y:S02]  /*16e60*/  IADD3 R212, P4, R212, R5.reuse, RZ ;  /* 0x00000005d4d47210 */ /* 0x080fe40007f9e0ff */
[----:B------:R-:W-:Y:S01]  /*16e70*/  ISETP.NE.U32.AND P2, PT, R41, RZ, PT ;  /* 0x000000ff2900720c */ /* 0x000fe20003f45070 */
[----:B------:R-:W-:Y:S01]  /*16e80*/  VIADD R41, R65, UR7 ;  /* 0x0000000741297c36 */ /* 0x000fe20008000000 */
[----:B------:R-:W5:Y:S01]  /*16e90*/  LDL.LU R57, [R1+0x3c] ;  /* 0x00003c0001397983 */ /* 0x000f620000300800 */
[----:B------:R-:W-:Y:S02]  /*16ea0*/  IMAD.MOV.U32 R42, RZ, RZ, R204 ;  /* 0x000000ffff2a7224 */ /* 0x000fe400078e00cc */
[----:B------:R-:W-:Y:S01]  /*16eb0*/  IMAD.MOV.U32 R43, RZ, RZ, R203 ;  /* 0x000000ffff2b7224 */ /* 0x000fe200078e00cb */
[----:B------:R-:W-:Y:S01]  /*16ec0*/  IADD3 R220, P3, R220, R5, RZ ;  /* 0x00000005dcdc7210 */ /* 0x000fe20007f7e0ff */
[----:B------:R-:W-:Y:S01]  /*16ed0*/  IMAD.X R211, R211, 0x1, R4, P4 ;  /* 0x00000001d3d37824 */ /* 0x000fe200020e0604 */
[----:B------:R-:W3:Y:S04]  /*16ee0*/  LDL.LU R51, [R1+0x58] ;  /* 0x0000580001337983 */ /* 0x000ee80000300800 */
[----:B------:R1:W-:Y:S01]  /*16ef0*/  LDGSTS.E [R41+0x10300], desc[UR8][R42.64], P1 ;  /* 0x103000002a297fae */ /* 0x0003e20008921848 */
[----:B------:R-:W-:-:S02]  /*16f00*/  ISETP.GT.AND P1, PT, R40, 0xb, PT ;  /* 0x0000000b2800780c */ /* 0x000fc40003f24270 */
[----:B------:R-:W-:Y:S01]  /*16f10*/  IADD3.X R219, R219, R4, RZ, P3, !PT ;  /* 0x00000004dbdb7210 */ /* 0x000fe20001ffe4ff */
        /* <DEDUP_REMOVED lines=9> */
[----:B------:R-:W-:Y:S02]  /*16fb0*/  SEL R42, R42, RZ, !P0 ;  /* 0x000000ff2a2a7207 */ /* 0x000fe40004000000 */
[----:B------:R-:W-:Y:S02]  /*16fc0*/  IADD3 R228, P4, R228, R5, RZ ;  /* 0x00000005e4e47210 */ /* 0x000fe40007f9e0ff */
[----:B------:R-:W-:Y:S01]  /*16fd0*/  ISETP.NE.U32.AND P1, PT, R42, RZ, PT ;  /* 0x000000ff2a00720c */ /* 0x000fe20003f25070 */
[----:B------:R-:W-:Y:S02]  /*16fe0*/  IMAD.MOV.U32 R42, RZ, RZ, R220 ;  /* 0x000000ffff2a7224 */ /* 0x000fe400078e00dc */
        /* <DEDUP_REMOVED lines=39> */
[----:B------:R-:W-:Y:S04]  /*17260*/  STL [R1+0x1c], R49 ;  /* 0x00001c3101007387 */ /* 0x000fe80000100800 */
[----:B------:R2:W-:Y:S04]  /*17270*/  STL [R1+0x18], R50 ;  /* 0x0000183201007387 */ /* 0x0005e80000100800 */
[----:B------:R-:W4:Y:S01]  /*17280*/  LDL.LU R59, [R1+0x78] ;  /* 0x00007800013b7983 */ /* 0x000f220000300800 */
[----:B-1----:R-:W-:-:S03]  /*17290*/  IMAD.MOV.U32 R43, RZ, RZ, R50 ;  /* 0x000000ffff2b7224 */ /* 0x002fc600078e0032 */
[----:B------:R-:W4:Y:S01]  /*172a0*/  LDL.LU R58, [R1+0x7c] ;  /* 0x00007c00013a7983 */ /* 0x000f220000300800 */
[----:B------:R-:W-:-:S03]  /*172b0*/  IMAD.MOV.U32 R42, RZ, RZ, R49 ;  /* 0x000000ffff2a7224 */ /* 0x000fc600078e0031 */
[----:B--2---:R-:W2:Y:S04]  /*172c0*/  LDL.LU R50, [R1+0x98] ;  /* 0x0000980001327983 */ /* 0x004ea80000300800 */
[----:B------:R-:W2:Y:S04]  /*172d0*/  LDL.LU R49, [R1+0x9c] ;  /* 0x00009c0001317983 */ /* 0x000ea80000300800 */
[----:B------:R1:W-:Y:S01]  /*172e0*/  LDGSTS.E [R41+0x11f00], desc[UR8][R42.64], P1 ;  /* 0x11f000002a297fae */ /* 0x0003e20008921848 */
[----:B------:R-:W-:-:S04]  /*172f0*/  ISETP.GT.AND P1, PT, R40, 0x23, PT ;  /* 0x000000232800780c */ /* 0x000fc80003f24270 */
[----:B-1----:R-:W-:Y:S02]  /*17300*/  SEL R42, RZ, 0x4, !P1 ;  /* 0x00000004ff2a7807 */ /* 0x002fe40004800000 */
[----:B------:R-:W-:Y:S02]  /*17310*/  ISETP.GT.AND P1, PT, R40, 0x27, PT ;  /* 0x000000272800780c */ /* 0x000fe40003f24270 */
[----:B------:R-:W-:Y:S02]  /*17320*/  SEL R42, R42, RZ, !P0 ;  /* 0x000000ff2a2a7207 */ /* 0x000fe40004000000 */
[----:B-----5:R-:W-:Y:S02]  /*17330*/  IADD3 R57, P3, R57, R5, RZ ;  /* 0x0000000539397210 */ /* 0x020fe40007f7e0ff */
[----:B------:R-:W-:Y:S02]  /*17340*/  ISETP.NE.U32.AND P2, PT, R42, RZ, PT ;  /* 0x000000ff2a00720c */ /* 0x000fe40003f45070 */
[----:B------:R-:W-:Y:S01]  /*17350*/  SEL R42, RZ, 0x4, !P1 ;  /* 0x00000004ff2a7807 */ /* 0x000fe20004800000 */
[----:B---3--:R-:W-:-:S03]  /*17360*/  IMAD.X R60, R60, 0x1, R4, P3 ;  /* 0x000000013c3c7824 */ /* 0x008fc600018e0604 */
[----:B------:R-:W-:Y:S02]  /*17370*/  SEL R42, R42, RZ, !P0 ;  /* 0x000000ff2a2a7207 */ /* 0x000fe40004000000 */
[----:B------:R-:W-:Y:S02]  /*17380*/  IADD3 R48, P4, R48, R5, RZ ;  /* 0x0000000530307210 */ /* 0x000fe40007f9e0ff */
[----:B------:R-:W-:Y:S01]  /*17390*/  ISETP.NE.U32.AND P1, PT, R42, RZ, PT ;  /* 0x000000ff2a00720c */ /* 0x000fe20003f25070 */
[----:B------:R-:W-:Y:S01]  /*173a0*/  IMAD.MOV.U32 R42, RZ, RZ, R57 ;  /* 0x000000ffff2a7224 */ /* 0x000fe200078e0039 */
[----:B------:R-:W-:Y:S01]  /*173b0*/  MOV R43, R60 ;  /* 0x0000003c002b7202 */ /* 0x000fe20000000f00 */
[----:B------:R-:W-:-:S04]  /*173c0*/  IMAD.X R51, R51, 0x1, R4, P4 ;  /* 0x0000000133337824 */ /* 0x000fc800020e0604 */
[----:B------:R1:W-:Y:S04]  /*173d0*/  LDGSTS.E [R41+0x12300], desc[UR8][R42.64], P2 ;  /* 0x123000002a297fae */ /* 0x0003e80009121848 */
[----:B------:R-:W-:Y:S01]  /*173e0*/  STL [R1+0x3c], R57 ;  /* 0x00003c3901007387 */ /* 0x000fe20000100800 */
[----:B-1----:R-:W-:Y:S02]  /*173f0*/  IMAD.MOV.U32 R42, RZ, RZ, R48 ;  /* 0x000000ffff2a7224 */ /* 0x002fe400078e0030 */
[----:B------:R-:W-:Y:S01]  /*17400*/  IMAD.MOV.U32 R43, RZ, RZ, R51 ;  /* 0x000000ffff2b7224 */ /* 0x000fe200078e0033 */
[----:B------:R1:W-:Y:S04]  /*17410*/  STL [R1+0x38], R60 ;  /* 0x0000383c01007387 */ /* 0x0003e80000100800 */
[----:B------:R3:W-:Y:S01]  /*17420*/  LDGSTS.E [R41+0x12700], desc[UR8][R42.64], P1 ;  /* 0x127000002a297fae */ /* 0x0007e20008921848 */
[----:B------:R-:W-:-:S03]  /*17430*/  ISETP.GT.AND P1, PT, R40, 0x2b, PT ;  /* 0x0000002b2800780c */ /* 0x000fc60003f24270 */
[----:B------:R-:W-:Y:S04]  /*17440*/  STL [R1+0x5c], R48 ;  /* 0x00005c3001007387 */ /* 0x000fe80000100800 */
[----:B------:R5:W-:Y:S04]  /*17450*/  STL [R1+0x58], R51 ;  /* 0x0000583301007387 */ /* 0x000be80000100800 */
[----:B-1----:R-:W2:Y:S01]  /*17460*/  LDL.LU R60, [R1+0xb8] ;  /* 0x0000b800013c7983 */ /* 0x002ea20000300800 */
[----:B---3--:R-:W-:-:S03]  /*17470*/  SEL R42, RZ, 0x4, !P1 ;  /* 0x00000004ff2a7807 */ /* 0x008fc60004800000 */
[----:B------:R-:W3:Y:S01]  /*17480*/  LDL.LU R57, [R1+0xbc] ;  /* 0x0000bc0001397983 */ /* 0x000ee20000300800 */
[----:B------:R-:W-:-:S03]  /*17490*/  SEL R42, R42, RZ, !P0 ;  /* 0x000000ff2a2a7207 */ /* 0x000fc60004000000 */
[----:B-----5:R-:W5:Y:S01]  /*174a0*/  LDL.LU R51, [R1+0xd8] ;  /* 0x0000d80001337983 */ /* 0x020f620000300800 */
[----:B------:R-:W-:-:S03]  /*174b0*/  ISETP.GT.AND P1, PT, R40, 0x2f, PT ;  /* 0x0000002f2800780c */ /* 0x000fc60003f24270 */
[----:B------:R-:W5:Y:S01]  /*174c0*/  LDL.LU R48, [R1+0xdc] ;  /* 0x0000dc0001307983 */ /* 0x000f620000300800 */
[----:B------:R-:W-:Y:S02]  /*174d0*/  ISETP.NE.U32.AND P2, PT, R42, RZ, PT ;  /* 0x000000ff2a00720c */ /* 0x000fe40003f45070 */
[----:B------:R-:W-:-:S04]  /*174e0*/  SEL R42, RZ, 0x4, !P1 ;  /* 0x00000004ff2a7807 */ /* 0x000fc80004800000 */
[----:B------:R-:W-:-:S04]  /*174f0*/  SEL R42, R42, RZ, !P0 ;  /* 0x000000ff2a2a7207 */ /* 0x000fc80004000000 */
[----:B------:R-:W-:Y:S02]  /*17500*/  ISETP.NE.U32.AND P1, PT, R42, RZ, PT ;  /* 0x000000ff2a00720c */ /* 0x000fe40003f25070 */
[----:B----4-:R-:W-:-:S05]  /*17510*/  IADD3 R58, P3, R58, R5, RZ ;  /* 0x000000053a3a7210 */ /* 0x010fca0007f7e0ff */
[----:B------:R-:W-:Y:S01]  /*17520*/  IMAD.X R59, R59, 0x1, R4, P3 ;  /* 0x000000013b3b7824 */ /* 0x000fe200018e0604 */
[----:B--2---:R-:W-:Y:S01]  /*17530*/  IADD3 R49, P4, R49, R5, RZ ;  /* 0x0000000531317210 */ /* 0x004fe20007f9e0ff */
[----:B------:R-:W-:Y:S02]  /*17540*/  IMAD.MOV.U32 R42, RZ, RZ, R58 ;  /* 0x000000ffff2a7224 */ /* 0x000fe400078e003a */
[----:B------:R-:W-:Y:S02]  /*17550*/  IMAD.MOV.U32 R43, RZ, RZ, R59 ;  /* 0x000000ffff2b7224 */ /* 0x000fe400078e003b */
[----:B------:R-:W-:Y:S01]  /*17560*/  IMAD.X R50, R50, 0x1, R4, P4 ;  /* 0x0000000132327824 */ /* 0x000fe200020e0604 */
[----:B------:R-:W-:Y:S04]  /*17570*/  STL [R1+0x7c], R58 ;  /* 0x00007c3a01007387 */ /* 0x000fe80000100800 */
[----:B------:R-:W-:Y:S04]  /*17580*/  STL [R1+0x78], R59 ;  /* 0x0000783b01007387 */ /* 0x000fe80000100800 */
[----:B------:R-:W-:Y:S04]  /*17590*/  STL [R1+0x9c], R49 ;  /* 0x00009c3101007387 */ /* 0x000fe80000100800 */
[----:B------:R1:W-:Y:S04]  /*175a0*/  LDGSTS.E [R41+0x12b00], desc[UR8][R42.64], P2 ;  /* 0x12b000002a297fae */ /* 0x0003e80009121848 */
[----:B------:R2:W-:Y:S01]  /*175b0*/  STL [R1+0x98], R50 ;  /* 0x0000983201007387 */ /* 0x0005e20000100800 */
[----:B-1----:R-:W-:Y:S01]  /*175c0*/  IMAD.MOV.U32 R43, RZ, RZ, R50 ;  /* 0x000000ffff2b7224 */ /* 0x002fe200078e0032 */
[----:B------:R-:W-:-:S02]  /*175d0*/  MOV R42, R49 ;  /* 0x00000031002a7202 */ /* 0x000fc40000000f00 */
[----:B--2---:R-:W2:Y:S04]  /*175e0*/  LDL.LU R50, [R1+0xf8] ;  /* 0x0000f80001327983 */ /* 0x004ea80000300800 */
[----:B------:R-:W4:Y:S04]  /*175f0*/  LDL.LU R49, [R1+0xfc] ;  /* 0x0000fc0001317983 */ /* 0x000f280000300800 */
[----:B------:R-:W2:Y:S04]  /*17600*/  LDL.LU R59, [R1+0x118] ;  /* 0x00011800013b7983 */ /* 0x000ea80000300800 */
[----:B------:R-:W2:Y:S04]  /*17610*/  LDL.LU R58, [R1+0x11c] ;  /* 0x00011c00013a7983 */ /* 0x000ea80000300800 */
[----:B------:R1:W-:Y:S01]  /*17620*/  LDGSTS.E [R41+0x12f00], desc[UR8][R42.64], P1 ;  /* 0x12f000002a297fae */ /* 0x0003e20008921848 */
[----:B------:R-:W-:-:S04]  /*17630*/  ISETP.GT.AND P1, PT, R40, 0x33, PT ;  /* 0x000000332800780c */ /* 0x000fc80003f24270 */
[----:B-1----:R-:W-:Y:S02]  /*17640*/  SEL R42, RZ, 0x4, !P1 ;  /* 0x00000004ff2a7807 */ /* 0x002fe40004800000 */
[----:B------:R-:W-:Y:S02]  /*17650*/  ISETP.GT.AND P1, PT, R40, 0x37, PT ;  /* 0x000000372800780c */ /* 0x000fe40003f24270 */
[----:B------:R-:W-:-:S04]  /*17660*/  SEL R42, R42, RZ, !P0 ;  /* 0x000000ff2a2a7207 */ /* 0x000fc80004000000 */
[----:B------:R-:W-:Y:S02]  /*17670*/  ISETP.NE.U32.AND P2, PT, R42, RZ, PT ;  /* 0x000000ff2a00720c */ /* 0x000fe40003f45070 */
[----:B------:R-:W-:Y:S02]  /*17680*/  SEL R42, RZ, 0x4, !P1 ;  /* 0x00000004ff2a7807 */ /* 0x000fe40004800000 */
[----:B---3--:R-:W-:Y:S02]  /*17690*/  IADD3 R57, P3, R57, R5, RZ ;  /* 0x0000000539397210 */ /* 0x008fe40007f7e0ff */
[----:B------:R-:W-:-:S03]  /*176a0*/  SEL R42, R42, RZ, !P0 ;  /* 0x000000ff2a2a7207 */ /* 0x000fc60004000000 */
[--C-:B------:R-:W-:Y:S01]  /*176b0*/  IMAD.X R60, R60, 0x1, R4.reuse, P3 ;  /* 0x000000013c3c7824 */ /* 0x100fe200018e0604 */
[----:B-----5:R-:W-:Y:S02]  /*176c0*/  IADD3 R48, P4, R48, R5, RZ ;  /* 0x0000000530307210 */ /* 0x020fe40007f9e0ff */
[----:B------:R-:W-:Y:S01]  /*176d0*/  ISETP.NE.U32.AND P1, PT, R42, RZ, PT ;  /* 0x000000ff2a00720c */ /* 0x000fe20003f25070 */
[----:B------:R-:W-:Y:S02]  /*176e0*/  IMAD.MOV.U32 R42, RZ, RZ, R57 ;  /* 0x000000ffff2a7224 */ /* 0x000fe400078e0039 */
[----:B------:R-:W-:Y:S01]  /*176f0*/  IMAD.X R51, R51, 0x1, R4, P4 ;  /* 0x0000000133337824 */ /* 0x000fe200020e0604 */
[----:B------:R-:W-:Y:S01]  /*17700*/  STL [R1+0xbc], R57 ;  /* 0x0000bc3901007387 */ /* 0x000fe20000100800 */
[----:B------:R-:W-:Y:S01]  /*17710*/  IMAD.MOV.U32 R43, RZ, RZ, R60 ;  /* 0x000000ffff2b7224 */ /* 0x000fe200078e003c */
[-C--:B------:R-:W-:Y:S02]  /*17720*/  HMMA.1688.F32.TF32 R72, R92, R54.reuse, R72 ;  /* 0x000000365c48723c */ /* 0x080fe40000081048 */
[----:B------:R1:W-:Y:S04]  /*17730*/  STL [R1+0xb8], R60 ;  /* 0x0000b83c01007387 */ /* 0x0003e80000100800 */
[C---:B------:R-:W-:Y:S01]  /*17740*/  HMMA.1688.F32.TF32 R52, R44.reuse, R54, R192 ;  /* 0x000000362c34723c */ /* 0x040fe200000810c0 */
[----:B------:R-:W-:Y:S04]  /*17750*/  STL [R1+0xdc], R48 ;  /* 0x0000dc3001007387 */ /* 0x000fe80000100800 */
[----:B------:R3:W-:Y:S01]  /*17760*/  STL [R1+0xd8], R51 ;  /* 0x0000d83301007387 */ /* 0x0007e20000100800 */
[C---:B------:R-:W-:Y:S03]  /*17770*/  HMMA.1688.F32.TF32 R28, R44.reuse, R158, R28 ;  /* 0x0000009e2c1c723c */ /* 0x040fe6000008101c */
[----:B------:R5:W-:Y:S03]  /*17780*/  LDGSTS.E [R41+0x13300], desc[UR8][R42.64], P2 ;  /* 0x133000002a297fae */ /* 0x000be60009121848 */
[C---:B------:R-:W-:Y:S06]  /*17790*/  HMMA.1688.F32.TF32 R32, R44.reuse, R154, R32 ;  /* 0x0000009a2c20723c */ /* 0x040fec0000081020 */
[----:B------:R-:W-:Y:S01]  /*177a0*/  HMMA.1688.F32.TF32 R36, R44, R150, R36 ;  /* 0x000000962c24723c */ /* 0x000fe20000081024 */
[----:B-----5:R-:W-:Y:S01]  /*177b0*/  IMAD.MOV.U32 R42, RZ, RZ, R48 ;  /* 0x000000ffff2a7224 */ /* 0x020fe200078e0030 */
[----:B------:R-:W-:-:S04]  /*177c0*/  MOV R43, R51 ;  /* 0x00000033002b7202 */ /* 0x000fc80000000f00 */
[----:B------:R-:W-:Y:S01]  /*177d0*/  HMMA.1688.F32.TF32 R44, R44, R146, R68 ;  /* 0x000000922c2c723c */ /* 0x000fe20000081044 */
[----:B------:R-:W5:Y:S04]  /*177e0*/  LDL.LU R68, [R1+0x120] ;  /* 0x0001200001447983 */ /* 0x000f680000300800 */
[----:B-1----:R-:W5:Y:S04]  /*177f0*/  LDL.LU R60, [R1+0x124] ;  /* 0x00012400013c7983 */ /* 0x002f680000300800 */
[----:B------:R-:W5:Y:S04]  /*17800*/  LDL.LU R61, [R1+0x160] ;  /* 0x00016000013d7983 */ /* 0x000f680000300800 */
[----:B---3--:R-:W3:Y:S01]  /*17810*/  LDL.LU R51, [R1+0x164] ;  /* 0x0001640001337983 */ /* 0x008ee20000300800 */
[----:B------:R-:W1:Y:S03]  /*17820*/  S2R R191, SR_TID.X ;  /* 0x0000000000bf7919 */ /* 0x000e660000002100 */
[----:B------:R1:W-:Y:S01]  /*17830*/  LDGSTS.E [R41+0x13700], desc[UR8][R42.64], P1 ;  /* 0x137000002a297fae */ /* 0x0003e20008921848 */
[----:B------:R-:W-:-:S03]  /*17840*/  ISETP.GT.AND P1, PT, R40, 0x3b, PT ;  /* 0x0000003b2800780c */ /* 0x000fc60003f24270 */
[----:B------:R-:W3:Y:S04]  /*17850*/  LDL.LU R48, [R1+0x1a4] ;  /* 0x0001a40001307983 */ /* 0x000ee80000300800 */
[----:B------:R-:W3:Y:S01]  /*17860*/  LDL.LU R57, [R1+0x1e4] ;  /* 0x0001e40001397983 */ /* 0x000ee20000300800 */
        /* <DEDUP_REMOVED lines=8> */
[----:B--2---:R-:W-:Y:S01]  /*178f0*/  IMAD.X R50, R50, 0x1, R4, P3 ;  /* 0x0000000132327824 */ /* 0x004fe200018e0604 */
[----:B------:R-:W-:Y:S01]  /*17900*/  IADD3 R58, P4, R58, R5, RZ ;  /* 0x000000053a3a7210 */ /* 0x000fe20007f9e0ff */
[----:B------:R-:W-:Y:S02]  /*17910*/  STL [R1+0xfc], R49 ;  /* 0x0000fc3101007387 */ /* 0x000fe40000100800 */
[----:B------:R-:W-:Y:S02]  /*17920*/  IMAD.MOV.U32 R43, RZ, RZ, R50 ;  /* 0x000000ffff2b7224 */ /* 0x000fe400078e0032 */
[----:B------:R1:W-:Y:S01]  /*17930*/  STL [R1+0xf8], R50 ;  /* 0x0000f83201007387 */ /* 0x0003e20000100800 */
[----:B------:R-:W-:-:S03]  /*17940*/  IMAD.X R59, R59, 0x1, R4, P4 ;  /* 0x000000013b3b7824 */ /* 0x000fc600020e0604 */
[----:B------:R2:W-:Y:S04]  /*17950*/  STL [R1+0x11c], R58 ;  /* 0x00011c3a01007387 */ /* 0x0005e80000100800 */
[----:B-1----:R-:W4:Y:S01]  /*17960*/  LDL.LU R50, [R1+0x1a0] ;  /* 0x0001a00001327983 */ /* 0x002f220000300800 */
[----:B------:R-:W-:-:S03]  /*17970*/  IMAD.MOV.U32 R42, RZ, RZ, R49 ;  /* 0x000000ffff2a7224 */ /* 0x000fc600078e0031 */
[----:B------:R1:W-:Y:S04]  /*17980*/  STL [R1+0x118], R59 ;  /* 0x0001183b01007387 */ /* 0x0003e80000100800 */
[----:B------:R-:W4:Y:S01]  /*17990*/  LDL.LU R62, [R1+0x1e0] ;  /* 0x0001e000013e7983 */ /* 0x000f220000300800 */
[----:B------:R-:W-:-:S03]  /*179a0*/  LOP3.LUT R49, R191, 0x3f, RZ, 0xc0, !PT ;  /* 0x0000003fbf317812 */ /* 0x000fc600078ec0ff */
[----:B------:R2:W-:Y:S04]  /*179b0*/  LDGSTS.E [R41+0x13b00], desc[UR8][R42.64], P2 ;  /* 0x13b000002a297fae */ /* 0x0005e80009121848 */
[----:B------:R-:W4:Y:S01]  /*179c0*/  LDL.LU R63, [R1+0x220] ;  /* 0x00022000013f7983 */ /* 0x000f220000300800 */
[----:B--2---:R-:W-:Y:S02]  /*179d0*/  IMAD.MOV.U32 R42, RZ, RZ, R58 ;  /* 0x000000ffff2a7224 */ /* 0x004fe400078e003a */
[----:B------:R-:W-:Y:S01]  /*179e0*/  IMAD.MOV.U32 R43, RZ, RZ, R59 ;  /* 0x000000ffff2b7224 */ /* 0x000fe200078e003b */
[----:B------:R-:W2:Y:S04]  /*179f0*/  LDL.LU R58, [R1+0x224] ;  /* 0x00022400013a7983 */ /* 0x000ea80000300800 */
[----:B------:R1:W-:Y:S01]  /*17a00*/  LDGSTS.E [R41+0x13f00], desc[UR8][R42.64], P1 ;  /* 0x13f000002a297fae */ /* 0x0003e20008921848 */
[----:B------:R-:W-:-:S03]  /*17a10*/  ISETP.GE.AND P1, PT, R49, R40, PT ;  /* 0x000000283100720c */ /* 0x000fc60003f26270 */
[----:B-1----:R-:W2:Y:S04]  /*17a20*/  LDL.LU R59, [R1+0x260] ;  /* 0x00026000013b7983 */ /* 0x002ea80000300800 */
[----:B------:R-:W2:Y:S01]  /*17a30*/  LDL.LU R49, [R1+0x264] ;  /* 0x0002640001317983 */ /* 0x000ea20000300800 */
[----:B------:R-:W-:Y:S01]  /*17a40*/  SEL R40, RZ, 0x4, P1 ;  /* 0x00000004ff287807 */ /* 0x000fe20000800000 */
[----:B------:R-:W-:Y:S02]  /*17a50*/  ULEA UR7, UR5, UR4, 0xf ;  /* 0x0000000405077291 */ /* 0x000fe4000f8e783f */
[----:B------:R-:W0:Y:S01]  /*17a60*/  LDGDEPBAR ;  /* 0x00000000000079af */ /* 0x000e220000000000 */
[----:B------:R-:W-:-:S04]  /*17a70*/  SEL R40, R40, RZ, !P0 ;  /* 0x000000ff28287207 */ /* 0x000fc80004000000 */
[----:B------:R-:W-:Y:S01]  /*17a80*/  ISETP.NE.U32.AND P0, PT, R40, RZ, PT ;  /* 0x000000ff2800720c */ /* 0x000fe20003f05070 */
[----:B------:R-:W-:Y:S01]  /*17a90*/  VIADD R42, R64, UR7 ;  /* 0x00000007402a7c36 */ /* 0x000fe20008000000 */
[----:B-----5:R-:W-:-:S04]  /*17aa0*/  IADD3 R60, P1, R60, R0, RZ ;  /* 0x000000003c3c7210 */ /* 0x020fc80007f3e0ff */
[----:B------:R-:W-:Y:S02]  /*17ab0*/  IADD3.X R68, R68, R2, RZ, P1, !PT ;  /* 0x0000000244447210 */ /* 0x000fe40000ffe4ff */
[-C--:B---3--:R-:W-:Y:S01]  /*17ac0*/  IADD3 R51, P2, R51, R0.reuse, RZ ;  /* 0x0000000033337210 */ /* 0x088fe20007f5e0ff */
[----:B------:R1:W-:Y:S04]  /*17ad0*/  STL [R1+0x124], R60 ;  /* 0x0001243c01007387 */ /* 0x0003e80000100800 */
[----:B------:R-:W-:Y:S01]  /*17ae0*/  IMAD.X R61, R61, 0x1, R2, P2 ;  /* 0x000000013d3d7824 */ /* 0x000fe200010e0602 */
[----:B------:R-:W-:Y:S01]  /*17af0*/  STL [R1+0x120], R68 ;  /* 0x0001204401007387 */ /* 0x000fe20000100800 */
[----:B------:R-:W-:Y:S02]  /*17b00*/  IMAD.MOV.U32 R40, RZ, RZ, R60 ;  /* 0x000000ffff287224 */ /* 0x000fe400078e003c */
[----:B------:R-:W-:Y:S01]  /*17b10*/  IMAD.MOV.U32 R41, RZ, RZ, R68 ;  /* 0x000000ffff297224 */ /* 0x000fe200078e0044 */
[----:B------:R-:W-:Y:S04]  /*17b20*/  STL [R1+0x164], R51 ;  /* 0x0001643301007387 */ /* 0x000fe80000100800 */
[----:B------:R3:W-:Y:S04]  /*17b30*/  STL [R1+0x160], R61 ;  /* 0x0001603d01007387 */ /* 0x0007e80000100800 */
[----:B-1----:R-:W5:Y:S01]  /*17b40*/  LDL.LU R60, [R1+0x2a4] ;  /* 0x0002a400013c7983 */ /* 0x002f620000300800 */
[----:B------:R-:W-:-:S03]  /*17b50*/  IADD3 R48, P1, R48, R0, RZ ;  /* 0x0000000030307210 */ /* 0x000fc60007f3e0ff */
[----:B------:R1:W-:Y:S04]  /*17b60*/  LDGSTS.E [R42], desc[UR8][R40.64], P0 ;  /* 0x00000000282a7fae */ /* 0x0003e80008121848 */
[----:B------:R-:W5:Y:S01]  /*17b70*/  LDL.LU R43, [R1+0x2e4] ;  /* 0x0002e400012b7983 */ /* 0x000f620000300800 */
[----:B------:R-:W-:Y:S01]  /*17b80*/  IADD3 R57, P2, R57, R0, RZ ;  /* 0x0000000039397210 */ /* 0x000fe20007f5e0ff */
[----:B-1----:R-:W-:Y:S02]  /*17b90*/  IMAD.MOV.U32 R41, RZ, RZ, R61 ;  /* 0x000000ffff297224 */ /* 0x002fe400078e003d */
[----:B---3--:R-:W3:Y:S01]  /*17ba0*/  LDL.LU R61, [R1+0x2a0] ;  /* 0x0002a000013d7983 */ /* 0x008ee20000300800 */
[----:B------:R-:W-:-:S03]  /*17bb0*/  IMAD.MOV.U32 R40, RZ, RZ, R51 ;  /* 0x000000ffff287224 */ /* 0x000fc600078e0033 */
[----:B------:R-:W3:Y:S04]  /*17bc0*/  LDL.LU R51, [R1+0x2e0] ;  /* 0x0002e00001337983 */ /* 0x000ee80000300800 */
[----:B------:R1:W-:Y:S04]  /*17bd0*/  LDGSTS.E [R42+0x800], desc[UR8][R40.64], P0 ;  /* 0x00800000282a7fae */ /* 0x0003e80008121848 */
[----:B------:R-:W-:Y:S01]  /*17be0*/  STL [R1+0x1a4], R48 ;  /* 0x0001a43001007387 */ /* 0x000fe20000100800 */
[----:B-1----:R-:W-:Y:S01]  /*17bf0*/  IMAD.MOV.U32 R40, RZ, RZ, R48 ;  /* 0x000000ffff287224 */ /* 0x002fe200078e0030 */
[----:B----4-:R-:W-:-:S05]  /*17c00*/  IADD3.X R50, R50, R2, RZ, P1, !PT ;  /* 0x0000000232327210 */ /* 0x010fca0000ffe4ff */
[----:B------:R1:W-:Y:S01]  /*17c10*/  STL [R1+0x1a0], R50 ;  /* 0x0001a03201007387 */ /* 0x0003e20000100800 */
[----:B------:R-:W-:Y:S02]  /*17c20*/  IMAD.MOV.U32 R41, RZ, RZ, R50 ;  /* 0x000000ffff297224 */ /* 0x000fe400078e0032 */
[----:B------:R-:W-:Y:S01]  /*17c30*/  IMAD.X R62, R62, 0x1, R2, P2 ;  /* 0x000000013e3e7824 */ /* 0x000fe200010e0602 */
[----:B------:R-:W-:Y:S04]  /*17c40*/  STL [R1+0x1e4], R57 ;  /* 0x0001e43901007387 */ /* 0x000fe80000100800 */
[----:B------:R4:W-:Y:S04]  /*17c50*/  LDGSTS.E [R42+0x1000], desc[UR8][R40.64], P0 ;  /* 0x01000000282a7fae */ /* 0x0009e80008121848 */
[----:B-1----:R-:W3:Y:S04]  /*17c60*/  LDL.LU R50, [R1+0x324] ;  /* 0x0003240001327983 */ /* 0x002ee80000300800 */
[----:B------:R1:W-:Y:S04]  /*17c70*/  STL [R1+0x1e0], R62 ;  /* 0x0001e03e01007387 */ /* 0x0003e80000100800 */
[----:B------:R-:W3:Y:S01]  /*17c80*/  LDL.LU R48, [R1+0x364] ;  /* 0x0003640001307983 */ /* 0x000ee20000300800 */
[----:B----4-:R-:W-:Y:S01]  /*17c90*/  IMAD.MOV.U32 R41, RZ, RZ, R62 ;  /* 0x000000ffff297224 */ /* 0x010fe200078e003e */
[----:B--2---:R-:W-:-:S02]  /*17ca0*/  IADD3 R58, P1, R58, R0, RZ ;  /* 0x000000003a3a7210 */ /* 0x004fc40007f3e0ff */
[----:B-1----:R-:W2:Y:S01]  /*17cb0*/  LDL.LU R62, [R1+0x320] ;  /* 0x00032000013e7983 */ /* 0x002ea20000300800 */
[----:B------:R-:W-:Y:S02]  /*17cc0*/  IMAD.MOV.U32 R40, RZ, RZ, R57 ;  /* 0x000000ffff287224 */ /* 0x000fe400078e0039 */
[----:B------:R-:W-:Y:S01]  /*17cd0*/  IMAD.X R63, R63, 0x1, R2, P1 ;  /* 0x000000013f3f7824 */ /* 0x000fe200008e0602 */
[----:B------:R-:W4:Y:S01]  /*17ce0*/  LDL.LU R57, [R1+0x360] ;  /* 0x0003600001397983 */ /* 0x000f220000300800 */
[----:B------:R-:W-:-:S03]  /*17cf0*/  IADD3 R49, P2, R49, R0, RZ ;  /* 0x0000000031317210 */ /* 0x000fc60007f5e0ff */
[----:B------:R1:W-:Y:S01]  /*17d00*/  STL [R1+0x224], R58 ;  /* 0x0002243a01007387 */ /* 0x0003e20000100800 */
[----:B------:R-:W-:-:S03]  /*17d10*/  IADD3.X R59, R59, R2, RZ, P2, !PT ;  /* 0x000000023b3b7210 */ /* 0x000fc600017fe4ff */
[----:B------:R1:W-:Y:S04]  /*17d20*/  STL [R1+0x220], R63 ;  /* 0x0002203f01007387 */ /* 0x0003e80000100800 */
[----:B------:R5:W-:Y:S04]  /*17d30*/  STL [R1+0x264], R49 ;  /* 0x0002643101007387 */ /* 0x000be80000100800 */
[----:B------:R-:W4:Y:S04]  /*17d40*/  LDL.LU R68, [R1+0x3a4] ;  /* 0x0003a40001447983 */ /* 0x000f280000300800 */
[----:B------:R1:W-:Y:S04]  /*17d50*/  LDGSTS.E [R42+0x1800], desc[UR8][R40.64], P0 ;  /* 0x01800000282a7fae */ /* 0x0003e80008121848 */
[----:B------:R5:W-:Y:S01]  /*17d60*/  STL [R1+0x260], R59 ;  /* 0x0002603b01007387 */ /* 0x000be20000100800 */
[----:B-1----:R-:W-:-:S03]  /*17d70*/  IMAD.MOV.U32 R40, RZ, RZ, R58 ;  /* 0x000000ffff287224 */ /* 0x002fc600078e003a */
[----:B------:R-:W4:Y:S04]  /*17d80*/  LDL.LU R58, [R1+0x3e4] ;  /* 0x0003e400013a7983 */ /* 0x000f280000300800 */
[----:B------:R-:W4:Y:S01]  /*17d90*/  LDL.LU R69, [R1+0x3a0] ;  /* 0x0003a00001457983 */ /* 0x000f220000300800 */
[----:B------:R-:W-:-:S03]  /*17da0*/  IMAD.MOV.U32 R41, RZ, RZ, R63 ;  /* 0x000000ffff297224 */ /* 0x000fc600078e003f */
[----:B------:R-:W4:Y:S04]  /*17db0*/  LDL.LU R63, [R1+0x3e0] ;  /* 0x0003e000013f7983 */ /* 0x000f280000300800 */
[----:B------:R1:W-:Y:S01]  /*17dc0*/  LDGSTS.E [R42+0x2000], desc[UR8][R40.64], P0 ;  /* 0x02000000282a7fae */ /* 0x0003e20008121848 */
[-C--:B-----5:R-:W-:Y:S01]  /*17dd0*/  IADD3 R60, P1, R60, R0.reuse, RZ ;  /* 0x000000003c3c7210 */ /* 0x0a0fe20007f3e0ff */
[----:B-1----:R-:W-:Y:S02]  /*17de0*/  IMAD.MOV.U32 R40, RZ, RZ, R49 ;  /* 0x000000ffff287224 */ /* 0x002fe400078e0031 */
[----:B------:R-:W-:Y:S01]  /*17df0*/  IMAD.MOV.U32 R41, RZ, RZ, R59 ;  /* 0x000000ffff297224 */ /* 0x000fe200078e003b */
[----:B------:R-:W5:Y:S01]  /*17e00*/  LDL.LU R49, [R1+0x424] ;  /* 0x0004240001317983 */ /* 0x000f620000300800 */
[----:B------:R-:W-:-:S03]  /*17e10*/  IADD3 R43, P2, R43, R0, RZ ;  /* 0x000000002b2b7210 */ /* 0x000fc60007f5e0ff */
[----:B------:R-:W5:Y:S04]  /*17e20*/  LDL.LU R59, [R1+0x464] ;  /* 0x00046400013b7983 */ /* 0x000f680000300800 */
[----:B------:R1:W-:Y:S04]  /*17e30*/  STL [R1+0x2a4], R60 ;  /* 0x0002a43c01007387 */ /* 0x0003e80000100800 */
[----:B------:R1:W-:Y:S01]  /*17e40*/  LDGSTS.E [R42+0x2800], desc[UR8][R40.64], P0 ;  /* 0x02800000282a7fae */ /* 0x0003e20008121848 */
[--C-:B---3--:R-:W-:Y:S02]  /*17e50*/  IMAD.X R61, R61, 0x1, R2.reuse, P1 ;  /* 0x000000013d3d7824 */ /* 0x108fe400008e0602 */
[----:B------:R-:W-:-:S03]  /*17e60*/  IMAD.X R51, R51, 0x1, R2, P2 ;  /* 0x0000000133337824 */ /* 0x000fc600010e0602 */
[----:B------:R3:W-:Y:S04]  /*17e70*/  STL [R1+0x2a0], R61 ;  /* 0x0002a03d01007387 */ /* 0x0007e80000100800 */
[----:B------:R3:W-:Y:S01]  /*17e80*/  STL [R1+0x2e4], R43 ;  /* 0x0002e42b01007387 */ /* 0x0007e20000100800 */
[----:B-1----:R-:W-:-:S03]  /*17e90*/  MOV R40, R60 ;  /* 0x0000003c00287202 */ /* 0x002fc60000000f00 */
[----:B------:R-:W5:Y:S01]  /*17ea0*/  LDL.LU R60, [R1+0x420] ;  /* 0x00042000013c7983 */ /* 0x000f620000300800 */
[----:B------:R-:W-:-:S03]  /*17eb0*/  IMAD.MOV.U32 R41, RZ, RZ, R61 ;  /* 0x000000ffff297224 */ /* 0x000fc600078e003d */
[----:B------:R1:W-:Y:S04]  /*17ec0*/  STL [R1+0x2e0], R51 ;  /* 0x0002e03301007387 */ /* 0x0003e80000100800 */
[----:B---3--:R-:W3:Y:S04]  /*17ed0*/  LDL.LU R61, [R1+0x460] ;  /* 0x00046000013d7983 */ /* 0x008ee80000300800 */
[----:B------:R1:W-:Y:S02]  /*17ee0*/  LDGSTS.E [R42+0x3000], desc[UR8][R40.64], P0 ;  /* 0x03000000282a7fae */ /* 0x0003e40008121848 */
[----:B-1----:R-:W-:-:S02]  /*17ef0*/  IMAD.MOV.U32 R40, RZ, RZ, R43 ;  /* 0x000000ffff287224 */ /* 0x002fc400078e002b */
[----:B------:R-:W-:Y:S01]  /*17f00*/  IMAD.MOV.U32 R41, RZ, RZ, R51 ;  /* 0x000000ffff297224 */ /* 0x000fe200078e0033 */
[----:B------:R-:W3:Y:S04]  /*17f10*/  LDL.LU R43, [R1+0x4a4] ;  /* 0x0004a400012b7983 */ /* 0x000ee80000300800 */
[----:B------:R-:W3:Y:S04]  /*17f20*/  LDL.LU R51, [R1+0x4e4] ;  /* 0x0004e40001337983 */ /* 0x000ee80000300800 */
[----:B------:R1:W-:Y:S01]  /*17f30*/  LDGSTS.E [R42+0x3800], desc[UR8][R40.64], P0 ;  /* 0x03800000282a7fae */ /* 0x0003e20008121848 */
[----:B------:R-:W-:-:S05]  /*17f40*/  IADD3 R50, P1, R50, R0, RZ ;  /* 0x0000000032327210 */ /* 0x000fca0007f3e0ff */
[----:B------:R4:W-:Y:S01]  /*17f50*/  STL [R1+0x324], R50 ;  /* 0x0003243201007387 */ /* 0x0009e20000100800 */
[----:B------:R-:W-:Y:S01]  /*17f60*/  IADD3 R48, P2, R48, R0, RZ ;  /* 0x0000000030307210 */ /* 0x000fe20007f5e0ff */
[----:B--2---:R-:W-:Y:S01]  /*17f70*/  IMAD.X R62, R62, 0x1, R2, P1 ;  /* 0x000000013e3e7824 */ /* 0x004fe200008e0602 */
[----:B-1----:R-:W-:-:S03]  /*17f80*/  MOV R40, R50 ;  /* 0x0000003200287202 */ /* 0x002fc60000000f00 */
[----:B----4-:R-:W-:Y:S01]  /*17f90*/  IMAD.X R57, R57, 0x1, R2, P2 ;  /* 0x0000000139397824 */ /* 0x010fe200010e0602 */
[----:B------:R1:W-:Y:S04]  /*17fa0*/  STL [R1+0x320], R62 ;  /* 0x0003203e01007387 */ /* 0x0003e80000100800 */
[----:B------:R2:W-:Y:S01]  /*17fb0*/  STL [R1+0x364], R48 ;  /* 0x0003643001007387 */ /* 0x0005e20000100800 */
[----:B------:R-:W-:-:S03]  /*17fc0*/  IMAD.MOV.U32 R41, RZ, RZ, R62 ;  /* 0x000000ffff297224 */ /* 0x000fc600078e003e */
[----:B------:R-:W4:Y:S04]  /*17fd0*/  LDL.LU R50, [R1+0x4a0] ;  /* 0x0004a00001327983 */ /* 0x000f280000300800 */
[----:B------:R2:W-:Y:S04]  /*17fe0*/  STL [R1+0x360], R57 ;  /* 0x0003603901007387 */ /* 0x0005e80000100800 */
[----:B-1----:R-:W4:Y:S01]  /*17ff0*/  LDL.LU R62, [R1+0x4e0] ;  /* 0x0004e000013e7983 */ /* 0x002f220000300800 */
[----:B------:R-:W-:-:S03]  /*18000*/  IADD3 R68, P1, R68, R0, RZ ;  /* 0x0000000044447210 */ /* 0x000fc60007f3e0ff */
[----:B------:R1:W-:Y:S02]  /*18010*/  LDGSTS.E [R42+0x4000], desc[UR8][R40.64], P0 ;  /* 0x04000000282a7fae */ /* 0x0003e40008121848 */
[----:B-1----:R-:W-:Y:S02]  /*18020*/  IMAD.MOV.U32 R40, RZ, RZ, R48 ;  /* 0x000000ffff287224 */ /* 0x002fe400078e0030 */
[----:B------:R-:W-:Y:S01]  /*18030*/  IMAD.MOV.U32 R41, RZ, RZ, R57 ;  /* 0x000000ffff297224 */ /* 0x000fe200078e0039 */
[----:B------:R-:W-:Y:S01]  /*18040*/  IADD3 R58, P2, R58, R0, RZ ;  /* 0x000000003a3a7210 */ /* 0x000fe20007f5e0ff */
[----:B--2---:R-:W2:Y:S01]  /*18050*/  LDL.LU R48, [R1+0x12c] ;  /* 0x00012c0001307983 */ /* 0x004ea20000300800 */
[----:B------:R-:W-:-:S03]  /*18060*/  IMAD.X R69, R69, 0x1, R2, P1 ;  /* 0x0000000145457824 */ /* 0x000fc600008e0602 */
[----:B------:R1:W-:Y:S01]  /*18070*/  LDGSTS.E [R42+0x4800], desc[UR8][R40.64], P0 ;  /* 0x04800000282a7fae */ /* 0x0003e20008121848 */
[----:B------:R-:W-:-:S03]  /*18080*/  IMAD.X R63, R63, 0x1, R2, P2 ;  /* 0x000000013f3f7824 */ /* 0x000fc600010e0602 */
[----:B------:R-:W2:Y:S04]  /*18090*/  LDL.LU R57, [R1+0x16c] ;  /* 0x00016c0001397983 */ /* 0x000ea80000300800 */
[----:B------:R-:W-:Y:S01]  /*180a0*/  STL [R1+0x3a4], R68 ;  /* 0x0003a44401007387 */ /* 0x000fe20000100800 */
[----:B-1----:R-:W-:Y:S01]  /*180b0*/  MOV R40, R68 ;  /* 0x0000004400287202 */ /* 0x002fe20000000f00 */
[----:B------:R-:W-:Y:S02]  /*180c0*/  IMAD.MOV.U32 R41, RZ, RZ, R69 ;  /* 0x000000ffff297224 */ /* 0x000fe400078e0045 */
[----:B------:R-:W-:Y:S04]  /*180d0*/  STL [R1+0x3a0], R69 ;  /* 0x0003a04501007387 */ /* 0x000fe80000100800 */
[----:B------:R1:W-:Y:S04]  /*180e0*/  STL [R1+0x3e4], R58 ;  /* 0x0003e43a01007387 */ /* 0x0003e80000100800 */
[----:B------:R1:W-:Y:S04]  /*180f0*/  LDGSTS.E [R42+0x5000], desc[UR8][R40.64], P0 ;  /* 0x05000000282a7fae */ /* 0x0003e80008121848 */
[----:B------:R5:W-:Y:S01]  /*18100*/  STL [R1+0x3e0], R63 ;  /* 0x0003e03f01007387 */ /* 0x000be20000100800 */
[----:B-1----:R-:W-:-:S03]  /*18110*/  IMAD.MOV.U32 R40, RZ, RZ, R58 ;  /* 0x000000ffff287224 */ /* 0x002fc600078e003a */
[----:B------:R-:W2:Y:S01]  /*18120*/  LDL.LU R58, [R1+0x128] ;  /* 0x00012800013a7983 */ /* 0x000ea20000300800 */
[----:B------:R-:W-:-:S03]  /*18130*/  IMAD.MOV.U32 R41, RZ, RZ, R63 ;  /* 0x000000ffff297224 */ /* 0x000fc600078e003f */
[----:B-----5:R-:W5:Y:S01]  /*18140*/  LDL.LU R63, [R1+0x168] ;  /* 0x00016800013f7983 */ /* 0x020f620000300800 */
[-C--:B------:R-:W-:Y:S02]  /*18150*/  IADD3 R49, P1, R49, R0.reuse, RZ ;  /* 0x0000000031317210 */ /* 0x080fe40007f3e0ff */
[----:B------:R-:W-:Y:S01]  /*18160*/  IADD3 R59, P2, R59, R0, RZ ;  /* 0x000000003b3b7210 */ /* 0x000fe20007f5e0ff */
[----:B------:R1:W-:Y:S02]  /*18170*/  LDGSTS.E [R42+0x5800], desc[UR8][R40.64], P0 ;  /* 0x05800000282a7fae */ /* 0x0003e40008121848 */
[--C-:B------:R-:W-:Y:S02]  /*18180*/  IMAD.X R60, R60, 0x1, R2.reuse, P1 ;  /* 0x000000013c3c7824 */ /* 0x100fe400008e0602 */
[----:B------:R3:W-:Y:S04]  /*18190*/  STL [R1+0x424], R49 ;  /* 0x0004243101007387 */ /* 0x0007e80000100800 */
[----:B------:R3:W-:Y:S01]  /*181a0*/  STL [R1+0x420], R60 ;  /* 0x0004203c01007387 */ /* 0x0007e20000100800 */
[----:B-1----:R-:W-:Y:S01]  /*181b0*/  MOV R40, R49 ;  /* 0x0000003100287202 */ /* 0x002fe20000000f00 */
[----:B---3--:R-:W-:-:S02]  /*181c0*/  IMAD.X R61, R61, 0x1, R2, P2 ;  /* 0x000000013d3d7824 */ /* 0x008fc400010e0602 */
[----:B------:R1:W-:Y:S01]  /*181d0*/  STL [R1+0x464], R59 ;  /* 0x0004643b01007387 */ /* 0x0003e20000100800 */
[----:B------:R-:W-:-:S03]  /*181e0*/  IMAD.MOV.U32 R41, RZ, RZ, R60 ;  /* 0x000000ffff297224 */ /* 0x000fc600078e003c */
[----:B------:R-:W3:Y:S04]  /*181f0*/  LDL.LU R49, [R1+0x1ac] ;  /* 0x0001ac0001317983 */ /* 0x000ee80000300800 */
[----:B------:R1:W-:Y:S04]  /*18200*/  STL [R1+0x460], R61 ;  /* 0x0004603d01007387 */ /* 0x0003e80000100800 */
[----:B------:R1:W-:Y:S04]  /*18210*/  LDGSTS.E [R42+0x6000], desc[UR8][R40.64], P0 ;  /* 0x06000000282a7fae */ /* 0x0003e80008121848 */
[----:B------:R-:W3:Y:S01]  /*18220*/  LDL.LU R60, [R1+0x1ec] ;  /* 0x0001ec00013c7983 */ /* 0x000ee20000300800 */
[----:B------:R-:W-:Y:S01]  /*18230*/  IADD3 R43, P1, R43, R0, RZ ;  /* 0x000000002b2b7210 */ /* 0x000fe20007f3e0ff */
[----:B-1----:R-:W-:-:S02]  /*18240*/  IMAD.MOV.U32 R40, RZ, RZ, R59 ;  /* 0x000000ffff287224 */ /* 0x002fc400078e003b */
[----:B------:R-:W3:Y:S01]  /*18250*/  LDL.LU R59, [R1+0x1a8] ;  /* 0x0001a800013b7983 */ /* 0x000ee20000300800 */
[----:B------:R-:W-:Y:S01]  /*18260*/  IMAD.MOV.U32 R41, RZ, RZ, R61 ;  /* 0x000000ffff297224 */ /* 0x000fe200078e003d */
[----:B------:R-:W-:Y:S02]  /*18270*/  IADD3 R51, P2, R51, R0, RZ ;  /* 0x0000000033337210 */ /* 0x000fe40007f5e0ff */
[----:B------:R-:W3:Y:S04]  /*18280*/  LDL.LU R61, [R1+0x1e8] ;  /* 0x0001e800013d7983 */ /* 0x000ee80000300800 */
[----:B------:R1:W-:Y:S04]  /*18290*/  LDGSTS.E [R42+0x6800], desc[UR8][R40.64], P0 ;  /* 0x06800000282a7fae */ /* 0x0003e80008121848 */
[----:B------:R-:W-:Y:S01]  /*182a0*/  STL [R1+0x4a4], R43 ;  /* 0x0004a42b01007387 */ /* 0x000fe20000100800 */
[----:B-1----:R-:W-:Y:S01]  /*182b0*/  MOV R40, R43 ;  /* 0x0000002b00287202 */ /* 0x002fe20000000f00 */
[----:B----4-:R-:W-:-:S04]  /*182c0*/  IMAD.X R50, R50, 0x1, R2, P1 ;  /* 0x0000000132327824 */ /* 0x010fc800008e0602 */
[----:B------:R-:W-:Y:S01]  /*182d0*/  IMAD.MOV.U32 R41, RZ, RZ, R50 ;  /* 0x000000ffff297224 */ /* 0x000fe200078e0032 */
[----:B------:R1:W-:Y:S01]  /*182e0*/  STL [R1+0x4a0], R50 ;  /* 0x0004a03201007387 */ /* 0x0003e20000100800 */
[----:B------:R-:W-:-:S03]  /*182f0*/  IMAD.X R62, R62, 0x1, R2, P2 ;  /* 0x000000013e3e7824 */ /* 0x000fc600010e0602 */
[----:B------:R-:W-:Y:S04]  /*18300*/  STL [R1+0x4e4], R51 ;  /* 0x0004e43301007387 */ /* 0x000fe80000100800 */
[----:B------:R4:W-:Y:S04]  /*18310*/  LDGSTS.E [R42+0x7000], desc[UR8][R40.64], P0 ;  /* 0x07000000282a7fae */ /* 0x0009e80008121848 */
[----:B-1----:R-:W3:Y:S04]  /*18320*/  LDL.LU R50, [R1+0x22c] ;  /* 0x00022c0001327983 */ /* 0x002ee80000300800 */
[----:B------:R1:W-:Y:S04]  /*18330*/  STL [R1+0x4e0], R62 ;  /* 0x0004e03e01007387 */ /* 0x0003e80000100800 */
[----:B------:R-:W3:Y:S01]  /*18340*/  LDL.LU R43, [R1+0x26c] ;  /* 0x00026c00012b7983 */ /* 0x000ee20000300800 */
[----:B----4-:R-:W-:-:S02]  /*18350*/  IMAD.MOV.U32 R41, RZ, RZ, R62 ;  /* 0x000000ffff297224 */ /* 0x010fc400078e003e */
[----:B------:R-:W-:Y:S01]  /*18360*/  IMAD.MOV.U32 R40, RZ, RZ, R51 ;  /* 0x000000ffff287224 */ /* 0x000fe200078e0033 */
[----:B-1----:R-:W4:Y:S01]  /*18370*/  LDL.LU R62, [R1+0x228] ;  /* 0x00022800013e7983 */ /* 0x002f220000300800 */
[----:B--2---:R-:W-:-:S03]  /*18380*/  IADD3 R48, P1, R48, R0, RZ ;  /* 0x0000000030307210 */ /* 0x004fc60007f3e0ff */
[----:B------:R-:W2:Y:S01]  /*18390*/  LDL.LU R51, [R1+0x268] ;  /* 0x0002680001337983 */ /* 0x000ea20000300800 */
[----:B------:R-:W-:-:S03]  /*183a0*/  IADD3 R57, P2, R57, R0, RZ ;  /* 0x0000000039397210 */ /* 0x000fc60007f5e0ff */
[----:B------:R1:W-:Y:S04]  /*183b0*/  LDGSTS.E [R42+0x7800], desc[UR8][R40.64], P0 ;  /* 0x07800000282a7fae */ /* 0x0003e80008121848 */
[----:B------:R-:W-:Y:S01]  /*183c0*/  STL [R1+0x12c], R48 ;  /* 0x00012c3001007387 */ /* 0x000fe20000100800 */
[----:B-1----:R-:W-:-:S03]  /*183d0*/  LOP3.LUT R42, R64, 0x10, RZ, 0x3c, !PT ;  /* 0x00000010402a7812 */ /* 0x002fc600078e3cff */
[----:B------:R-:W-:Y:S01]  /*183e0*/  STL [R1+0x16c], R57 ;  /* 0x00016c3901007387 */ /* 0x000fe20000100800 */
[----:B------:R-:W-:Y:S02]  /*183f0*/  IMAD.MOV.U32 R40, RZ, RZ, R48 ;  /* 0x000000ffff287224 */ /* 0x000fe400078e0030 */
[----:B------:R-:W-:Y:S02]  /*18400*/  VIADD R42, R42, UR7 ;  /* 0x000000072a2a7c36 */ /* 0x000fe40008000000 */
[----:B------:R-:W-:-:S04]  /*18410*/  IMAD.X R58, R58, 0x1, R2, P1 ;  /* 0x000000013a3a7824 */ /* 0x000fc800008e0602 */
[----:B------:R-:W-:Y:S01]  /*18420*/  IMAD.MOV.U32 R41, RZ, RZ, R58 ;  /* 0x000000ffff297224 */ /* 0x000fe200078e003a */
[----:B------:R1:W-:Y:S01]  /*18430*/  STL [R1+0x128], R58 ;  /* 0x0001283a01007387 */ /* 0x0003e20000100800 */
[----:B-----5:R-:W-:-:S03]  /*18440*/  IADD3.X R63, R63, R2, RZ, P2, !PT ;  /* 0x000000023f3f7210 */ /* 0x020fc600017fe4ff */
[----:B------:R5:W-:Y:S04]  /*18450*/  LDGSTS.E [R42+0x100], desc[UR8][R40.64], P0 ;  /* 0x00100000282a7fae */ /* 0x000be80008121848 */
[----:B-1----:R-:W2:Y:S04]  /*18460*/  LDL.LU R58, [R1+0x2ac] ;  /* 0x0002ac00013a7983 */ /* 0x002ea80000300800 */
[----:B------:R-:W2:Y:S01]  /*18470*/  LDL.LU R48, [R1+0x2ec] ;  /* 0x0002ec0001307983 */ /* 0x000ea20000300800 */
[----:B-----5:R-:W-:-:S03]  /*18480*/  IMAD.MOV.U32 R41, RZ, RZ, R63 ;  /* 0x000000ffff297224 */ /* 0x020fc600078e003f */
[----:B------:R1:W-:Y:S01]  /*18490*/  STL [R1+0x168], R63 ;  /* 0x0001683f01007387 */ /* 0x0003e20000100800 */
[----:B------:R-:W-:Y:S01]  /*184a0*/  IMAD.MOV.U32 R40, RZ, RZ, R57 ;  /* 0x000000ffff287224 */ /* 0x000fe200078e0039 */
[----:B---3--:R-:W-:-:S04]  /*184b0*/  IADD3 R49, P1, R49, R0, RZ ;  /* 0x0000000031317210 */ /* 0x008fc80007f3e0ff */
[----:B------:R3:W-:Y:S04]  /*184c0*/  LDGSTS.E [R42+0x900], desc[UR8][R40.64], P0 ;  /* 0x00900000282a7fae */ /* 0x0007e80008121848 */
[----:B-1----:R-:W5:Y:S04]  /*184d0*/  LDL.LU R63, [R1+0x2a8] ;  /* 0x0002a800013f7983 */ /* 0x002f680000300800 */
[----:B------:R-:W5:Y:S01]  /*184e0*/  LDL.LU R57, [R1+0x2e8] ;  /* 0x0002e80001397983 */ /* 0x000f620000300800 */
[----:B------:R-:W-:-:S03]  /*184f0*/  IADD3 R60, P2, R60, R0, RZ ;  /* 0x000000003c3c7210 */ /* 0x000fc60007f5e0ff */
[----:B------:R-:W-:Y:S01]  /*18500*/  STL [R1+0x1ac], R49 ;  /* 0x0001ac3101007387 */ /* 0x000fe20000100800 */
[----:B---3--:R-:W-:Y:S02]  /*18510*/  IMAD.MOV.U32 R40, RZ, RZ, R49 ;  /* 0x000000ffff287224 */ /* 0x008fe400078e0031 */
[----:B------:R-:W-:Y:S01]  /*18520*/  IMAD.X R59, R59, 0x1, R2, P1 ;  /* 0x000000013b3b7824 */ /* 0x000fe200008e0602 */
[----:B------:R-:W-:-:S04]  /*18530*/  IADD3.X R61, R61, R2, RZ, P2, !PT ;  /* 0x000000023d3d7210 */ /* 0x000fc800017fe4ff */
[----:B------:R1:W-:Y:S01]  /*18540*/  STL [R1+0x1a8], R59 ;  /* 0x0001a83b01007387 */ /* 0x0003e20000100800 */
[----:B------:R-:W-:-:S03]  /*18550*/  IMAD.MOV.U32 R41, RZ, RZ, R59 ;  /* 0x000000ffff297224 */ /* 0x000fc600078e003b */
[----:B------:R-:W-:Y:S04]  /*18560*/  STL [R1+0x1ec], R60 ;  /* 0x0001ec3c01007387 */ /* 0x000fe80000100800 */
[----:B------:R3:W-:Y:S04]  /*18570*/  LDGSTS.E [R42+0x1100], desc[UR8][R40.64], P0 ;  /* 0x01100000282a7fae */ /* 0x0007e80008121848 */
[----:B-1----:R-:W5:Y:S04]  /*18580*/  LDL.LU R59, [R1+0x32c] ;  /* 0x00032c00013b7983 */ /* 0x002f680000300800 */
[----:B------:R1:W-:Y:S04]  /*18590*/  STL [R1+0x1e8], R61 ;  /* 0x0001e83d01007387 */ /* 0x0003e80000100800 */
[----:B------:R-:W5:Y:S01]  /*185a0*/  LDL.LU R49, [R1+0x36c] ;  /* 0x00036c0001317983 */ /* 0x000f620000300800 */
[----:B---3--:R-:W-:-:S03]  /*185b0*/  IMAD.MOV.U32 R41, RZ, RZ, R61 ;  /* 0x000000ffff297224 */ /* 0x008fc600078e003d */
[----:B-1----:R-:W3:Y:S01]  /*185c0*/  LDL.LU R61, [R1+0x328] ;  /* 0x00032800013d7983 */ /* 0x002ee20000300800 */
[----:B------:R-:W-:-:S03]  /*185d0*/  IMAD.MOV.U32 R40, RZ, RZ, R60 ;  /* 0x000000ffff287224 */ /* 0x000fc600078e003c */
[----:B------:R-:W3:Y:S04]  /*185e0*/  LDL.LU R60, [R1+0x368] ;  /* 0x00036800013c7983 */ /* 0x000ee80000300800 */
[----:B------:R1:W-:Y:S01]  /*185f0*/  LDGSTS.E [R42+0x1900], desc[UR8][R40.64], P0 ;  /* 0x01900000282a7fae */ /* 0x0003e20008121848 */
[----:B------:R-:W-:-:S05]  /*18600*/  IADD3 R50, P1, R50, R0, RZ ;  /* 0x0000000032327210 */ /* 0x000fca0007f3e0ff */
[----:B------:R2:W-:Y:S01]  /*18610*/  STL [R1+0x22c], R50 ;  /* 0x00022c3201007387 */ /* 0x0005e20000100800 */
[----:B------:R-:W-:Y:S01]  /*18620*/  IADD3 R43, P2, R43, R0, RZ ;  /* 0x000000002b2b7210 */ /* 0x000fe20007f5e0ff */
[----:B----4-:R-:W-:Y:S02]  /*18630*/  IMAD.X R62, R62, 0x1, R2, P1 ;  /* 0x000000013e3e7824 */ /* 0x010fe400008e0602 */
[----:B-1----:R-:W-:Y:S01]  /*18640*/  IMAD.MOV.U32 R40, RZ, RZ, R50 ;  /* 0x000000ffff287224 */ /* 0x002fe200078e0032 */
[----:B--2---:R-:W-:Y:S02]  /*18650*/  IADD3.X R51, R51, R2, RZ, P2, !PT ;  /* 0x0000000233337210 */ /* 0x004fe400017fe4ff */
[----:B------:R1:W-:Y:S04]  /*18660*/  STL [R1+0x228], R62 ;  /* 0x0002283e01007387 */ /* 0x0003e80000100800 */
[----:B------:R2:W-:Y:S04]  /*18670*/  STL [R1+0x26c], R43 ;  /* 0x00026c2b01007387 */ /* 0x0005e80000100800 */
[----:B------:R-:W4:Y:S01]  /*18680*/  LDL.LU R50, [R1+0x3ac] ;  /* 0x0003ac0001327983 */ /* 0x000f220000300800 */
[----:B------:R-:W-:-:S03]  /*18690*/  IMAD.MOV.U32 R41, RZ, RZ, R62 ;  /* 0x000000ffff297224 */ /* 0x000fc600078e003e */
[----:B------:R2:W-:Y:S04]  /*186a0*/  STL [R1+0x268], R51 ;  /* 0x0002683301007387 */ /* 0x0005e80000100800 */
[----:B------:R-:W4:Y:S04]  /*186b0*/  LDL.LU R68, [R1+0x3ec] ;  /* 0x0003ec0001447983 */ /* 0x000f280000300800 */
[----:B-1----:R-:W4:Y:S04]  /*186c0*/  LDL.LU R62, [R1+0x3a8] ;  /* 0x0003a800013e7983 */ /* 0x002f280000300800 */
[----:B------:R-:W4:Y:S04]  /*186d0*/  LDL.LU R69, [R1+0x3e8] ;  /* 0x0003e80001457983 */ /* 0x000f280000300800 */
[----:B------:R1:W-:Y:S02]  /*186e0*/  LDGSTS.E [R42+0x2100], desc[UR8][R40.64], P0 ;  /* 0x02100000282a7fae */ /* 0x0003e40008121848 */
[----:B-1----:R-:W-:-:S02]  /*186f0*/  IMAD.MOV.U32 R40, RZ, RZ, R43 ;  /* 0x000000ffff287224 */ /* 0x002fc400078e002b */
[----:B------:R-:W-:Y:S01]  /*18700*/  IMAD.MOV.U32 R41, RZ, RZ, R51 ;  /* 0x000000ffff297224 */ /* 0x000fe200078e0033 */
[----:B--2---:R-:W2:Y:S01]  /*18710*/  LDL.LU R43, [R1+0x42c] ;  /* 0x00042c00012b7983 */ /* 0x004ea20000300800 */
[----:B------:R-:W-:-:S03]  /*18720*/  IADD3 R58, P1, R58, R0, RZ ;  /* 0x000000003a3a7210 */ /* 0x000fc60007f3e0ff */
[----:B------:R-:W2:Y:S01]  /*18730*/  LDL.LU R51, [R1+0x46c] ;  /* 0x00046c0001337983 */ /* 0x000ea20000300800 */
[----:B------:R-:W-:-:S03]  /*18740*/  IADD3 R48, P2, R48, R0, RZ ;  /* 0x0000000030307210 */ /* 0x000fc60007f5e0ff */
[----:B------:R1:W-:Y:S04]  /*18750*/  STL [R1+0x2ac], R58 ;  /* 0x0002ac3a01007387 */ /* 0x0003e80000100800 */
[----:B------:R1:W-:Y:S01]  /*18760*/  LDGSTS.E [R42+0x2900], desc[UR8][R40.64], P0 ;  /* 0x02900000282a7fae */ /* 0x0003e20008121848 */
[----:B-----5:R-:W-:Y:S02]  /*18770*/  IMAD.X R63, R63, 0x1, R2, P1 ;  /* 0x000000013f3f7824 */ /* 0x020fe400008e0602 */
[----:B-1----:R-:W-:Y:S01]  /*18780*/  IMAD.MOV.U32 R40, RZ, RZ, R58 ;  /* 0x000000ffff287224 */ /* 0x002fe200078e003a */
[----:B------:R-:W-:Y:S02]  /*18790*/  IADD3.X R57, R57, R2, RZ, P2, !PT ;  /* 0x0000000239397210 */ /* 0x000fe400017fe4ff */
[----:B------:R1:W-:Y:S04]  /*187a0*/  STL [R1+0x2a8], R63 ;  /* 0x0002a83f01007387 */ /* 0x0003e80000100800 */
[----:B------:R5:W-:Y:S01]  /*187b0*/  STL [R1+0x2ec], R48 ;  /* 0x0002ec3001007387 */ /* 0x000be20000100800 */
[----:B------:R-:W-:-:S03]  /*187c0*/  IMAD.MOV.U32 R41, RZ, RZ, R63 ;  /* 0x000000ffff297224 */ /* 0x000fc600078e003f */
[----:B------:R-:W2:Y:S04]  /*187d0*/  LDL.LU R58, [R1+0x428] ;  /* 0x00042800013a7983 */ /* 0x000ea80000300800 */
[----:B------:R5:W-:Y:S04]  /*187e0*/  STL [R1+0x2e8], R57 ;  /* 0x0002e83901007387 */ /* 0x000be80000100800 */
[----:B-1----:R-:W2:Y:S04]  /*187f0*/  LDL.LU R63, [R1+0x468] ;  /* 0x00046800013f7983 */ /* 0x002ea80000300800 */
[----:B------:R1:W-:Y:S01]  /*18800*/  LDGSTS.E [R42+0x3100], desc[UR8][R40.64], P0 ;  /* 0x03100000282a7fae */ /* 0x0003e20008121848 */
[----:B------:R-:W-:Y:S01]  /*18810*/  IADD3 R59, P1, R59, R0, RZ ;  /* 0x000000003b3b7210 */ /* 0x000fe20007f3e0ff */
[----:B-1----:R-:W-:-:S02]  /*18820*/  IMAD.MOV.U32 R40, RZ, RZ, R48 ;  /* 0x000000ffff287224 */ /* 0x002fc400078e0030 */
[----:B------:R-:W-:Y:S01]  /*18830*/  IMAD.MOV.U32 R41, RZ, RZ, R57 ;  /* 0x000000ffff297224 */ /* 0x000fe200078e0039 */
[----:B------:R-:W-:Y:S01]  /*18840*/  IADD3 R49, P2, R49, R0, RZ ;  /* 0x0000000031317210 */ /* 0x000fe20007f5e0ff */
[----:B-----5:R-:W5:Y:S04]  /*18850*/  LDL.LU R48, [R1+0x4ac] ;  /* 0x0004ac0001307983 */ /* 0x020f680000300800 */
[----:B------:R-:W5:Y:S01]  /*18860*/  LDL.LU R57, [R1+0x4ec] ;  /* 0x0004ec0001397983 */ /* 0x000f620000300800 */
[----:B---3--:R-:W-:-:S03]  /*18870*/  IMAD.X R61, R61, 0x1, R2, P1 ;  /* 0x000000013d3d7824 */ /* 0x008fc600008e0602 */
[----:B------:R1:W-:Y:S01]  /*18880*/  STL [R1+0x32c], R59 ;  /* 0x00032c3b01007387 */ /* 0x0003e20000100800 */
[----:B------:R-:W-:-:S03]  /*18890*/  IADD3.X R60, R60, R2, RZ, P2, !PT ;  /* 0x000000023c3c7210 */ /* 0x000fc600017fe4ff */
[----:B------:R3:W-:Y:S04]  /*188a0*/  LDGSTS.E [R42+0x3900], desc[UR8][R40.64], P0 ;  /* 0x03900000282a7fae */ /* 0x0007e80008121848 */
[----:B------:R1:W-:Y:S04]  /*188b0*/  STL [R1+0x328], R61 ;  /* 0x0003283d01007387 */ /* 0x0003e80000100800 */
[----:B------:R1:W-:Y:S01]  /*188c0*/  STL [R1+0x36c], R49 ;  /* 0x00036c3101007387 */ /* 0x0003e20000100800 */
[----:B---3--:R-:W-:-:S03]  /*188d0*/  IMAD.MOV.U32 R40, RZ, RZ, R59 ;  /* 0x000000ffff287224 */ /* 0x008fc600078e003b */
[----:B-1----:R-:W3:Y:S01]  /*188e0*/  LDL.LU R59, [R1+0x4a8] ;  /* 0x0004a800013b7983 */ /* 0x002ee20000300800 */
[----:B------:R-:W-:-:S03]  /*188f0*/  IMAD.MOV.U32 R41, RZ, RZ, R61 ;  /* 0x000000ffff297224 */ /* 0x000fc600078e003d */
[----:B------:R1:W-:Y:S04]  /*18900*/  STL [R1+0x368], R60 ;  /* 0x0003683c01007387 */ /* 0x0003e80000100800 */
[----:B------:R-:W3:Y:S04]  /*18910*/  LDL.LU R61, [R1+0x4e8] ;  /* 0x0004e800013d7983 */ /* 0x000ee80000300800 */
[----:B------:R1:W-:Y:S02]  /*18920*/  LDGSTS.E [R42+0x4100], desc[UR8][R40.64], P0 ;  /* 0x04100000282a7fae */ /* 0x0003e40008121848 */
[----:B-1----:R-:W-:-:S02]  /*18930*/  IMAD.MOV.U32 R40, RZ, RZ, R49 ;  /* 0x000000ffff287224 */ /* 0x002fc400078e0031 */
[----:B------:R-:W-:Y:S01]  /*18940*/  IMAD.MOV.U32 R41, RZ, RZ, R60 ;  /* 0x000000ffff297224 */ /* 0x000fe200078e003c */
[----:B------:R-:W3:Y:S04]  /*18950*/  LDL.LU R49, [R1+0x134] ;  /* 0x0001340001317983 */ /* 0x000ee80000300800 */
[----:B------:R-:W3:Y:S04]  /*18960*/  LDL.LU R60, [R1+0x174] ;  /* 0x00017400013c7983 */ /* 0x000ee80000300800 */
[----:B------:R1:W-:Y:S01]  /*18970*/  LDGSTS.E [R42+0x4900], desc[UR8][R40.64], P0 ;  /* 0x04900000282a7fae */ /* 0x0003e20008121848 */
[----:B----4-:R-:W-:-:S02]  /*18980*/  IADD3 R50, P1, R50, R0, RZ ;  /* 0x0000000032327210 */ /* 0x010fc40007f3e0ff */
[----:B------:R-:W-:-:S03]  /*18990*/  IADD3 R68, P2, R68, R0, RZ ;  /* 0x0000000044447210 */ /* 0x000fc60007f5e0ff */
[----:B------:R-:W-:Y:S01]  /*189a0*/  IMAD.X R62, R62, 0x1, R2, P1 ;  /* 0x000000013e3e7824 */ /* 0x000fe200008e0602 */
[----:B------:R4:W-:Y:S01]  /*189b0*/  STL [R1+0x3ac], R50 ;  /* 0x0003ac3201007387 */ /* 0x0009e20000100800 */
[----:B------:R-:W-:-:S03]  /*189c0*/  IADD3.X R69, R69, R2, RZ, P2, !PT ;  /* 0x0000000245457210 */ /* 0x000fc600017fe4ff */
[----:B------:R2:W-:Y:S01]  /*189d0*/  STL [R1+0x3a8], R62 ;  /* 0x0003a83e01007387 */ /* 0x0005e20000100800 */
[----:B-1----:R-:W-:-:S03]  /*189e0*/  IMAD.MOV.U32 R40, RZ, RZ, R50 ;  /* 0x000000ffff287224 */ /* 0x002fc600078e0032 */
[----:B------:R-:W-:Y:S01]  /*189f0*/  STL [R1+0x3ec], R68 ;  /* 0x0003ec4401007387 */ /* 0x000fe20000100800 */
[----:B------:R-:W-:-:S03]  /*18a00*/  IMAD.MOV.U32 R41, RZ, RZ, R62 ;  /* 0x000000ffff297224 */ /* 0x000fc600078e003e */
[----:B----4-:R-:W4:Y:S04]  /*18a10*/  LDL.LU R50, [R1+0x130] ;  /* 0x0001300001327983 */ /* 0x010f280000300800 */
[----:B------:R-:W-:Y:S04]  /*18a20*/  STL [R1+0x3e8], R69 ;  /* 0x0003e84501007387 */ /* 0x000fe80000100800 */
[----:B--2---:R-:W2:Y:S01]  /*18a30*/  LDL.LU R62, [R1+0x170] ;  /* 0x00017000013e7983 */ /* 0x004ea20000300800 */
[----:B------:R-:W-:-:S03]  /*18a40*/  IADD3 R43, P1, R43, R0, RZ ;  /* 0x000000002b2b7210 */ /* 0x000fc60007f3e0ff */
[----:B------:R1:W-:Y:S01]  /*18a50*/  LDGSTS.E [R42+0x5100], desc[UR8][R40.64], P0 ;  /* 0x05100000282a7fae */ /* 0x0003e20008121848 */
[----:B------:R-:W-:-:S03]  /*18a60*/  IADD3 R51, P2, R51, R0, RZ ;  /* 0x0000000033337210 */ /* 0x000fc60007f5e0ff */
[----:B------:R1:W-:Y:S02]  /*18a70*/  STL [R1+0x42c], R43 ;  /* 0x00042c2b01007387 */ /* 0x0003e40000100800 */
[----:B-1----:R-:W-:Y:S02]  /*18a80*/  IMAD.MOV.U32 R40, RZ, RZ, R68 ;  /* 0x000000ffff287224 */ /* 0x002fe400078e0044 */
[----:B------:R-:W-:-:S05]  /*18a90*/  IMAD.MOV.U32 R41, RZ, RZ, R69 ;  /* 0x000000ffff297224 */ /* 0x000fca00078e0045 */
[----:B------:R1:W-:Y:S01]  /*18aa0*/  LDGSTS.E [R42+0x5900], desc[UR8][R40.64], P0 ;  /* 0x05900000282a7fae */ /* 0x0003e20008121848 */
[----:B------:R-:W-:Y:S02]  /*18ab0*/  IMAD.X R58, R58, 0x1, R2, P1 ;  /* 0x000000013a3a7824 */ /* 0x000fe400008e0602 */
[----:B-1----:R-:W-:Y:S02]  /*18ac0*/  IMAD.MOV.U32 R40, RZ, RZ, R43 ;  /* 0x000000ffff287224 */ /* 0x002fe400078e002b */
[----:B------:R-:W-:Y:S01]  /*18ad0*/  IMAD.MOV.U32 R41, RZ, RZ, R58 ;  /* 0x000000ffff297224 */ /* 0x000fe200078e003a */
[----:B------:R1:W-:Y:S01]  /*18ae0*/  STL [R1+0x428], R58 ;  /* 0x0004283a01007387 */ /* 0x0003e20000100800 */
[----:B------:R-:W-:-:S03]  /*18af0*/  IADD3.X R63, R63, R2, RZ, P2, !PT ;  /* 0x000000023f3f7210 */ /* 0x000fc600017fe4ff */
[----:B------:R1:W-:Y:S04]  /*18b00*/  STL [R1+0x46c], R51 ;  /* 0x00046c3301007387 */ /* 0x0003e80000100800 */
[----:B------:R-:W2:Y:S04]  /*18b10*/  LDL.LU R43, [R1+0x1b4] ;  /* 0x0001b400012b7983 */ /* 0x000ea80000300800 */
[----:B------:R5:W-:Y:S04]  /*18b20*/  STL [R1+0x468], R63 ;  /* 0x0004683f01007387 */ /* 0x000be80000100800 */
[----:B------:R5:W-:Y:S04]  /*18b30*/  LDGSTS.E [R42+0x6100], desc[UR8][R40.64], P0 ;  /* 0x06100000282a7fae */ /* 0x000be80008121848 */
[----:B-1----:R-:W2:Y:S01]  /*18b40*/  LDL.LU R58, [R1+0x1f4] ;  /* 0x0001f400013a7983 */ /* 0x002ea20000300800 */
[----:B-----5:R-:W-:-:S03]  /*18b50*/  IMAD.MOV.U32 R40, RZ, RZ, R51 ;  /* 0x000000ffff287224 */ /* 0x020fc600078e0033 */
[----:B------:R-:W5:Y:S01]  /*18b60*/  LDL.LU R51, [R1+0x1b0] ;  /* 0x0001b00001337983 */ /* 0x000f620000300800 */
[----:B------:R-:W-:-:S03]  /*18b70*/  IMAD.MOV.U32 R41, RZ, RZ, R63 ;  /* 0x000000ffff297224 */ /* 0x000fc600078e003f */
[----:B------:R-:W5:Y:S01]  /*18b80*/  LDL.LU R63, [R1+0x1f0] ;  /* 0x0001f000013f7983 */ /* 0x000f620000300800 */
[-C--:B------:R-:W-:Y:S02]  /*18b90*/  IADD3 R48, P1, R48, R0.reuse, RZ ;  /* 0x0000000030307210 */ /* 0x080fe40007f3e0ff */
[----:B------:R-:W-:Y:S01]  /*18ba0*/  IADD3 R57, P2, R57, R0, RZ ;  /* 0x0000000039397210 */ /* 0x000fe20007f5e0ff */
[----:B------:R1:W-:Y:S04]  /*18bb0*/  LDGSTS.E [R42+0x6900], desc[UR8][R40.64], P0 ;  /* 0x06900000282a7fae */ /* 0x0003e80008121848 */
[----:B------:R-:W-:Y:S01]  /*18bc0*/  STL [R1+0x4ac], R48 ;  /* 0x0004ac3001007387 */ /* 0x000fe20000100800 */
[----:B---3--:R-:W-:Y:S02]  /*18bd0*/  IMAD.X R59, R59, 0x1, R2, P1 ;  /* 0x000000013b3b7824 */ /* 0x008fe400008e0602 */
[----:B-1----:R-:W-:-:S02]  /*18be0*/  IMAD.MOV.U32 R40, RZ, RZ, R48 ;  /* 0x000000ffff287224 */ /* 0x002fc400078e0030 */
[----:B------:R-:W-:Y:S01]  /*18bf0*/  IMAD.MOV.U32 R41, RZ, RZ, R59 ;  /* 0x000000ffff297224 */ /* 0x000fe200078e003b */
[----:B------:R1:W-:Y:S01]  /*18c00*/  STL [R1+0x4a8], R59 ;  /* 0x0004a83b01007387 */ /* 0x0003e20000100800 */
[----:B------:R-:W-:-:S03]  /*18c10*/  IADD3.X R61, R61, R2, RZ, P2, !PT ;  /* 0x000000023d3d7210 */ /* 0x000fc600017fe4ff */
[----:B------:R-:W-:Y:S04]  /*18c20*/  STL [R1+0x4ec], R57 ;  /* 0x0004ec3901007387 */ /* 0x000fe80000100800 */
[----:B------:R3:W-:Y:S04]  /*18c30*/  LDGSTS.E [R42+0x7100], desc[UR8][R40.64], P0 ;  /* 0x07100000282a7fae */ /* 0x0007e80008121848 */
[----:B-1----:R-:W5:Y:S04]  /*18c40*/  LDL.LU R59, [R1+0x234] ;  /* 0x00023400013b7983 */ /* 0x002f680000300800 */
[----:B------:R1:W-:Y:S04]  /*18c50*/  STL [R1+0x4e8], R61 ;  /* 0x0004e83d01007387 */ /* 0x0003e80000100800 */
[----:B------:R-:W5:Y:S01]  /*18c60*/  LDL.LU R48, [R1+0x274] ;  /* 0x0002740001307983 */ /* 0x000f620000300800 */
[----:B---3--:R-:W-:Y:S01]  /*18c70*/  IMAD.MOV.U32 R41, RZ, RZ, R61 ;  /* 0x000000ffff297224 */ /* 0x008fe200078e003d */
[-C--:B------:R-:W-:Y:S01]  /*18c80*/  IADD3 R49, P1, R49, R0.reuse, RZ ;  /* 0x0000000031317210 */ /* 0x080fe20007f3e0ff */
[----:B------:R-:W-:Y:S01]  /*18c90*/  IMAD.MOV.U32 R40, RZ, RZ, R57 ;  /* 0x000000ffff287224 */ /* 0x000fe200078e0039 */
[----:B-1----:R-:W3:Y:S01]  /*18ca0*/  LDL.LU R61, [R1+0x230] ;  /* 0x00023000013d7983 */ /* 0x002ee20000300800 */
[----:B------:R-:W-:-:S03]  /*18cb0*/  IADD3 R60, P2, R60, R0, RZ ;  /* 0x000000003c3c7210 */ /* 0x000fc60007f5e0ff */
[----:B------:R-:W3:Y:S04]  /*18cc0*/  LDL.LU R57, [R1+0x270] ;  /* 0x0002700001397983 */ /* 0x000ee80000300800 */
[----:B------:R1:W-:Y:S04]  /*18cd0*/  LDGSTS.E [R42+0x7900], desc[UR8][R40.64], P0 ;  /* 0x07900000282a7fae */ /* 0x0003e80008121848 */
[----:B------:R2:W-:Y:S01]  /*18ce0*/  STL [R1+0x134], R49 ;  /* 0x0001343101007387 */ /* 0x0005e20000100800 */
[----:B-1----:R-:W-:Y:S02]  /*18cf0*/  VIADD R42, R67, UR7 ;  /* 0x00000007432a7c36 */ /* 0x002fe40008000000 */
[----:B------:R-:W-:-:S02]  /*18d00*/  IMAD.MOV.U32 R40, RZ, RZ, R49 ;  /* 0x000000ffff287224 */ /* 0x000fc400078e0031 */
[----:B----4-:R-:W-:-:S04]  /*18d10*/  IMAD.X R50, R50, 0x1, R2, P1 ;  /* 0x0000000132327824 */ /* 0x010fc800008e0602 */
[----:B------:R-:W-:Y:S01]  /*18d20*/  IMAD.MOV.U32 R41, RZ, RZ, R50 ;  /* 0x000000ffff297224 */ /* 0x000fe200078e0032 */
[----:B------:R1:W-:Y:S01]  /*18d30*/  STL [R1+0x130], R50 ;  /* 0x0001303201007387 */ /* 0x0003e20000100800 */
[----:B--2---:R-:W-:-:S03]  /*18d40*/  IADD3.X R62, R62, R2, RZ, P2, !PT ;  /* 0x000000023e3e7210 */ /* 0x004fc600017fe4ff */
[----:B------:R-:W-:Y:S04]  /*18d50*/  STL [R1+0x174], R60 ;  /* 0x0001743c01007387 */ /* 0x000fe80000100800 */
[----:B------:R2:W-:Y:S04]  /*18d60*/  STL [R1+0x170], R62 ;  /* 0x0001703e01007387 */ /* 0x0005e80000100800 */
[----:B------:R-:W4:Y:S04]  /*18d70*/  LDL.LU R49, [R1+0x2b4] ;  /* 0x0002b40001317983 */ /* 0x000f280000300800 */
[----:B------:R2:W-:Y:S04]  /*18d80*/  LDGSTS.E [R42+0x200], desc[UR8][R40.64], P0 ;  /* 0x00200000282a7fae */ /* 0x0005e80008121848 */
[----:B-1----:R-:W4:Y:S01]  /*18d90*/  LDL.LU R50, [R1+0x2f4] ;  /* 0x0002f40001327983 */ /* 0x002f220000300800 */
[----:B--2---:R-:W-:-:S03]  /*18da0*/  IMAD.MOV.U32 R41, RZ, RZ, R62 ;  /* 0x000000ffff297224 */ /* 0x004fc600078e003e */
[----:B------:R-:W2:Y:S01]  /*18db0*/  LDL.LU R62, [R1+0x2b0] ;  /* 0x0002b000013e7983 */ /* 0x000ea20000300800 */
[----:B------:R-:W-:-:S03]  /*18dc0*/  IMAD.MOV.U32 R40, RZ, RZ, R60 ;  /* 0x000000ffff287224 */ /* 0x000fc600078e003c */
[----:B------:R-:W2:Y:S04]  /*18dd0*/  LDL.LU R60, [R1+0x2f0] ;  /* 0x0002f000013c7983 */ /* 0x000ea80000300800 */
[----:B------:R1:W-:Y:S01]  /*18de0*/  LDGSTS.E [R42+0xa00], desc[UR8][R40.64], P0 ;  /* 0x00a00000282a7fae */ /* 0x0003e20008121848 */
[----:B------:R-:W-:-:S05]  /*18df0*/  IADD3 R43, P1, R43, R0, RZ ;  /* 0x000000002b2b7210 */ /* 0x000fca0007f3e0ff */
[----:B------:R-:W-:Y:S01]  /*18e00*/  STL [R1+0x1b4], R43 ;  /* 0x0001b42b01007387 */ /* 0x000fe20000100800 */
[----:B-1----:R-:W-:Y:S01]  /*18e10*/  IMAD.MOV.U32 R40, RZ, RZ, R43 ;  /* 0x000000ffff287224 */ /* 0x002fe200078e002b */
[----:B------:R-:W-:Y:S02]  /*18e20*/  IADD3 R58, P2, R58, R0, RZ ;  /* 0x000000003a3a7210 */ /* 0x000fe40007f5e0ff */
[----:B-----5:R-:W-:-:S03]  /*18e30*/  IADD3.X R51, R51, R2, RZ, P1, !PT ;  /* 0x0000000233337210 */ /* 0x020fc60000ffe4ff */
[----:B------:R-:W-:Y:S02]  /*18e40*/  IMAD.X R63, R63, 0x1, R2, P2 ;  /* 0x000000013f3f7824 */ /* 0x000fe400010e0602 */
[----:B------:R1:W-:Y:S01]  /*18e50*/  STL [R1+0x1b0], R51 ;  /* 0x0001b03301007387 */ /* 0x0003e20000100800 */
[----:B------:R-:W-:-:S03]  /*18e60*/  IMAD.MOV.U32 R41, RZ, RZ, R51 ;  /* 0x000000ffff297224 */ /* 0x000fc600078e0033 */
[----:B------:R-:W-:Y:S04]  /*18e70*/  STL [R1+0x1f4], R58 ;  /* 0x0001f43a01007387 */ /* 0x000fe80000100800 */
[----:B------:R5:W-:Y:S04]  /*18e80*/  LDGSTS.E [R42+0x1200], desc[UR8][R40.64], P0 ;  /* 0x01200000282a7fae */ /* 0x000be80008121848 */
[----:B-1----:R-:W2:Y:S04]  /*18e90*/  LDL.LU R51, [R1+0x334] ;  /* 0x0003340001337983 */ /* 0x002ea80000300800 */
[----:B------:R1:W-:Y:S04]  /*18ea0*/  STL [R1+0x1f0], R63 ;  /* 0x0001f03f01007387 */ /* 0x0003e80000100800 */
[----:B------:R-:W2:Y:S01]  /*18eb0*/  LDL.LU R43, [R1+0x374] ;  /* 0x00037400012b7983 */ /* 0x000ea20000300800 */
[----:B-----5:R-:W-:-:S03]  /*18ec0*/  IMAD.MOV.U32 R41, RZ, RZ, R63 ;  /* 0x000000ffff297224 */ /* 0x020fc600078e003f */
[----:B-1----:R-:W5:Y:S01]  /*18ed0*/  LDL.LU R63, [R1+0x330] ;  /* 0x00033000013f7983 */ /* 0x002f620000300800 */
[----:B------:R-:W-:-:S03]  /*18ee0*/  IMAD.MOV.U32 R40, RZ, RZ, R58 ;  /* 0x000000ffff287224 */ /* 0x000fc600078e003a */
[----:B------:R-:W5:Y:S01]  /*18ef0*/  LDL.LU R58, [R1+0x370] ;  /* 0x00037000013a7983 */ /* 0x000f620000300800 */
[----:B------:R-:W-:-:S03]  /*18f00*/  IADD3 R59, P1, R59, R0, RZ ;  /* 0x000000003b3b7210 */ /* 0x000fc60007f3e0ff */
[----:B------:R1:W-:Y:S01]  /*18f10*/  LDGSTS.E [R42+0x1a00], desc[UR8][R40.64], P0 ;  /* 0x01a00000282a7fae */ /* 0x0003e20008121848 */
[----:B------:R-:W-:-:S03]  /*18f20*/  IADD3 R48, P2, R48, R0, RZ ;  /* 0x0000000030307210 */ /* 0x000fc60007f5e0ff */
[----:B------:R1:W-:Y:S01]  /*18f30*/  STL [R1+0x234], R59 ;  /* 0x0002343b01007387 */ /* 0x0003e20000100800 */
[----:B---3--:R-:W-:Y:S01]  /*18f40*/  IADD3.X R61, R61, R2, RZ, P1, !PT ;  /* 0x000000023d3d7210 */ /* 0x008fe20000ffe4ff */
[----:B------:R-:W-:-:S04]  /*18f50*/  IMAD.X R57, R57, 0x1, R2, P2 ;  /* 0x0000000139397824 */ /* 0x000fc800010e0602 */
[----:B------:R3:W-:Y:S01]  /*18f60*/  STL [R1+0x230], R61 ;  /* 0x0002303d01007387 */ /* 0x0007e20000100800 */
[----:B-1----:R-:W-:-:S03]  /*18f70*/  IMAD.MOV.U32 R40, RZ, RZ, R59 ;  /* 0x000000ffff287224 */ /* 0x002fc600078e003b */
[----:B------:R1:W-:Y:S04]  /*18f80*/  STL [R1+0x274], R48 ;  /* 0x0002743001007387 */ /* 0x0003e80000100800 */
[----:B------:R-:W5:Y:S01]  /*18f90*/  LDL.LU R67, [R1+0x3b4] ;  /* 0x0003b40001437983 */ /* 0x000f620000300800 */
[----:B------:R-:W-:-:S03]  /*18fa0*/  IMAD.MOV.U32 R41, RZ, RZ, R61 ;  /* 0x000000ffff297224 */ /* 0x000fc600078e003d */
[----:B------:R1:W-:Y:S04]  /*18fb0*/  STL [R1+0x270], R57 ;  /* 0x0002703901007387 */ /* 0x0003e80000100800 */
[----:B------:R-:W5:Y:S04]  /*18fc0*/  LDL.LU R59, [R1+0x3f4] ;  /* 0x0003f400013b7983 */ /* 0x000f680000300800 */
[----:B------:R-:W5:Y:S04]  /*18fd0*/  LDL.LU R68, [R1+0x3b0] ;  /* 0x0003b00001447983 */ /* 0x000f680000300800 */
[----:B------:R1:W-:Y:S04]  /*18fe0*/  LDGSTS.E [R42+0x2200], desc[UR8][R40.64], P0 ;  /* 0x02200000282a7fae */ /* 0x0003e80008121848 */
[----:B---3--:R-:W3:Y:S01]  /*18ff0*/  LDL.LU R61, [R1+0x3f0] ;  /* 0x0003f000013d7983 */ /* 0x008ee20000300800 */
[----:B-1----:R-:W-:-:S02]  /*19000*/  IMAD.MOV.U32 R40, RZ, RZ, R48 ;  /* 0x000000ffff287224 */ /* 0x002fc400078e0030 */
[----:B------:R-:W-:Y:S01]  /*19010*/  IMAD.MOV.U32 R41, RZ, RZ, R57 ;  /* 0x000000ffff297224 */ /* 0x000fe200078e0039 */
[----:B------:R-:W3:Y:S04]  /*19020*/  LDL.LU R48, [R1+0x434] ;  /* 0x0004340001307983 */ /* 0x000ee80000300800 */
[----:B------:R-:W3:Y:S04]  /*19030*/  LDL.LU R57, [R1+0x474] ;  /* 0x0004740001397983 */ /* 0x000ee80000300800 */
[----:B------:R1:W-:Y:S01]  /*19040*/  LDGSTS.E [R42+0x2a00], desc[UR8][R40.64], P0 ;  /* 0x02a00000282a7fae */ /* 0x0003e20008121848 */
[----:B----4-:R-:W-:-:S05]  /*19050*/  IADD3 R49, P1, R49, R0, RZ ;  /* 0x0000000031317210 */ /* 0x010fca0007f3e0ff */
[----:B------:R4:W-:Y:S01]  /*19060*/  STL [R1+0x2b4], R49 ;  /* 0x0002b43101007387 */ /* 0x0009e20000100800 */
[----:B------:R-:W-:Y:S01]  /*19070*/  IADD3 R50, P2, R50, R0, RZ ;  /* 0x0000000032327210 */ /* 0x000fe20007f5e0ff */
[----:B-1----:R-:W-:Y:S01]  /*19080*/  IMAD.MOV.U32 R40, RZ, RZ, R49 ;  /* 0x000000ffff287224 */ /* 0x002fe200078e0031 */
[----:B--2---:R-:W-:-:S03]  /*19090*/  IADD3.X R62, R62, R2, RZ, P1, !PT ;  /* 0x000000023e3e7210 */ /* 0x004fc60000ffe4ff */
[----:B------:R-:W-:Y:S02]  /*190a0*/  IMAD.X R60, R60, 0x1, R2, P2 ;  /* 0x000000013c3c7824 */ /* 0x000fe400010e0602 */
[----:B------:R1:W-:Y:S04]  /*190b0*/  STL [R1+0x2b0], R62 ;  /* 0x0002b03e01007387 */ /* 0x0003e80000100800 */
[----:B------:R2:W-:Y:S04]  /*190c0*/  STL [R1+0x2f4], R50 ;  /* 0x0002f43201007387 */ /* 0x0005e80000100800 */
[----:B----4-:R-:W4:Y:S01]  /*190d0*/  LDL.LU R49, [R1+0x430] ;  /* 0x0004300001317983 */ /* 0x010f220000300800 */
[----:B------:R-:W-:-:S03]  /*190e0*/  IMAD.MOV.U32 R41, RZ, RZ, R62 ;  /* 0x000000ffff297224 */ /* 0x000fc600078e003e */
[----:B------:R2:W-:Y:S04]  /*190f0*/  STL [R1+0x2f0], R60 ;  /* 0x0002f03c01007387 */ /* 0x0005e80000100800 */
[----:B-1----:R-:W4:Y:S04]  /*19100*/  LDL.LU R62, [R1+0x470] ;  /* 0x00047000013e7983 */ /* 0x002f280000300800 */
[----:B------:R1:W-:Y:S02]  /*19110*/  LDGSTS.E [R42+0x3200], desc[UR8][R40.64], P0 ;  /* 0x03200000282a7fae */ /* 0x0003e40008121848 */
[----:B-1----:R-:W-:-:S02]  /*19120*/  IMAD.MOV.U32 R40, RZ, RZ, R50 ;  /* 0x000000ffff287224 */ /* 0x002fc400078e0032 */
[----:B------:R-:W-:Y:S01]  /*19130*/  IMAD.MOV.U32 R41, RZ, RZ, R60 ;  /* 0x000000ffff297224 */ /* 0x000fe200078e003c */
[----:B--2---:R-:W2:Y:S04]  /*19140*/  LDL.LU R50, [R1+0x4b4] ;  /* 0x0004b40001327983 */ /* 0x004ea80000300800 */
[----:B------:R-:W2:Y:S04]  /*19150*/  LDL.LU R60, [R1+0x4f4] ;  /* 0x0004f400013c7983 */ /* 0x000ea80000300800 */
[----:B------:R1:W-:Y:S01]  /*19160*/  LDGSTS.E [R42+0x3a00], desc[UR8][R40.64], P0 ;  /* 0x03a00000282a7fae */ /* 0x0003e20008121848 */
[----:B------:R-:W-:-:S05]  /*19170*/  IADD3 R51, P1, R51, R0, RZ ;  /* 0x0000000033337210 */ /* 0x000fca0007f3e0ff */
[----:B------:R1:W-:Y:S01]  /*19180*/  STL [R1+0x334], R51 ;  /* 0x0003343301007387 */ /* 0x0003e20000100800 */
[----:B------:R-:W-:Y:S02]  /*19190*/  IADD3 R43, P2, R43, R0, RZ ;  /* 0x000000002b2b7210 */ /* 0x000fe40007f5e0ff */
[----:B-----5:R-:W-:Y:S01]  /*191a0*/  IADD3.X R63, R63, R2, RZ, P1, !PT ;  /* 0x000000023f3f7210 */ /* 0x020fe20000ffe4ff */
[----:B-1----:R-:W-:Y:S02]  /*191b0*/  IMAD.MOV.U32 R40, RZ, RZ, R51 ;  /* 0x000000ffff287224 */ /* 0x002fe400078e0033 */
[----:B------:R-:W-:Y:S02]  /*191c0*/  IMAD.X R58, R58, 0x1, R2, P2 ;  /* 0x000000013a3a7824 */ /* 0x000fe400010e0602 */
[----:B------:R1:W-:Y:S04]  /*191d0*/  STL [R1+0x330], R63 ;  /* 0x0003303f01007387 */ /* 0x0003e80000100800 */
[----:B------:R5:W-:Y:S04]  /*191e0*/  STL [R1+0x374], R43 ;  /* 0x0003742b01007387 */ /* 0x000be80000100800 */
[----:B------:R-:W2:Y:S01]  /*191f0*/  LDL.LU R51, [R1+0x4b0] ;  /* 0x0004b00001337983 */ /* 0x000ea20000300800 */
[----:B------:R-:W-:-:S03]  /*19200*/  IMAD.MOV.U32 R41, RZ, RZ, R63 ;  /* 0x000000ffff297224 */ /* 0x000fc600078e003f */
[----:B------:R5:W-:Y:S04]  /*19210*/  STL [R1+0x370], R58 ;  /* 0x0003703a01007387 */ /* 0x000be80000100800 */
[----:B-1----:R-:W2:Y:S04]  /*19220*/  LDL.LU R63, [R1+0x4f0] ;  /* 0x0004f000013f7983 */ /* 0x002ea80000300800 */
[----:B------:R1:W-:Y:S01]  /*19230*/  LDGSTS.E [R42+0x4200], desc[UR8][R40.64], P0 ;  /* 0x04200000282a7fae */ /* 0x0003e20008121848 */
[----:B------:R-:W-:Y:S01]  /*19240*/  IADD3 R67, P1, R67, R0, RZ ;  /* 0x0000000043437210 */ /* 0x000fe20007f3e0ff */
[----:B-1----:R-:W-:-:S02]  /*19250*/  IMAD.MOV.U32 R40, RZ, RZ, R43 ;  /* 0x000000ffff287224 */ /* 0x002fc400078e002b */
[----:B------:R-:W-:Y:S01]  /*19260*/  IMAD.MOV.U32 R41, RZ, RZ, R58 ;  /* 0x000000ffff297224 */ /* 0x000fe200078e003a */
[----:B------:R-:W-:Y:S01]  /*19270*/  IADD3 R59, P2, R59, R0, RZ ;  /* 0x000000003b3b7210 */ /* 0x000fe20007f5e0ff */
[----:B-----5:R-:W5:Y:S01]  /*19280*/  LDL.LU R43, [R1+0x13c] ;  /* 0x00013c00012b7983 */ /* 0x020f620000300800 */
[----:B------:R-:W-:-:S03]  /*19290*/  IADD3.X R68, R68, R2, RZ, P1, !PT ;  /* 0x0000000244447210 */ /* 0x000fc60000ffe4ff */
[----:B------:R1:W-:Y:S04]  /*192a0*/  LDGSTS.E [R42+0x4a00], desc[UR8][R40.64], P0 ;  /* 0x04a00000282a7fae */ /* 0x0003e80008121848 */
[----:B------:R-:W5:Y:S01]  /*192b0*/  LDL.LU R58, [R1+0x17c] ;  /* 0x00017c00013a7983 */ /* 0x000f620000300800 */
[----:B---3--:R-:W-:-:S03]  /*192c0*/  IMAD.X R61, R61, 0x1, R2, P2 ;  /* 0x000000013d3d7824 */ /* 0x008fc600010e0602 */
[----:B------:R-:W-:Y:S01]  /*192d0*/  STL [R1+0x3b4], R67 ;  /* 0x0003b44301007387 */ /* 0x000fe20000100800 */
[----:B-1----:R-:W-:Y:S02]  /*192e0*/  IMAD.MOV.U32 R40, RZ, RZ, R67 ;  /* 0x000000ffff287224 */ /* 0x002fe400078e0043 */
[----:B------:R-:W-:Y:S01]  /*192f0*/  IMAD.MOV.U32 R41, RZ, RZ, R68 ;  /* 0x000000ffff297224 */ /* 0x000fe200078e0044 */
[----:B------:R-:W-:Y:S01]  /*19300*/  STL [R1+0x3b0], R68 ;  /* 0x0003b04401007387 */ /* 0x000fe20000100800 */
[----:B------:R-:W-:-:S03]  /*19310*/  IADD3 R48, P1, R48, R0, RZ ;  /* 0x0000000030307210 */ /* 0x000fc60007f3e0ff */
[----:B------:R1:W-:Y:S04]  /*19320*/  STL [R1+0x3f4], R59 ;  /* 0x0003f43b01007387 */ /* 0x0003e80000100800 */
[----:B------:R3:W-:Y:S01]  /*19330*/  LDGSTS.E [R42+0x5200], desc[UR8][R40.64], P0 ;  /* 0x05200000282a7fae */ /* 0x0007e20008121848 */
[----:B------:R-:W-:-:S03]  /*19340*/  IADD3 R57, P2, R57, R0, RZ ;  /* 0x0000000039397210 */ /* 0x000fc60007f5e0ff */
[----:B------:R1:W-:Y:S01]  /*19350*/  STL [R1+0x3f0], R61 ;  /* 0x0003f03d01007387 */ /* 0x0003e20000100800 */
[----:B---3--:R-:W-:-:S03]  /*19360*/  IMAD.MOV.U32 R40, RZ, RZ, R59 ;  /* 0x000000ffff287224 */ /* 0x008fc600078e003b */
[----:B-1----:R-:W3:Y:S01]  /*19370*/  LDL.LU R59, [R1+0x138] ;  /* 0x00013800013b7983 */ /* 0x002ee20000300800 */
[----:B------:R-:W-:-:S03]  /*19380*/  IMAD.MOV.U32 R41, RZ, RZ, R61 ;  /* 0x000000ffff297224 */ /* 0x000fc600078e003d */
[----:B------:R-:W3:Y:S04]  /*19390*/  LDL.LU R61, [R1+0x178] ;  /* 0x00017800013d7983 */ /* 0x000ee80000300800 */
[----:B------:R1:W-:Y:S04]  /*193a0*/  LDGSTS.E [R42+0x5a00], desc[UR8][R40.64], P0 ;  /* 0x05a00000282a7fae */ /* 0x0003e80008121848 */
[----:B------:R4:W-:Y:S01]  /*193b0*/  STL [R1+0x434], R48 ;  /* 0x0004343001007387 */ /* 0x0009e20000100800 */
[----:B-1----:R-:W-:Y:S01]  /*193c0*/  IMAD.MOV.U32 R40, RZ, RZ, R48 ;  /* 0x000000ffff287224 */ /* 0x002fe200078e0030 */
[----:B----4-:R-:W-:-:S05]  /*193d0*/  IADD3.X R49, R49, R2, RZ, P1, !PT ;  /* 0x0000000231317210 */ /* 0x010fca0000ffe4ff */
[----:B------:R1:W-:Y:S01]  /*193e0*/  STL [R1+0x430], R49 ;  /* 0x0004303101007387 */ /* 0x0003e20000100800 */
[----:B------:R-:W-:Y:S02]  /*193f0*/  IMAD.MOV.U32 R41, RZ, RZ, R49 ;  /* 0x000000ffff297224 */ /* 0x000fe400078e0031 */
[----:B------:R-:W-:Y:S01]  /*19400*/  IMAD.X R62, R62, 0x1, R2, P2 ;  /* 0x000000013e3e7824 */ /* 0x000fe200010e0602 */
[----:B------:R4:W-:Y:S04]  /*19410*/  STL [R1+0x474], R57 ;  /* 0x0004743901007387 */ /* 0x0009e80000100800 */
[----:B------:R-:W3:Y:S04]  /*19420*/  LDL.LU R48, [R1+0x1bc] ;  /* 0x0001bc0001307983 */ /* 0x000ee80000300800 */
[----:B------:R4:W-:Y:S04]  /*19430*/  STL [R1+0x470], R62 ;  /* 0x0004703e01007387 */ /* 0x0009e80000100800 */
[----:B------:R4:W-:Y:S04]  /*19440*/  LDGSTS.E [R42+0x6200], desc[UR8][R40.64], P0 ;  /* 0x06200000282a7fae */ /* 0x0009e80008121848 */
[----:B-1----:R-:W3:Y:S01]  /*19450*/  LDL.LU R49, [R1+0x1fc] ;  /* 0x0001fc0001317983 */ /* 0x002ee20000300800 */
[----:B--2---:R-:W-:Y:S01]  /*19460*/  IADD3 R50, P1, R50, R0, RZ ;  /* 0x0000000032327210 */ /* 0x004fe20007f3e0ff */
[----:B----4-:R-:W-:-:S02]  /*19470*/  IMAD.MOV.U32 R40, RZ, RZ, R57 ;  /* 0x000000ffff287224 */ /* 0x010fc400078e0039 */
[----:B------:R-:W2:Y:S01]  /*19480*/  LDL.LU R57, [R1+0x1b8] ;  /* 0x0001b80001397983 */ /* 0x000ea20000300800 */
[----:B------:R-:W-:-:S03]  /*19490*/  IMAD.MOV.U32 R41, RZ, RZ, R62 ;  /* 0x000000ffff297224 */ /* 0x000fc600078e003e */
[----:B------:R-:W4:Y:S01]  /*194a0*/  LDL.LU R62, [R1+0x1f8] ;  /* 0x0001f800013e7983 */ /* 0x000f220000300800 */
[----:B------:R-:W-:-:S03]  /*194b0*/  IADD3 R60, P2, R60, R0, RZ ;  /* 0x000000003c3c7210 */ /* 0x000fc60007f5e0ff */
[----:B------:R1:W-:Y:S04]  /*194c0*/  LDGSTS.E [R42+0x6a00], desc[UR8][R40.64], P0 ;  /* 0x06a00000282a7fae */ /* 0x0003e80008121848 */
[----:B------:R-:W-:Y:S01]  /*194d0*/  STL [R1+0x4b4], R50 ;  /* 0x0004b43201007387 */ /* 0x000fe20000100800 */
[----:B-1----:R-:W-:Y:S01]  /*194e0*/  IMAD.MOV.U32 R40, RZ, RZ, R50 ;  /* 0x000000ffff287224 */ /* 0x002fe200078e0032 */
[----:B------:R-:W-:-:S05]  /*194f0*/  IADD3.X R51, R51, R2, RZ, P1, !PT ;  /* 0x0000000233337210 */ /* 0x000fca0000ffe4ff */
[----:B------:R1:W-:Y:S01]  /*19500*/  STL [R1+0x4b0], R51 ;  /* 0x0004b03301007387 */ /* 0x0003e20000100800 */
[----:B------:R-:W-:Y:S02]  /*19510*/  IMAD.MOV.U32 R41, RZ, RZ, R51 ;  /* 0x000000ffff297224 */ /* 0x000fe400078e0033 */
[----:B------:R-:W-:Y:S01]  /*19520*/  IMAD.X R63, R63, 0x1, R2, P2 ;  /* 0x000000013f3f7824 */ /* 0x000fe200010e0602 */
[----:B------:R-:W-:Y:S04]  /*19530*/  STL [R1+0x4f4], R60 ;  /* 0x0004f43c01007387 */ /* 0x000fe80000100800 */
[----:B------:R1:W-:Y:S04]  /*19540*/  LDGSTS.E [R42+0x7200], desc[UR8][R40.64], P0 ;  /* 0x07200000282a7fae */ /* 0x0003e80008121848 */
[----:B-1----:R-:W4:Y:S04]  /*19550*/  LDL.LU R51, [R1+0x23c] ;  /* 0x00023c0001337983 */ /* 0x002f280000300800 */
[----:B------:R1:W-:Y:S04]  /*19560*/  STL [R1+0x4f0], R63 ;  /* 0x0004f03f01007387 */ /* 0x0003e80000100800 */
[----:B------:R-:W4:Y:S01]  /*19570*/  LDL.LU R50, [R1+0x27c] ;  /* 0x00027c0001327983 */ /* 0x000f220000300800 */
[----:B------:R-:W-:-:S02]  /*19580*/  IMAD.MOV.U32 R41, RZ, RZ, R63 ;  /* 0x000000ffff297224 */ /* 0x000fc400078e003f */
[----:B------:R-:W-:Y:S01]  /*19590*/  IMAD.MOV.U32 R40, RZ, RZ, R60 ;  /* 0x000000ffff287224 */ /* 0x000fe200078e003c */
[----:B-1----:R-:W4:Y:S04]  /*195a0*/  LDL.LU R63, [R1+0x238] ;  /* 0x00023800013f7983 */ /* 0x002f280000300800 */
[----:B------:R-:W4:Y:S01]  /*195b0*/  LDL.LU R60, [R1+0x278] ;  /* 0x00027800013c7983 */ /* 0x000f220000300800 */
[-C--:B-----5:R-:W-:Y:S02]  /*195c0*/  IADD3 R43, P1, R43, R0.reuse, RZ ;  /* 0x000000002b2b7210 */ /* 0x0a0fe40007f3e0ff */
[----:B------:R-:W-:Y:S01]  /*195d0*/  IADD3 R58, P2, R58, R0, RZ ;  /* 0x000000003a3a7210 */ /* 0x000fe20007f5e0ff */
[----:B------:R1:W-:Y:S04]  /*195e0*/  LDGSTS.E [R42+0x7a00], desc[UR8][R40.64], P0 ;  /* 0x07a00000282a7fae */ /* 0x0003e80008121848 */
[----:B------:R-:W-:Y:S01]  /*195f0*/  STL [R1+0x13c], R43 ;  /* 0x00013c2b01007387 */ /* 0x000fe20000100800 */
[----:B-1----:R-:W-:-:S03]  /*19600*/  LOP3.LUT R42, R64, 0x30, RZ, 0x3c, !PT ;  /* 0x00000030402a7812 */ /* 0x002fc600078e3cff */
[----:B------:R-:W-:Y:S01]  /*19610*/  STL [R1+0x17c], R58 ;  /* 0x00017c3a01007387 */ /* 0x000fe20000100800 */
[----:B------:R-:W-:Y:S02]  /*19620*/  IMAD.MOV.U32 R40, RZ, RZ, R43 ;  /* 0x000000ffff287224 */ /* 0x000fe400078e002b */
[----:B------:R-:W-:Y:S01]  /*19630*/  VIADD R42, R42, UR7 ;  /* 0x000000072a2a7c36 */ /* 0x000fe20008000000 */
[----:B---3--:R-:W-:Y:S01]  /*19640*/  IADD3.X R59, R59, R2, RZ, P1, !PT ;  /* 0x000000023b3b7210 */ /* 0x008fe20000ffe4ff */
[----:B------:R-:W-:-:S04]  /*19650*/  IMAD.X R61, R61, 0x1, R2, P2 ;  /* 0x000000013d3d7824 */ /* 0x000fc800010e0602 */
[----:B------:R1:W-:Y:S01]  /*19660*/  STL [R1+0x138], R59 ;  /* 0x0001383b01007387 */ /* 0x0003e20000100800 */
[----:B------:R-:W-:-:S05]  /*19670*/  IMAD.MOV.U32 R41, RZ, RZ, R59 ;  /* 0x000000ffff297224 */ /* 0x000fca00078e003b */
[----:B------:R3:W-:Y:S04]  /*19680*/  LDGSTS.E [R42+0x300], desc[UR8][R40.64], P0 ;  /* 0x00300000282a7fae */ /* 0x0007e80008121848 */
[----:B-1----:R-:W5:Y:S04]  /*19690*/  LDL.LU R59, [R1+0x2bc] ;  /* 0x0002bc00013b7983 */ /* 0x002f680000300800 */
[----:B------:R-:W5:Y:S04]  /*196a0*/  LDL.LU R43, [R1+0x2fc] ;  /* 0x0002fc00012b7983 */ /* 0x000f680000300800 */
[----:B------:R1:W-:Y:S01]  /*196b0*/  STL [R1+0x178], R61 ;  /* 0x0001783d01007387 */ /* 0x0003e20000100800 */
[----:B---3--:R-:W-:Y:S01]  /*196c0*/  MOV R41, R61 ;  /* 0x0000003d00297202 */ /* 0x008fe20000000f00 */
[----:B------:R-:W-:-:S05]  /*196d0*/  IMAD.MOV.U32 R40, RZ, RZ, R58 ;  /* 0x000000ffff287224 */ /* 0x000fca00078e003a */
[----:B------:R3:W-:Y:S04]  /*196e0*/  LDGSTS.E [R42+0xb00], desc[UR8][R40.64], P0 ;  /* 0x00b00000282a7fae */ /* 0x0007e80008121848 */
[----:B-1----:R-:W5:Y:S04]  /*196f0*/  LDL.LU R61, [R1+0x2b8] ;  /* 0x0002b800013d7983 */ /* 0x002f680000300800 */
[----:B------:R-:W5:Y:S01]  /*19700*/  LDL.LU R58, [R1+0x2f8] ;  /* 0x0002f800013a7983 */ /* 0x000f620000300800 */
[----:B------:R-:W-:-:S05]  /*19710*/  IADD3 R48, P1, R48, R0, RZ ;  /* 0x0000000030307210 */ /* 0x000fca0007f3e0ff */
[----:B------:R-:W-:Y:S01]  /*19720*/  STL [R1+0x1bc], R48 ;  /* 0x0001bc3001007387 */ /* 0x000fe20000100800 */
[----:B---3--:R-:W-:Y:S01]  /*19730*/  IMAD.MOV.U32 R40, RZ, RZ, R48 ;  /* 0x000000ffff287224 */ /* 0x008fe200078e0030 */
[----:B------:R-:W-:Y:S01]  /*19740*/  IADD3 R49, P2, R49, R0, RZ ;  /* 0x0000000031317210 */ /* 0x000fe20007f5e0ff */
[----:B--2---:R-:W-:-:S04]  /*19750*/  IMAD.X R57, R57, 0x1, R2, P1 ;  /* 0x0000000139397824 */ /* 0x004fc800008e0602 */
[----:B----4-:R-:W-:Y:S01]  /*19760*/  IMAD.X R62, R62, 0x1, R2, P2 ;  /* 0x000000013e3e7824 */ /* 0x010fe200010e0602 */
[----:B------:R1:W-:Y:S01]  /*19770*/  STL [R1+0x1b8], R57 ;  /* 0x0001b83901007387 */ /* 0x0003e20000100800 */
[----:B------:R-:W-:-:S03]  /*19780*/  IMAD.MOV.U32 R41, RZ, RZ, R57 ;  /* 0x000000ffff297224 */ /* 0x000fc600078e0039 */
[----:B------:R-:W-:Y:S04]  /*19790*/  STL [R1+0x1fc], R49 ;  /* 0x0001fc3101007387 */ /* 0x000fe80000100800 */
[----:B------:R2:W-:Y:S04]  /*197a0*/  LDGSTS.E [R42+0x1300], desc[UR8][R40.64], P0 ;  /* 0x01300000282a7fae */ /* 0x0005e80008121848 */
[----:B-1----:R-:W3:Y:S04]  /*197b0*/  LDL.LU R57, [R1+0x33c] ;  /* 0x00033c0001397983 */ /* 0x002ee80000300800 */
[----:B------:R1:W-:Y:S04]  /*197c0*/  STL [R1+0x1f8], R62 ;  /* 0x0001f83e01007387 */ /* 0x0003e80000100800 */
[----:B------:R-:W4:Y:S01]  /*197d0*/  LDL.LU R48, [R1+0x37c] ;  /* 0x00037c0001307983 */ /* 0x000f220000300800 */
[----:B--2---:R-:W-:-:S03]  /*197e0*/  MOV R41, R62 ;  /* 0x0000003e00297202 */ /* 0x004fc60000000f00 */
[----:B-1----:R-:W2:Y:S01]  /*197f0*/  LDL.LU R62, [R1+0x338] ;  /* 0x00033800013e7983 */ /* 0x002ea20000300800 */
[----:B------:R-:W-:-:S03]  /*19800*/  IMAD.MOV.U32 R40, RZ, RZ, R49 ;  /* 0x000000ffff287224 */ /* 0x000fc600078e0031 */
[----:B------:R-:W2:Y:S04]  /*19810*/  LDL.LU R49, [R1+0x378] ;  /* 0x0003780001317983 */ /* 0x000ea80000300800 */
[----:B------:R1:W-:Y:S01]  /*19820*/  LDGSTS.E [R42+0x1b00], desc[UR8][R40.64], P0 ;  /* 0x01b00000282a7fae */ /* 0x0003e20008121848 */
[-C--:B------:R-:W-:Y:S02]  /*19830*/  IADD3 R51, P1, R51, R0.reuse, RZ ;  /* 0x0000000033337210 */ /* 0x080fe40007f3e0ff */
[----:B------:R-:W-:-:S03]  /*19840*/  IADD3 R50, P2, R50, R0, RZ ;  /* 0x0000000032327210 */ /* 0x000fc60007f5e0ff */
[----:B------:R1:W-:Y:S01]  /*19850*/  STL [R1+0x23c], R51 ;  /* 0x00023c3301007387 */ /* 0x0003e20000100800 */
[--C-:B------:R-:W-:Y:S02]  /*19860*/  IMAD.X R63, R63, 0x1, R2.reuse, P1 ;  /* 0x000000013f3f7824 */ /* 0x100fe400008e0602 */
[----:B-1----:R-:W-:Y:S02]  /*19870*/  IMAD.MOV.U32 R40, RZ, RZ, R51 ;  /* 0x000000ffff287224 */ /* 0x002fe400078e0033 */
[----:B------:R-:W-:Y:S01]  /*19880*/  IMAD.X R60, R60, 0x1, R2, P2 ;  /* 0x000000013c3c7824 */ /* 0x000fe200010e0602 */
[----:B------:R1:W-:Y:S04]  /*19890*/  STL [R1+0x238], R63 ;  /* 0x0002383f01007387 */ /* 0x0003e80000100800 */
[----:B------:R1:W-:Y:S04]  /*198a0*/  STL [R1+0x27c], R50 ;  /* 0x00027c3201007387 */ /* 0x0003e80000100800 */
[----:B------:R-:W2:Y:S01]  /*198b0*/  LDL.LU R51, [R1+0x3bc] ;  /* 0x0003bc0001337983 */ /* 0x000ea20000300800 */
[----:B------:R-:W-:-:S03]  /*198c0*/  IMAD.MOV.U32 R41, RZ, RZ, R63 ;  /* 0x000000ffff297224 */ /* 0x000fc600078e003f */
[----:B------:R1:W-:Y:S04]  /*198d0*/  STL [R1+0x278], R60 ;  /* 0x0002783c01007387 */ /* 0x0003e80000100800 */
[----:B------:R-:W2:Y:S04]  /*198e0*/  LDL.LU R67, [R1+0x3fc] ;  /* 0x0003fc0001437983 */ /* 0x000ea80000300800 */
[----:B-1----:R-:W2:Y:S04]  /*198f0*/  LDL.LU R63, [R1+0x3b8] ;  /* 0x0003b800013f7983 */ /* 0x002ea80000300800 */
[----:B------:R-:W2:Y:S04]  /*19900*/  LDL.LU R68, [R1+0x3f8] ;  /* 0x0003f80001447983 */ /* 0x000ea80000300800 */
[----:B------:R1:W-:Y:S02]  /*19910*/  LDGSTS.E [R42+0x2300], desc[UR8][R40.64], P0 ;  /* 0x02300000282a7fae */ /* 0x0003e40008121848 */
[----:B-1----:R-:W-:Y:S01]  /*19920*/  IMAD.MOV.U32 R40, RZ, RZ, R50 ;  /* 0x000000ffff287224 */ /* 0x002fe200078e0032 */
[----:B------:R-:W-:Y:S01]  /*19930*/  MOV R41, R60 ;  /* 0x0000003c00297202 */ /* 0x000fe20000000f00 */
[----:B------:R-:W2:Y:S04]  /*19940*/  LDL.LU R50, [R1+0x43c] ;  /* 0x00043c0001327983 */ /* 0x000ea80000300800 */
[----:B------:R-:W2:Y:S01]  /*19950*/  LDL.LU R60, [R1+0x47c] ;  /* 0x00047c00013c7983 */ /* 0x000ea20000300800 */
[----:B-----5:R-:W-:-:S03]  /*19960*/  IADD3 R59, P1, R59, R0, RZ ;  /* 0x000000003b3b7210 */ /* 0x020fc60007f3e0ff */
[----:B------:R1:W-:Y:S01]  /*19970*/  LDGSTS.E [R42+0x2b00], desc[UR8][R40.64], P0 ;  /* 0x02b00000282a7fae */ /* 0x0003e20008121848 */
[----:B------:R-:W-:-:S03]  /*19980*/  IADD3 R43, P2, R43, R0, RZ ;  /* 0x000000002b2b7210 */ /* 0x000fc60007f5e0ff */
[----:B------:R5:W-:Y:S01]  /*19990*/  STL [R1+0x2bc], R59 ;  /* 0x0002bc3b01007387 */ /* 0x000be20000100800 */
[--C-:B------:R-:W-:Y:S02]  /*199a0*/  IMAD.X R61, R61, 0x1, R2.reuse, P1 ;  /* 0x000000013d3d7824 */ /* 0x100fe400008e0602 */
[----:B-1----:R-:W-:Y:S02]  /*199b0*/  IMAD.MOV.U32 R40, RZ, RZ, R59 ;  /* 0x000000ffff287224 */ /* 0x002fe400078e003b */
[----:B------:R-:W-:Y:S01]  /*199c0*/  IMAD.X R58, R58, 0x1, R2, P2 ;  /* 0x000000013a3a7824 */ /* 0x000fe200010e0602 */
[----:B------:R1:W-:Y:S01]  /*199d0*/  STL [R1+0x2b8], R61 ;  /* 0x0002b83d01007387 */ /* 0x0003e20000100800 */
[----:B------:R-:W-:-:S03]  /*199e0*/  IMAD.MOV.U32 R41, RZ, RZ, R61 ;  /* 0x000000ffff297224 */ /* 0x000fc600078e003d */
[----:B------:R1:W-:Y:S04]  /*199f0*/  STL [R1+0x2fc], R43 ;  /* 0x0002fc2b01007387 */ /* 0x0003e80000100800 */
[----:B-----5:R-:W5:Y:S04]  /*19a00*/  LDL.LU R59, [R1+0x438] ;  /* 0x00043800013b7983 */ /* 0x020f680000300800 */
[----:B------:R1:W-:Y:S04]  /*19a10*/  STL [R1+0x2f8], R58 ;  /* 0x0002f83a01007387 */ /* 0x0003e80000100800 */
[----:B-1----:R-:W5:Y:S04]  /*19a20*/  LDL.LU R61, [R1+0x478] ;  /* 0x00047800013d7983 */ /* 0x002f680000300800 */
[----:B------:R1:W-:Y:S02]  /*19a30*/  LDGSTS.E [R42+0x3300], desc[UR8][R40.64], P0 ;  /* 0x03300000282a7fae */ /* 0x0003e40008121848 */
[----:B-1----:R-:W-:Y:S01]  /*19a40*/  IMAD.MOV.U32 R40, RZ, RZ, R43 ;  /* 0x000000ffff287224 */ /* 0x002fe200078e002b */
[----:B------:R-:W-:Y:S01]  /*19a50*/  MOV R41, R58 ;  /* 0x0000003a00297202 */ /* 0x000fe20000000f00 */
[----:B------:R-:W5:Y:S04]  /*19a60*/  LDL.LU R43, [R1+0x4bc] ;  /* 0x0004bc00012b7983 */ /* 0x000f680000300800 */
[----:B------:R-:W5:Y:S04]  /*19a70*/  LDL.LU R58, [R1+0x4fc] ;  /* 0x0004fc00013a7983 */ /* 0x000f680000300800 */
[----:B------:R1:W-:Y:S01]  /*19a80*/  LDGSTS.E [R42+0x3b00], desc[UR8][R40.64], P0 ;  /* 0x03b00000282a7fae */ /* 0x0003e20008121848 */
[----:B---3--:R-:W-:-:S05]  /*19a90*/  IADD3 R57, P1, R57, R0, RZ ;  /* 0x0000000039397210 */ /* 0x008fca0007f3e0ff */
[----:B------:R3:W-:Y:S01]  /*19aa0*/  STL [R1+0x33c], R57 ;  /* 0x00033c3901007387 */ /* 0x0007e20000100800 */
[----:B----4-:R-:W-:Y:S01]  /*19ab0*/  IADD3 R48, P2, R48, R0, RZ ;  /* 0x0000000030307210 */ /* 0x010fe20007f5e0ff */
[--C-:B--2---:R-:W-:Y:S02]  /*19ac0*/  IMAD.X R62, R62, 0x1, R2.reuse, P1 ;  /* 0x000000013e3e7824 */ /* 0x104fe400008e0602 */
[----:B-1----:R-:W-:Y:S02]  /*19ad0*/  IMAD.MOV.U32 R40, RZ, RZ, R57 ;  /* 0x000000ffff287224 */ /* 0x002fe400078e0039 */
[----:B------:R-:W-:Y:S01]  /*19ae0*/  IMAD.X R49, R49, 0x1, R2, P2 ;  /* 0x0000000131317824 */ /* 0x000fe200010e0602 */
[----:B------:R1:W-:Y:S04]  /*19af0*/  STL [R1+0x338], R62 ;  /* 0x0003383e01007387 */ /* 0x0003e80000100800 */
[----:B------:R2:W-:Y:S04]  /*19b00*/  STL [R1+0x37c], R48 ;  /* 0x00037c3001007387 */ /* 0x0005e80000100800 */
[----:B---3--:R-:W3:Y:S01]  /*19b10*/  LDL.LU R57, [R1+0x4b8] ;  /* 0x0004b80001397983 */ /* 0x008ee20000300800 */
[----:B------:R-:W-:-:S03]  /*19b20*/  IMAD.MOV.U32 R41, RZ, RZ, R62 ;  /* 0x000000ffff297224 */ /* 0x000fc600078e003e */
[----:B------:R4:W-:Y:S04]  /*19b30*/  STL [R1+0x378], R49 ;  /* 0x0003783101007387 */ /* 0x0009e80000100800 */
[----:B-1----:R-:W3:Y:S04]  /*19b40*/  LDL.LU R62, [R1+0x4f8] ;  /* 0x0004f800013e7983 */ /* 0x002ee80000300800 */
[----:B------:R1:W-:Y:S02]  /*19b50*/  LDGSTS.E [R42+0x4300], desc[UR8][R40.64], P0 ;  /* 0x04300000282a7fae */ /* 0x0003e40008121848 */
[----:B-1----:R-:W-:Y:S01]  /*19b60*/  IMAD.MOV.U32 R40, RZ, RZ, R48 ;  /* 0x000000ffff287224 */ /* 0x002fe200078e0030 */
[----:B------:R-:W-:Y:S01]  /*19b70*/  MOV R41, R49 ;  /* 0x0000003100297202 */ /* 0x000fe20000000f00 */
[----:B--2---:R-:W2:Y:S04]  /*19b80*/  LDL.LU R48, [R1+0x144] ;  /* 0x0001440001307983 */ /* 0x004ea80000300800 */
[----:B----4-:R-:W4:Y:S04]  /*19b90*/  LDL.LU R49, [R1+0x184] ;  /* 0x0001840001317983 */ /* 0x010f280000300800 */
[----:B------:R1:W-:Y:S01]  /*19ba0*/  LDGSTS.E [R42+0x4b00], desc[UR8][R40.64], P0 ;  /* 0x04b00000282a7fae */ /* 0x0003e20008121848 */
[----:B------:R-:W-:-:S02]  /*19bb0*/  IADD3 R51, P1, R51, R0, RZ ;  /* 0x0000000033337210 */ /* 0x000fc40007f3e0ff */
[----:B------:R-:W-:-:S03]  /*19bc0*/  IADD3 R67, P2, R67, R0, RZ ;  /* 0x0000000043437210 */ /* 0x000fc60007f5e0ff */
[--C-:B------:R-:W-:Y:S01]  /*19bd0*/  IMAD.X R63, R63, 0x1, R2.reuse, P1 ;  /* 0x000000013f3f7824 */ /* 0x100fe200008e0602 */
[----:B------:R1:W-:Y:S01]  /*19be0*/  STL [R1+0x3bc], R51 ;  /* 0x0003bc3301007387 */ /* 0x0003e20000100800 */
[----:B------:R-:W-:-:S03]  /*19bf0*/  IMAD.X R68, R68, 0x1, R2, P2 ;  /* 0x0000000144447824 */ /* 0x000fc600010e0602 */
[----:B------:R1:W-:Y:S02]  /*19c00*/  STL [R1+0x3b8], R63 ;  /* 0x0003b83f01007387 */ /* 0x0003e40000100800 */
[----:B-1----:R-:W-:Y:S02]  /*19c10*/  IMAD.MOV.U32 R40, RZ, RZ, R51 ;  /* 0x000000ffff287224 */ /* 0x002fe400078e0033 */
[----:B------:R-:W-:Y:S01]  /*19c20*/  STL [R1+0x3fc], R67 ;  /* 0x0003fc4301007387 */ /* 0x000fe20000100800 */
[----:B------:R-:W-:-:S03]  /*19c30*/  IMAD.MOV.U32 R41, RZ, RZ, R63 ;  /* 0x000000ffff297224 */ /* 0x000fc600078e003f */
[----:B------:R-:W4:Y:S04]  /*19c40*/  LDL.LU R51, [R1+0x140] ;  /* 0x0001400001337983 */ /* 0x000f280000300800 */
[----:B------:R-:W-:Y:S04]  /*19c50*/  STL [R1+0x3f8], R68 ;  /* 0x0003f84401007387 */ /* 0x000fe80000100800 */
[----:B------:R-:W4:Y:S01]  /*19c60*/  LDL.LU R63, [R1+0x180] ;  /* 0x00018000013f7983 */ /* 0x000f220000300800 */
[----:B------:R-:W-:-:S03]  /*19c70*/  IADD3 R50, P1, R50, R0, RZ ;  /* 0x0000000032327210 */ /* 0x000fc60007f3e0ff */
[----:B------:R1:W-:Y:S01]  /*19c80*/  LDGSTS.E [R42+0x5300], desc[UR8][R40.64], P0 ;  /* 0x05300000282a7fae */ /* 0x0003e20008121848 */
[----:B------:R-:W-:-:S03]  /*19c90*/  IADD3 R60, P2, R60, R0, RZ ;  /* 0x000000003c3c7210 */ /* 0x000fc60007f5e0ff */
[----:B------:R5:W-:Y:S01]  /*19ca0*/  STL [R1+0x43c], R50 ;  /* 0x00043c3201007387 */ /* 0x000be20000100800 */
[----:B-1----:R-:W-:Y:S01]  /*19cb0*/  IMAD.MOV.U32 R40, RZ, RZ, R67 ;  /* 0x000000ffff287224 */ /* 0x002fe200078e0043 */
[----:B------:R-:W-:-:S05]  /*19cc0*/  MOV R41, R68 ;  /* 0x0000004400297202 */ /* 0x000fca0000000f00 */
[----:B------:R1:W-:Y:S02]  /*19cd0*/  LDGSTS.E [R42+0x5b00], desc[UR8][R40.64], P0 ;  /* 0x05b00000282a7fae */ /* 0x0003e40008121848 */
[----:B-1----:R-:W-:Y:S02]  /*19ce0*/  IMAD.MOV.U32 R40, RZ, RZ, R50 ;  /* 0x000000ffff287224 */ /* 0x002fe400078e0032 */
[----:B-----5:R-:W-:-:S04]  /*19cf0*/  IMAD.X R59, R59, 0x1, R2, P1 ;  /* 0x000000013b3b7824 */ /* 0x020fc800008e0602 */
[----:B------:R-:W-:Y:S01]  /*19d00*/  IMAD.MOV.U32 R41, RZ, RZ, R59 ;  /* 0x000000ffff297224 */ /* 0x000fe200078e003b */
[----:B------:R1:W-:Y:S01]  /*19d10*/  STL [R1+0x438], R59 ;  /* 0x0004383b01007387 */ /* 0x0003e20000100800 */
[----:B------:R-:W-:-:S03]  /*19d20*/  IMAD.X R61, R61, 0x1, R2, P2 ;  /* 0x000000013d3d7824 */ /* 0x000fc600010e0602 */
[----:B------:R5:W-:Y:S04]  /*19d30*/  STL [R1+0x47c], R60 ;  /* 0x00047c3c01007387 */ /* 0x000be80000100800 */
[----:B------:R-:W4:Y:S04]  /*19d40*/  LDL.LU R50, [R1+0x1c4] ;  /* 0x0001c40001327983 */ /* 0x000f280000300800 */
[----:B------:R5:W-:Y:S04]  /*19d50*/  STL [R1+0x478], R61 ;  /* 0x0004783d01007387 */ /* 0x000be80000100800 */
[----:B------:R5:W-:Y:S04]  /*19d60*/  LDGSTS.E [R42+0x6300], desc[UR8][R40.64], P0 ;  /* 0x06300000282a7fae */ /* 0x000be80008121848 */
[----:B-1----:R-:W4:Y:S01]  /*19d70*/  LDL.LU R59, [R1+0x204] ;  /* 0x00020400013b7983 */ /* 0x002f220000300800 */
[----:B------:R-:W-:-:S02]  /*19d80*/  IADD3 R43, P1, R43, R0, RZ ;  /* 0x000000002b2b7210 */ /* 0x000fc40007f3e0ff */
[----:B------:R-:W-:Y:S01]  /*19d90*/  IADD3 R58, P2, R58, R0, RZ ;  /* 0x000000003a3a7210 */ /* 0x000fe20007f5e0ff */
[----:B-----5:R-:W-:Y:S01]  /*19da0*/  IMAD.MOV.U32 R40, RZ, RZ, R60 ;  /* 0x000000ffff287224 */ /* 0x020fe200078e003c */
[----:B------:R-:W-:Y:S01]  /*19db0*/  MOV R41, R61 ;  /* 0x0000003d00297202 */ /* 0x000fe20000000f00 */
[----:B------:R-:W5:Y:S04]  /*19dc0*/  LDL.LU R60, [R1+0x1c0] ;  /* 0x0001c000013c7983 */ /* 0x000f680000300800 */
[----:B------:R-:W5:Y:S04]  /*19dd0*/  LDL.LU R61, [R1+0x200] ;  /* 0x00020000013d7983 */ /* 0x000f680000300800 */
[----:B------:R1:W-:Y:S04]  /*19de0*/  LDGSTS.E [R42+0x6b00], desc[UR8][R40.64], P0 ;  /* 0x06b00000282a7fae */ /* 0x0003e80008121848 */
[----:B------:R-:W-:Y:S01]  /*19df0*/  STL [R1+0x4bc], R43 ;  /* 0x0004bc2b01007387 */ /* 0x000fe20000100800 */
[----:B-1----:R-:W-:-:S02]  /*19e00*/  IMAD.MOV.U32 R40, RZ, RZ, R43 ;  /* 0x000000ffff287224 */ /* 0x002fc400078e002b */
[----:B---3--:R-:W-:-:S04]  /*19e10*/  IMAD.X R57, R57, 0x1, R2, P1 ;  /* 0x0000000139397824 */ /* 0x008fc800008e0602 */
[----:B------:R-:W-:Y:S01]  /*19e20*/  IMAD.MOV.U32 R41, RZ, RZ, R57 ;  /* 0x000000ffff297224 */ /* 0x000fe200078e0039 */
[----:B------:R1:W-:Y:S01]  /*19e30*/  STL [R1+0x4b8], R57 ;  /* 0x0004b83901007387 */ /* 0x0003e20000100800 */
[----:B------:R-:W-:-:S03]  /*19e40*/  IMAD.X R62, R62, 0x1, R2, P2 ;  /* 0x000000013e3e7824 */ /* 0x000fc600010e0602 */
[----:B------:R-:W-:Y:S04]  /*19e50*/  STL [R1+0x4fc], R58 ;  /* 0x0004fc3a01007387 */ /* 0x000fe80000100800 */
[----:B------:R3:W-:Y:S04]  /*19e60*/  LDGSTS.E [R42+0x7300], desc[UR8][R40.64], P0 ;  /* 0x07300000282a7fae */ /* 0x0007e80008121848 */
[----:B-1----:R-:W5:Y:S04]  /*19e70*/  LDL.LU R57, [R1+0x244] ;  /* 0x0002440001397983 */ /* 0x002f680000300800 */
[----:B------:R1:W-:Y:S04]  /*19e80*/  STL [R1+0x4f8], R62 ;  /* 0x0004f83e01007387 */ /* 0x0003e80000100800 */
[----:B------:R-:W5:Y:S01]  /*19e90*/  LDL.LU R43, [R1+0x284] ;  /* 0x00028400012b7983 */ /* 0x000f620000300800 */
[----:B---3--:R-:W-:Y:S01]  /*19ea0*/  MOV R41, R62 ;  /* 0x0000003e00297202 */ /* 0x008fe20000000f00 */
[----:B------:R-:W-:Y:S01]  /*19eb0*/  IMAD.MOV.U32 R40, RZ, RZ, R58 ;  /* 0x000000ffff287224 */ /* 0x000fe200078e003a */
[-C--:B--2---:R-:W-:Y:S01]  /*19ec0*/  IADD3 R48, P1, R48, R0.reuse, RZ ;  /* 0x0000000030307210 */ /* 0x084fe20007f3e0ff */
[----:B-1----:R-:W2:Y:S01]  /*19ed0*/  LDL.LU R62, [R1+0x240] ;  /* 0x00024000013e7983 */ /* 0x002ea20000300800 */
[----:B----4-:R-:W-:-:S03]  /*19ee0*/  IADD3 R49, P2, R49, R0, RZ ;  /* 0x0000000031317210 */ /* 0x010fc60007f5e0ff */
[----:B------:R-:W3:Y:S04]  /*19ef0*/  LDL.LU R58, [R1+0x280] ;  /* 0x00028000013a7983 */ /* 0x000ee80000300800 */
[----:B------:R-:W-:Y:S04]  /*19f00*/  STL [R1+0x144], R48 ;  /* 0x0001443001007387 */ /* 0x000fe80000100800 */
[----:B------:R1:W-:Y:S02]  /*19f10*/  LDGSTS.E [R42+0x7b00], desc[UR8][R40.64], P0 ;  /* 0x07b00000282a7fae */ /* 0x0003e40008121848 */
[----:B-1----:R-:W-:-:S02]  /*19f20*/  VIADD R42, R66, UR7 ;  /* 0x00000007422a7c36 */ /* 0x002fc40008000000 */
[----:B------:R-:W-:Y:S02]  /*19f30*/  IMAD.MOV.U32 R40, RZ, RZ, R48 ;  /* 0x000000ffff287224 */ /* 0x000fe400078e0030 */
[----:B------:R-:W-:-:S04]  /*19f40*/  IMAD.X R51, R51, 0x1, R2, P1 ;  /* 0x0000000133337824 */ /* 0x000fc800008e0602 */
[----:B------:R-:W-:Y:S01]  /*19f50*/  IMAD.MOV.U32 R41, RZ, RZ, R51 ;  /* 0x000000ffff297224 */ /* 0x000fe200078e0033 */
[----:B------:R1:W-:Y:S01]  /*19f60*/  STL [R1+0x140], R51 ;  /* 0x0001403301007387 */ /* 0x0003e20000100800 */
[----:B------:R-:W-:-:S03]  /*19f70*/  IMAD.X R63, R63, 0x1, R2, P2 ;  /* 0x000000013f3f7824 */ /* 0x000fc600010e0602 */
[----:B------:R-:W-:Y:S04]  /*19f80*/  STL [R1+0x184], R49 ;  /* 0x0001843101007387 */ /* 0x000fe80000100800 */
[----:B------:R4:W-:Y:S04]  /*19f90*/  STL [R1+0x180], R63 ;  /* 0x0001803f01007387 */ /* 0x0009e80000100800 */
[----:B-1----:R-:W3:Y:S04]  /*19fa0*/  LDL.LU R51, [R1+0x2c4] ;  /* 0x0002c40001337983 */ /* 0x002ee80000300800 */
[----:B------:R1:W-:Y:S04]  /*19fb0*/  LDGSTS.E [R42+0x400], desc[UR8][R40.64], P0 ;  /* 0x00400000282a7fae */ /* 0x0003e80008121848 */
[----:B------:R-:W3:Y:S01]  /*19fc0*/  LDL.LU R48, [R1+0x304] ;  /* 0x0003040001307983 */ /* 0x000ee20000300800 */
[----:B-1----:R-:W-:-:S03]  /*19fd0*/  IMAD.MOV.U32 R41, RZ, RZ, R63 ;  /* 0x000000ffff297224 */ /* 0x002fc600078e003f */
[----:B----4-:R-:W4:Y:S01]  /*19fe0*/  LDL.LU R63, [R1+0x2c0] ;  /* 0x0002c000013f7983 */ /* 0x010f220000300800 */
[----:B------:R-:W-:-:S03]  /*19ff0*/  MOV R40, R49 ;  /* 0x0000003100287202 */ /* 0x000fc60000000f00 */
[----:B------:R-:W4:Y:S04]  /*1a000*/  LDL.LU R49, [R1+0x300] ;  /* 0x0003000001317983 */ /* 0x000f280000300800 */
[----:B------:R1:W-:Y:S01]  /*1a010*/  LDGSTS.E [R42+0xc00], desc[UR8][R40.64], P0 ;  /* 0x00c00000282a7fae */ /* 0x0003e20008121848 */
[----:B------:R-:W-:-:S05]  /*1a020*/  IADD3 R50, P1, R50, R0, RZ ;  /* 0x0000000032327210 */ /* 0x000fca0007f3e0ff */
[----:B------:R-:W-:Y:S01]  /*1a030*/  STL [R1+0x1c4], R50 ;  /* 0x0001c43201007387 */ /* 0x000fe20000100800 */
[----:B-1----:R-:W-:Y:S01]  /*1a040*/  IMAD.MOV.U32 R40, RZ, RZ, R50 ;  /* 0x000000ffff287224 */ /* 0x002fe200078e0032 */
[----:B------:R-:W-:Y:S01]  /*1a050*/  IADD3 R59, P2, R59, R0, RZ ;  /* 0x000000003b3b7210 */ /* 0x000fe20007f5e0ff */
[----:B-----5:R-:W-:-:S04]  /*1a060*/  IMAD.X R60, R60, 0x1, R2, P1 ;  /* 0x000000013c3c7824 */ /* 0x020fc800008e0602 */
[----:B------:R-:W-:Y:S01]  /*1a070*/  IMAD.X R61, R61, 0x1, R2, P2 ;  /* 0x000000013d3d7824 */ /* 0x000fe200010e0602 */
[----:B------:R1:W-:Y:S01]  /*1a080*/  STL [R1+0x1c0], R60 ;  /* 0x0001c03c01007387 */ /* 0x0003e20000100800 */
[----:B------:R-:W-:-:S03]  /*1a090*/  IMAD.MOV.U32 R41, RZ, RZ, R60 ;  /* 0x000000ffff297224 */ /* 0x000fc600078e003c */
[----:B------:R-:W-:Y:S04]  /*1a0a0*/  STL [R1+0x204], R59 ;  /* 0x0002043b01007387 */ /* 0x000fe80000100800 */
[----:B------:R5:W-:Y:S04]  /*1a0b0*/  LDGSTS.E [R42+0x1400], desc[UR8][R40.64], P0 ;  /* 0x01400000282a7fae */ /* 0x000be80008121848 */
[----:B-1----:R-:W4:Y:S04]  /*1a0c0*/  LDL.LU R60, [R1+0x344] ;  /* 0x00034400013c7983 */ /* 0x002f280000300800 */
[----:B------:R1:W-:Y:S04]  /*1a0d0*/  STL [R1+0x200], R61 ;  /* 0x0002003d01007387 */ /* 0x0003e80000100800 */
[----:B------:R-:W4:Y:S01]  /*1a0e0*/  LDL.LU R50, [R1+0x384] ;  /* 0x0003840001327983 */ /* 0x000f220000300800 */
[----:B-----5:R-:W-:Y:S01]  /*1a0f0*/  IMAD.MOV.U32 R41, RZ, RZ, R61 ;  /* 0x000000ffff297224 */ /* 0x020fe200078e003d */
[----:B------:R-:W-:-:S02]  /*1a100*/  MOV R40, R59 ;  /* 0x0000003b00287202 */ /* 0x000fc40000000f00 */
[----:B-1----:R-:W5:Y:S04]  /*1a110*/  LDL.LU R61, [R1+0x340] ;  /* 0x00034000013d7983 */ /* 0x002f680000300800 */
[----:B------:R-:W5:Y:S04]  /*1a120*/  LDL.LU R59, [R1+0x380] ;  /* 0x00038000013b7983 */ /* 0x000f680000300800 */
[----:B------:R1:W-:Y:S01]  /*1a130*/  LDGSTS.E [R42+0x1c00], desc[UR8][R40.64], P0 ;  /* 0x01c00000282a7fae */ /* 0x0003e20008121848 */
[-C--:B------:R-:W-:Y:S02]  /*1a140*/  IADD3 R57, P1, R57, R0.reuse, RZ ;  /* 0x0000000039397210 */ /* 0x080fe40007f3e0ff */
[----:B------:R-:W-:-:S03]  /*1a150*/  IADD3 R43, P2, R43, R0, RZ ;  /* 0x000000002b2b7210 */ /* 0x000fc60007f5e0ff */
[----:B------:R1:W-:Y:S01]  /*1a160*/  STL [R1+0x244], R57 ;  /* 0x0002443901007387 */ /* 0x0003e20000100800 */
[--C-:B--2---:R-:W-:Y:S02]  /*1a170*/  IMAD.X R62, R62, 0x1, R2.reuse, P1 ;  /* 0x000000013e3e7824 */ /* 0x104fe400008e0602 */
[----:B---3--:R-:W-:-:S03]  /*1a180*/  IMAD.X R58, R58, 0x1, R2, P2 ;  /* 0x000000013a3a7824 */ /* 0x008fc600010e0602 */
[----:B------:R2:W-:Y:S04]  /*1a190*/  STL [R1+0x240], R62 ;  /* 0x0002403e01007387 */ /* 0x0005e80000100800 */
[----:B------:R3:W-:Y:S01]  /*1a1a0*/  STL [R1+0x284], R43 ;  /* 0x0002842b01007387 */ /* 0x0007e20000100800 */
[----:B-1----:R-:W-:-:S03]  /*1a1b0*/  IMAD.MOV.U32 R40, RZ, RZ, R57 ;  /* 0x000000ffff287224 */ /* 0x002fc600078e0039 */
[----:B------:R-:W5:Y:S04]  /*1a1c0*/  LDL.LU R66, [R1+0x3c4] ;  /* 0x0003c40001427983 */ /* 0x000f680000300800 */
[----:B------:R1:W-:Y:S04]  /*1a1d0*/  STL [R1+0x280], R58 ;  /* 0x0002803a01007387 */ /* 0x0003e80000100800 */
[----:B------:R-:W5:Y:S01]  /*1a1e0*/  LDL.LU R57, [R1+0x404] ;  /* 0x0004040001397983 */ /* 0x000f620000300800 */
[----:B------:R-:W-:-:S03]  /*1a1f0*/  IMAD.MOV.U32 R41, RZ, RZ, R62 ;  /* 0x000000ffff297224 */ /* 0x000fc600078e003e */
[----:B------:R-:W5:Y:S04]  /*1a200*/  LDL.LU R67, [R1+0x3c0] ;  /* 0x0003c00001437983 */ /* 0x000f680000300800 */
[----:B--2---:R-:W2:Y:S04]  /*1a210*/  LDL.LU R62, [R1+0x400] ;  /* 0x00040000013e7983 */ /* 0x004ea80000300800 */
[----:B------:R1:W-:Y:S02]  /*1a220*/  LDGSTS.E [R42+0x2400], desc[UR8][R40.64], P0 ;  /* 0x02400000282a7fae */ /* 0x0003e40008121848 */
[----:B-1----:R-:W-:Y:S01]  /*1a230*/  MOV R40, R43 ;  /* 0x0000002b00287202 */ /* 0x002fe20000000f00 */
[----:B------:R-:W-:Y:S01]  /*1a240*/  IMAD.MOV.U32 R41, RZ, RZ, R58 ;  /* 0x000000ffff297224 */ /* 0x000fe200078e003a */
[----:B---3--:R-:W3:Y:S04]  /*1a250*/  LDL.LU R43, [R1+0x444] ;  /* 0x00044400012b7983 */ /* 0x008ee80000300800 */
[----:B------:R-:W3:Y:S01]  /*1a260*/  LDL.LU R58, [R1+0x484] ;  /* 0x00048400013a7983 */ /* 0x000ee20000300800 */
[----:B------:R-:W-:-:S03]  /*1a270*/  IADD3 R51, P1, R51, R0, RZ ;  /* 0x0000000033337210 */ /* 0x000fc60007f3e0ff */
[----:B------:R1:W-:Y:S01]  /*1a280*/  LDGSTS.E [R42+0x2c00], desc[UR8][R40.64], P0 ;  /* 0x02c00000282a7fae */ /* 0x0003e20008121848 */
[----:B------:R-:W-:-:S03]  /*1a290*/  IADD3 R48, P2, R48, R0, RZ ;  /* 0x0000000030307210 */ /* 0x000fc60007f5e0ff */
[----:B------:R1:W-:Y:S01]  /*1a2a0*/  STL [R1+0x2c4], R51 ;  /* 0x0002c43301007387 */ /* 0x0003e20000100800 */
[--C-:B----4-:R-:W-:Y:S02]  /*1a2b0*/  IMAD.X R63, R63, 0x1, R2.reuse, P1 ;  /* 0x000000013f3f7824 */ /* 0x110fe400008e0602 */
[----:B-1----:R-:W-:Y:S02]  /*1a2c0*/  IMAD.MOV.U32 R40, RZ, RZ, R51 ;  /* 0x000000ffff287224 */ /* 0x002fe400078e0033 */
[----:B------:R-:W-:Y:S01]  /*1a2d0*/  IMAD.X R49, R49, 0x1, R2, P2 ;  /* 0x0000000131317824 */ /* 0x000fe200010e0602 */
[----:B------:R1:W-:Y:S04]  /*1a2e0*/  STL [R1+0x2c0], R63 ;  /* 0x0002c03f01007387 */ /* 0x0003e80000100800 */
[----:B------:R4:W-:Y:S04]  /*1a2f0*/  STL [R1+0x304], R48 ;  /* 0x0003043001007387 */ /* 0x0009e80000100800 */
[----:B------:R-:W3:Y:S01]  /*1a300*/  LDL.LU R51, [R1+0x440] ;  /* 0x0004400001337983 */ /* 0x000ee20000300800 */
[----:B------:R-:W-:-:S03]  /*1a310*/  IMAD.MOV.U32 R41, RZ, RZ, R63 ;  /* 0x000000ffff297224 */ /* 0x000fc600078e003f */
[----:B------:R4:W-:Y:S04]  /*1a320*/  STL [R1+0x300], R49 ;  /* 0x0003003101007387 */ /* 0x0009e80000100800 */
[----:B-1----:R-:W3:Y:S04]  /*1a330*/  LDL.LU R63, [R1+0x480] ;  /* 0x00048000013f7983 */ /* 0x002ee80000300800 */
[----:B------:R1:W-:Y:S02]  /*1a340*/  LDGSTS.E [R42+0x3400], desc[UR8][R40.64], P0 ;  /* 0x03400000282a7fae */ /* 0x0003e40008121848 */
[----:B-1----:R-:W-:Y:S01]  /*1a350*/  MOV R40, R48 ;  /* 0x0000003000287202 */ /* 0x002fe20000000f00 */
[----:B------:R-:W-:Y:S01]  /*1a360*/  IMAD.MOV.U32 R41, RZ, RZ, R49 ;  /* 0x000000ffff297224 */ /* 0x000fe200078e0031 */
[----:B----4-:R-:W4:Y:S04]  /*1a370*/  LDL.LU R48, [R1+0x4c4] ;  /* 0x0004c40001307983 */ /* 0x010f280000300800 */
[----:B------:R-:W4:Y:S04]  /*1a380*/  LDL.LU R49, [R1+0x504] ;  /* 0x0005040001317983 */ /* 0x000f280000300800 */
[----:B------:R1:W-:Y:S01]  /*1a390*/  LDGSTS.E [R42+0x3c00], desc[UR8][R40.64], P0 ;  /* 0x03c00000282a7fae */ /* 0x0003e20008121848 */
[----:B------:R-:W-:-:S05]  /*1a3a0*/  IADD3 R60, P1, R60, R0, RZ ;  /* 0x000000003c3c7210 */ /* 0x000fca0007f3e0ff */
[----:B------:R1:W-:Y:S01]  /*1a3b0*/  STL [R1+0x344], R60 ;  /* 0x0003443c01007387 */ /* 0x0003e20000100800 */
[----:B------:R-:W-:Y:S01]  /*1a3c0*/  IADD3 R50, P2, R50, R0, RZ ;  /* 0x0000000032327210 */ /* 0x000fe20007f5e0ff */
[----:B-----5:R-:W-:Y:S02]  /*1a3d0*/  IMAD.X R61, R61, 0x1, R2, P1 ;  /* 0x000000013d3d7824 */ /* 0x020fe400008e0602 */
[----:B-1----:R-:W-:Y:S02]  /*1a3e0*/  IMAD.MOV.U32 R40, RZ, RZ, R60 ;  /* 0x000000ffff287224 */ /* 0x002fe400078e003c */
[----:B------:R-:W-:Y:S01]  /*1a3f0*/  IMAD.X R59, R59, 0x1, R2, P2 ;  /* 0x000000013b3b7824 */ /* 0x000fe200010e0602 */
[----:B------:R1:W-:Y:S01]  /*1a400*/  STL [R1+0x340], R61 ;  /* 0x0003403d01007387 */ /* 0x0003e20000100800 */
[----:B------:R-:W-:-:S03]  /*1a410*/  IMAD.MOV.U32 R41, RZ, RZ, R61 ;  /* 0x000000ffff297224 */ /* 0x000fc600078e003d */
[----:B------:R5:W-:Y:S04]  /*1a420*/  STL [R1+0x384], R50 ;  /* 0x0003843201007387 */ /* 0x000be80000100800 */
[----:B------:R-:W4:Y:S04]  /*1a430*/  LDL.LU R60, [R1+0x4c0] ;  /* 0x0004c000013c7983 */ /* 0x000f280000300800 */
[----:B------:R5:W-:Y:S04]  /*1a440*/  STL [R1+0x380], R59 ;  /* 0x0003803b01007387 */ /* 0x000be80000100800 */
[----:B------:R5:W-:Y:S04]  /*1a450*/  LDGSTS.E [R42+0x4400], desc[UR8][R40.64], P0 ;  /* 0x04400000282a7fae */ /* 0x000be80008121848 */
[----:B-1----:R-:W4:Y:S01]  /*1a460*/  LDL.LU R61, [R1+0x500] ;  /* 0x00050000013d7983 */ /* 0x002f220000300800 */
[----:B-----5:R-:W-:Y:S01]  /*1a470*/  MOV R40, R50 ;  /* 0x0000003200287202 */ /* 0x020fe20000000f00 */
[----:B------:R-:W-:-:S02]  /*1a480*/  IMAD.MOV.U32 R41, RZ, RZ, R59 ;  /* 0x000000ffff297224 */ /* 0x000fc400078e003b */
[----:B------:R-:W5:Y:S04]  /*1a490*/  LDL.LU R50, [R1+0x14c] ;  /* 0x00014c0001327983 */ /* 0x000f680000300800 */
[----:B------:R1:W-:Y:S04]  /*1a4a0*/  LDGSTS.E [R42+0x4c00], desc[UR8][R40.64], P0 ;  /* 0x04c00000282a7fae */ /* 0x0003e80008121848 */
[----:B------:R-:W5:Y:S01]  /*1a4b0*/  LDL.LU R59, [R1+0x18c] ;  /* 0x00018c00013b7983 */ /* 0x000f620000300800 */
[-C--:B------:R-:W-:Y:S02]  /*1a4c0*/  IADD3 R66, P1, R66, R0.reuse, RZ ;  /* 0x0000000042427210 */ /* 0x080fe40007f3e0ff */
[----:B------:R-:W-:-:S03]  /*1a4d0*/  IADD3 R57, P2, R57, R0, RZ ;  /* 0x0000000039397210 */ /* 0x000fc60007f5e0ff */
[----:B------:R-:W-:Y:S02]  /*1a4e0*/  IMAD.X R67, R67, 0x1, R2, P1 ;  /* 0x0000000143437824 */ /* 0x000fe400008e0602 */
[----:B-1----:R-:W-:Y:S02]  /*1a4f0*/  IMAD.MOV.U32 R40, RZ, RZ, R66 ;  /* 0x000000ffff287224 */ /* 0x002fe400078e0042 */
[----:B------:R-:W-:Y:S02]  /*1a500*/  IMAD.MOV.U32 R41, RZ, RZ, R67 ;  /* 0x000000ffff297224 */ /* 0x000fe400078e0043 */
[----:B--2---:R-:W-:Y:S01]  /*1a510*/  IMAD.X R62, R62, 0x1, R2, P2 ;  /* 0x000000013e3e7824 */ /* 0x004fe200010e0602 */
[----:B------:R-:W-:Y:S04]  /*1a520*/  STL [R1+0x3c4], R66 ;  /* 0x0003c44201007387 */ /* 0x000fe80000100800 */
[----:B------:R-:W-:Y:S04]  /*1a530*/  STL [R1+0x3c0], R67 ;  /* 0x0003c04301007387 */ /* 0x000fe80000100800 */
[----:B------:R1:W-:Y:S04]  /*1a540*/  STL [R1+0x404], R57 ;  /* 0x0004043901007387 */ /* 0x0003e80000100800 */
[----:B------:R2:W-:Y:S01]  /*1a550*/  LDGSTS.E [R42+0x5400], desc[UR8][R40.64], P0 ;  /* 0x05400000282a7fae */ /* 0x0005e20008121848 */
[----:B---3--:R-:W-:-:S03]  /*1a560*/  IADD3 R43, P1, R43, R0, RZ ;  /* 0x000000002b2b7210 */ /* 0x008fc60007f3e0ff */
[----:B------:R3:W-:Y:S01]  /*1a570*/  STL [R1+0x400], R62 ;  /* 0x0004003e01007387 */ /* 0x0007e20000100800 */
[----:B--2---:R-:W-:-:S03]  /*1a580*/  MOV R40, R57 ;  /* 0x0000003900287202 */ /* 0x004fc60000000f00 */
[----:B-1----:R-:W2:Y:S01]  /*1a590*/  LDL.LU R57, [R1+0x148] ;  /* 0x0001480001397983 */ /* 0x002ea20000300800 */
[----:B------:R-:W-:Y:S01]  /*1a5a0*/  IMAD.MOV.U32 R41, RZ, RZ, R62 ;  /* 0x000000ffff297224 */ /* 0x000fe200078e003e */
[----:B------:R-:W-:Y:S02]  /*1a5b0*/  IADD3 R58, P2, R58, R0, RZ ;  /* 0x000000003a3a7210 */ /* 0x000fe40007f5e0ff */
[----:B---3--:R-:W3:Y:S04]  /*1a5c0*/  LDL.LU R62, [R1+0x188] ;  /* 0x00018800013e7983 */ /* 0x008ee80000300800 */
[----:B------:R1:W-:Y:S04]  /*1a5d0*/  LDGSTS.E [R42+0x5c00], desc[UR8][R40.64], P0 ;  /* 0x05c00000282a7fae */ /* 0x0003e80008121848 */
[----:B------:R1:W-:Y:S02]  /*1a5e0*/  STL [R1+0x444], R43 ;  /* 0x0004442b01007387 */ /* 0x0003e40000100800 */
[----:B-1----:R-:W-:-:S02]  /*1a5f0*/  IMAD.MOV.U32 R40, RZ, RZ, R43 ;  /* 0x000000ffff287224 */ /* 0x002fc400078e002b */
[----:B------:R-:W-:-:S04]  /*1a600*/  IMAD.X R51, R51, 0x1, R2, P1 ;  /* 0x0000000133337824 */ /* 0x000fc800008e0602 */
[----:B------:R-:W-:Y:S01]  /*1a610*/  IMAD.MOV.U32 R41, RZ, RZ, R51 ;  /* 0x000000ffff297224 */ /* 0x000fe200078e0033 */
[----:B------:R1:W-:Y:S01]  /*1a620*/  STL [R1+0x440], R51 ;  /* 0x0004403301007387 */ /* 0x0003e20000100800 */
[----:B------:R-:W-:-:S03]  /*1a630*/  IMAD.X R63, R63, 0x1, R2, P2 ;  /* 0x000000013f3f7824 */ /* 0x000fc600010e0602 */
[----:B------:R1:W-:Y:S04]  /*1a640*/  STL [R1+0x484], R58 ;  /* 0x0004843a01007387 */ /* 0x0003e80000100800 */
[----:B------:R-:W3:Y:S04]  /*1a650*/  LDL.LU R43, [R1+0x1cc] ;  /* 0x0001cc00012b7983 */ /* 0x000ee80000300800 */
[----:B------:R4:W-:Y:S04]  /*1a660*/  STL [R1+0x480], R63 ;  /* 0x0004803f01007387 */ /* 0x0009e80000100800 */
[----:B------:R4:W-:Y:S04]  /*1a670*/  LDGSTS.E [R42+0x6400], desc[UR8][R40.64], P0 ;  /* 0x06400000282a7fae */ /* 0x0009e80008121848 */
[----:B-1----:R-:W3:Y:S01]  /*1a680*/  LDL.LU R51, [R1+0x20c] ;  /* 0x00020c0001337983 */ /* 0x002ee20000300800 */
[----:B----4-:R-:W-:-:S03]  /*1a690*/  MOV R40, R58 ;  /* 0x0000003a00287202 */ /* 0x010fc60000000f00 */
[----:B------:R-:W4:Y:S01]  /*1a6a0*/  LDL.LU R58, [R1+0x1c8] ;  /* 0x0001c800013a7983 */ /* 0x000f220000300800 */
[----:B------:R-:W-:-:S03]  /*1a6b0*/  IMAD.MOV.U32 R41, RZ, RZ, R63 ;  /* 0x000000ffff297224 */ /* 0x000fc600078e003f */
[----:B------:R-:W4:Y:S01]  /*1a6c0*/  LDL.LU R63, [R1+0x208] ;  /* 0x00020800013f7983 */ /* 0x000f220000300800 */
[-C--:B------:R-:W-:Y:S02]  /*1a6d0*/  IADD3 R48, P1, R48, R0.reuse, RZ ;  /* 0x0000000030307210 */ /* 0x080fe40007f3e0ff */
[----:B------:R-:W-:Y:S01]  /*1a6e0*/  IADD3 R49, P2, R49, R0, RZ ;  /* 0x0000000031317210 */ /* 0x000fe20007f5e0ff */
[----:B------:R1:W-:Y:S04]  /*1a6f0*/  LDGSTS.E [R42+0x6c00], desc[UR8][R40.64], P0 ;  /* 0x06c00000282a7fae */ /* 0x0003e80008121848 */
[----:B------:R-:W-:Y:S01]  /*1a700*/  STL [R1+0x4c4], R48 ;  /* 0x0004c43001007387 */ /* 0x000fe20000100800 */
[----:B-1----:R-:W-:Y:S02]  /*1a710*/  IMAD.MOV.U32 R40, RZ, RZ, R48 ;  /* 0x000000ffff287224 */ /* 0x002fe400078e0030 */
[----:B------:R-:W-:-:S04]  /*1a720*/  IMAD.X R60, R60, 0x1, R2, P1 ;  /* 0x000000013c3c7824 */ /* 0x000fc800008e0602 */
[----:B------:R-:W-:Y:S01]  /*1a730*/  IMAD.MOV.U32 R41, RZ, RZ, R60 ;  /* 0x000000ffff297224 */ /* 0x000fe200078e003c */
[----:B------:R1:W-:Y:S04]  /*1a740*/  STL [R1+0x4c0], R60 ;  /* 0x0004c03c01007387 */ /* 0x0003e80000100800 */
[----:B------:R-:W-:Y:S01]  /*1a750*/  STL [R1+0x504], R49 ;  /* 0x0005043101007387 */ /* 0x000fe20000100800 */
[----:B------:R-:W-:-:S03]  /*1a760*/  IMAD.X R61, R61, 0x1, R2, P2 ;  /* 0x000000013d3d7824 */ /* 0x000fc600010e0602 */
[----:B------:R5:W-:Y:S04]  /*1a770*/  LDGSTS.E [R42+0x7400], desc[UR8][R40.64], P0 ;  /* 0x07400000282a7fae */ /* 0x000be80008121848 */
[----:B-1----:R-:W4:Y:S04]  /*1a780*/  LDL.LU R60, [R1+0x24c] ;  /* 0x00024c00013c7983 */ /* 0x002f280000300800 */
[----:B------:R1:W-:Y:S01]  /*1a790*/  STL [R1+0x500], R61 ;  /* 0x0005003d01007387 */ /* 0x0003e20000100800 */
[----:B-----5:R-:W-:-:S03]  /*1a7a0*/  IADD3 R50, P1, R50, R0, RZ ;  /* 0x0000000032327210 */ /* 0x020fc60007f3e0ff */
[----:B------:R-:W5:Y:S01]  /*1a7b0*/  LDL.LU R48, [R1+0x28c] ;  /* 0x00028c0001307983 */ /* 0x000f620000300800 */
[----:B------:R-:W-:Y:S01]  /*1a7c0*/  IMAD.MOV.U32 R41, RZ, RZ, R61 ;  /* 0x000000ffff297224 */ /* 0x000fe200078e003d */
[----:B------:R-:W-:Y:S02]  /*1a7d0*/  MOV R40, R49 ;  /* 0x0000003100287202 */ /* 0x000fe40000000f00 */
[----:B-1----:R-:W5:Y:S01]  /*1a7e0*/  LDL.LU R61, [R1+0x248] ;  /* 0x00024800013d7983 */ /* 0x002f620000300800 */
[----:B------:R-:W-:-:S03]  /*1a7f0*/  IADD3 R59, P2, R59, R0, RZ ;  /* 0x000000003b3b7210 */ /* 0x000fc60007f5e0ff */
[----:B------:R-:W5:Y:S04]  /*1a800*/  LDL.LU R49, [R1+0x288] ;  /* 0x0002880001317983 */ /* 0x000f680000300800 */
[----:B------:R1:W-:Y:S04]  /*1a810*/  LDGSTS.E [R42+0x7c00], desc[UR8][R40.64], P0 ;  /* 0x07c00000282a7fae */ /* 0x0003e80008121848 */
[----:B------:R-:W-:Y:S01]  /*1a820*/  STL [R1+0x14c], R50 ;  /* 0x00014c3201007387 */ /* 0x000fe20000100800 */
[----:B-1----:R-:W-:-:S03]  /*1a830*/  LOP3.LUT R42, R64, 0x50, RZ, 0x3c, !PT ;  /* 0x00000050402a7812 */ /* 0x002fc600078e3cff */
[----:B------:R-:W-:Y:S01]  /*1a840*/  STL [R1+0x18c], R59 ;  /* 0x00018c3b01007387 */ /* 0x000fe20000100800 */
[----:B------:R-:W-:Y:S02]  /*1a850*/  IMAD.MOV.U32 R40, RZ, RZ, R50 ;  /* 0x000000ffff287224 */ /* 0x000fe400078e0032 */
[----:B------:R-:W-:Y:S02]  /*1a860*/  VIADD R42, R42, UR7 ;  /* 0x000000072a2a7c36 */ /* 0x000fe40008000000 */
[--C-:B--2---:R-:W-:Y:S02]  /*1a870*/  IMAD.X R57, R57, 0x1, R2.reuse, P1 ;  /* 0x0000000139397824 */ /* 0x104fe400008e0602 */
[----:B---3--:R-:W-:-:S03]  /*1a880*/  IMAD.X R62, R62, 0x1, R2, P2 ;  /* 0x000000013e3e7824 */ /* 0x008fc600010e0602 */
[----:B------:R-:W-:Y:S01]  /*1a890*/  MOV R41, R57 ;  /* 0x0000003900297202 */ /* 0x000fe20000000f00 */
[----:B------:R1:W-:Y:S04]  /*1a8a0*/  STL [R1+0x148], R57 ;  /* 0x0001483901007387 */ /* 0x0003e80000100800 */
[----:B------:R2:W-:Y:S04]  /*1a8b0*/  LDGSTS.E [R42+0x500], desc[UR8][R40.64], P0 ;  /* 0x00500000282a7fae */ /* 0x0005e80008121848 */
[----:B-1----:R-:W3:Y:S04]  /*1a8c0*/  LDL.LU R57, [R1+0x2cc] ;  /* 0x0002cc0001397983 */ /* 0x002ee80000300800 */
[----:B------:R-:W3:Y:S01]  /*1a8d0*/  LDL.LU R50, [R1+0x30c] ;  /* 0x00030c0001327983 */ /* 0x000ee20000300800 */
[----:B--2---:R-:W-:-:S03]  /*1a8e0*/  IMAD.MOV.U32 R41, RZ, RZ, R62 ;  /* 0x000000ffff297224 */ /* 0x004fc600078e003e */
[----:B------:R1:W-:Y:S01]  /*1a8f0*/  STL [R1+0x188], R62 ;  /* 0x0001883e01007387 */ /* 0x0003e20000100800 */
[----:B------:R-:W-:-:S05]  /*1a900*/  IMAD.MOV.U32 R40, RZ, RZ, R59 ;  /* 0x000000ffff287224 */ /* 0x000fca00078e003b */
[----:B------:R2:W-:Y:S04]  /*1a910*/  LDGSTS.E [R42+0xd00], desc[UR8][R40.64], P0 ;  /* 0x00d00000282a7fae */ /* 0x0005e80008121848 */
[----:B-1----:R-:W3:Y:S01]  /*1a920*/  LDL.LU R62, [R1+0x2c8] ;  /* 0x0002c800013e7983 */ /* 0x002ee20000300800 */
[----:B------:R-:W-:-:S03]  /*1a930*/  IADD3 R43, P1, R43, R0, RZ ;  /* 0x000000002b2b7210 */ /* 0x000fc60007f3e0ff */
[----:B------:R-:W3:Y:S04]  /*1a940*/  LDL.LU R59, [R1+0x308] ;  /* 0x00030800013b7983 */ /* 0x000ee80000300800 */
[----:B------:R-:W-:Y:S01]  /*1a950*/  STL [R1+0x1cc], R43 ;  /* 0x0001cc2b01007387 */ /* 0x000fe20000100800 */
[----:B--2---:R-:W-:Y:S01]  /*1a960*/  IMAD.MOV.U32 R40, RZ, RZ, R43 ;  /* 0x000000ffff287224 */ /* 0x004fe200078e002b */
[----:B------:R-:W-:Y:S01]  /*1a970*/  IADD3 R51, P2, R51, R0, RZ ;  /* 0x0000000033337210 */ /* 0x000fe20007f5e0ff */
[----:B----4-:R-:W-:-:S04]  /*1a980*/  IMAD.X R58, R58, 0x1, R2, P1 ;  /* 0x000000013a3a7824 */ /* 0x010fc800008e0602 */
[----:B------:R-:W-:Y:S01]  /*1a990*/  IMAD.X R63, R63, 0x1, R2, P2 ;  /* 0x000000013f3f7824 */ /* 0x000fe200010e0602 */
[----:B------:R1:W-:Y:S01]  /*1a9a0*/  STL [R1+0x1c8], R58 ;  /* 0x0001c83a01007387 */ /* 0x0003e20000100800 */
[----:B------:R-:W-:-:S03]  /*1a9b0*/  MOV R41, R58 ;  /* 0x0000003a00297202 */ /* 0x000fc60000000f00 */
[----:B------:R-:W-:Y:S04]  /*1a9c0*/  STL [R1+0x20c], R51 ;  /* 0x00020c3301007387 */ /* 0x000fe80000100800 */
[----:B------:R2:W-:Y:S04]  /*1a9d0*/  LDGSTS.E [R42+0x1500], desc[UR8][R40.64], P0 ;  /* 0x01500000282a7fae */ /* 0x0005e80008121848 */
[----:B-1----:R-:W4:Y:S04]  /*1a9e0*/  LDL.LU R58, [R1+0x34c] ;  /* 0x00034c00013a7983 */ /* 0x002f280000300800 */
[----:B------:R1:W-:Y:S04]  /*1a9f0*/  STL [R1+0x208], R63 ;  /* 0x0002083f01007387 */ /* 0x0003e80000100800 */
[----:B------:R-:W4:Y:S01]  /*1aa00*/  LDL.LU R43, [R1+0x38c] ;  /* 0x00038c00012b7983 */ /* 0x000f220000300800 */
[----:B--2---:R-:W-:-:S03]  /*1aa10*/  IMAD.MOV.U32 R41, RZ, RZ, R63 ;  /* 0x000000ffff297224 */ /* 0x004fc600078e003f */
[----:B-1----:R-:W2:Y:S01]  /*1aa20*/  LDL.LU R63, [R1+0x348] ;  /* 0x00034800013f7983 */ /* 0x002ea20000300800 */
[----:B------:R-:W-:-:S03]  /*1aa30*/  IMAD.MOV.U32 R40, RZ, RZ, R51 ;  /* 0x000000ffff287224 */ /* 0x000fc600078e0033 */
[----:B------:R-:W2:Y:S04]  /*1aa40*/  LDL.LU R51, [R1+0x388] ;  /* 0x0003880001337983 */ /* 0x000ea80000300800 */
[----:B------:R1:W-:Y:S01]  /*1aa50*/  LDGSTS.E [R42+0x1d00], desc[UR8][R40.64], P0 ;  /* 0x01d00000282a7fae */ /* 0x0003e20008121848 */
[-C--:B------:R-:W-:Y:S02]  /*1aa60*/  IADD3 R60, P1, R60, R0.reuse, RZ ;  /* 0x000000003c3c7210 */ /* 0x080fe40007f3e0ff */
[----:B-----5:R-:W-:-:S03]  /*1aa70*/  IADD3 R48, P2, R48, R0, RZ ;  /* 0x0000000030307210 */ /* 0x020fc60007f5e0ff */
[----:B------:R5:W-:Y:S01]  /*1aa80*/  STL [R1+0x24c], R60 ;  /* 0x00024c3c01007387 */ /* 0x000be20000100800 */
[----:B------:R-:W-:Y:S02]  /*1aa90*/  IMAD.X R61, R61, 0x1, R2, P1 ;  /* 0x000000013d3d7824 */ /* 0x000fe400008e0602 */
[----:B-1----:R-:W-:Y:S02]  /*1aaa0*/  IMAD.MOV.U32 R40, RZ, RZ, R60 ;  /* 0x000000ffff287224 */ /* 0x002fe400078e003c */
[----:B------:R-:W-:Y:S01]  /*1aab0*/  IMAD.X R49, R49, 0x1, R2, P2 ;  /* 0x0000000131317824 */ /* 0x000fe200010e0602 */
[----:B------:R1:W-:Y:S04]  /*1aac0*/  STL [R1+0x248], R61 ;  /* 0x0002483d01007387 */ /* 0x0003e80000100800 */
[----:B------:R1:W-:Y:S04]  /*1aad0*/  STL [R1+0x28c], R48 ;  /* 0x00028c3001007387 */ /* 0x0003e80000100800 */
[----:B-----5:R-:W5:Y:S01]  /*1aae0*/  LDL.LU R60, [R1+0x3cc] ;  /* 0x0003cc00013c7983 */ /* 0x020f620000300800 */
[----:B------:R-:W-:-:S03]  /*1aaf0*/  MOV R41, R61 ;  /* 0x0000003d00297202 */ /* 0x000fc60000000f00 */
[----:B------:R1:W-:Y:S04]  /*1ab00*/  STL [R1+0x288], R49 ;  /* 0x0002883101007387 */ /* 0x0003e80000100800 */
[----:B------:R-:W5:Y:S04]  /*1ab10*/  LDL.LU R66, [R1+0x40c] ;  /* 0x00040c0001427983 */ /* 0x000f680000300800 */
[----:B-1----:R-:W5:Y:S04]  /*1ab20*/  LDL.LU R61, [R1+0x3c8] ;  /* 0x0003c800013d7983 */ /* 0x002f680000300800 */
[----:B------:R-:W5:Y:S04]  /*1ab30*/  LDL.LU R67, [R1+0x408] ;  /* 0x0004080001437983 */ /* 0x000f680000300800 */
[----:B------:R1:W-:Y:S02]  /*1ab40*/  LDGSTS.E [R42+0x2500], desc[UR8][R40.64], P0 ;  /* 0x02500000282a7fae */ /* 0x0003e40008121848 */
[----:B-1----:R-:W-:-:S02]  /*1ab50*/  IMAD.MOV.U32 R40, RZ, RZ, R48 ;  /* 0x000000ffff287224 */ /* 0x002fc400078e0030 */
[----:B------:R-:W-:Y:S01]  /*1ab60*/  IMAD.MOV.U32 R41, RZ, RZ, R49 ;  /* 0x000000ffff297224 */ /* 0x000fe200078e0031 */
[----:B------:R-:W5:Y:S04]  /*1ab70*/  LDL.LU R48, [R1+0x44c] ;  /* 0x00044c0001307983 */ /* 0x000f680000300800 */
[----:B------:R-:W5:Y:S04]  /*1ab80*/  LDL.LU R49, [R1+0x48c] ;  /* 0x00048c0001317983 */ /* 0x000f680000300800 */
[----:B------:R1:W-:Y:S01]  /*1ab90*/  LDGSTS.E [R42+0x2d00], desc[UR8][R40.64], P0 ;  /* 0x02d00000282a7fae */ /* 0x0003e20008121848 */
[----:B---3--:R-:W-:-:S02]  /*1aba0*/  IADD3 R57, P1, R57, R0, RZ ;  /* 0x0000000039397210 */ /* 0x008fc40007f3e0ff */
[----:B------:R-:W-:-:S03]  /*1abb0*/  IADD3 R50, P2, R50, R0, RZ ;  /* 0x0000000032327210 */ /* 0x000fc60007f5e0ff */
[----:B------:R3:W-:Y:S01]  /*1abc0*/  STL [R1+0x2cc], R57 ;  /* 0x0002cc3901007387 */ /* 0x0007e20000100800 */
[----:B-1----:R-:W-:Y:S02]  /*1abd0*/  IMAD.MOV.U32 R40, RZ, RZ, R57 ;  /* 0x000000ffff287224 */ /* 0x002fe400078e0039 */
[----:B------:R-:W-:-:S05]  /*1abe0*/  IMAD.X R62, R62, 0x1, R2, P1 ;  /* 0x000000013e3e7824 */ /* 0x000fca00008e0602 */
[----:B------:R1:W-:Y:S01]  /*1abf0*/  STL [R1+0x2c8], R62 ;  /* 0x0002c83e01007387 */ /* 0x0003e20000100800 */
[----:B------:R-:W-:-:S03]  /*1ac00*/  IMAD.X R59, R59, 0x1, R2, P2 ;  /* 0x000000013b3b7824 */ /* 0x000fc600010e0602 */
[----:B------:R4:W-:Y:S04]  /*1ac10*/  STL [R1+0x30c], R50 ;  /* 0x00030c3201007387 */ /* 0x0009e80000100800 */
[----:B---3--:R-:W3:Y:S01]  /*1ac20*/  LDL.LU R57, [R1+0x448] ;  /* 0x0004480001397983 */ /* 0x008ee20000300800 */
[----:B------:R-:W-:-:S03]  /*1ac30*/  MOV R41, R62 ;  /* 0x0000003e00297202 */ /* 0x000fc60000000f00 */
[----:B------:R4:W-:Y:S04]  /*1ac40*/  STL [R1+0x308], R59 ;  /* 0x0003083b01007387 */ /* 0x0009e80000100800 */
[----:B-1----:R-:W3:Y:S04]  /*1ac50*/  LDL.LU R62, [R1+0x488] ;  /* 0x00048800013e7983 */ /* 0x002ee80000300800 */
[----:B------:R1:W-:Y:S02]  /*1ac60*/  LDGSTS.E [R42+0x3500], desc[UR8][R40.64], P0 ;  /* 0x03500000282a7fae */ /* 0x0003e40008121848 */
[----:B-1----:R-:W-:Y:S01]  /*1ac70*/  IMAD.MOV.U32 R40, RZ, RZ, R50 ;  /* 0x000000ffff287224 */ /* 0x002fe200078e0032 */
[-C--:B----4-:R-:W-:Y:S01]  /*1ac80*/  IADD3 R58, P1, R58, R0.reuse, RZ ;  /* 0x000000003a3a7210 */ /* 0x090fe20007f3e0ff */
[----:B------:R-:W-:Y:S01]  /*1ac90*/  IMAD.MOV.U32 R41, RZ, RZ, R59 ;  /* 0x000000ffff297224 */ /* 0x000fe200078e003b */
[----:B------:R-:W4:Y:S04]  /*1aca0*/  LDL.LU R50, [R1+0x4cc] ;  /* 0x0004cc0001327983 */ /* 0x000f280000300800 */
[----:B------:R-:W4:Y:S01]  /*1acb0*/  LDL.LU R59, [R1+0x50c] ;  /* 0x00050c00013b7983 */ /* 0x000f220000300800 */
[----:B------:R-:W-:-:S03]  /*1acc0*/  IADD3 R43, P2, R43, R0, RZ ;  /* 0x000000002b2b7210 */ /* 0x000fc60007f5e0ff */
[----:B------:R1:W-:Y:S01]  /*1acd0*/  STL [R1+0x34c], R58 ;  /* 0x00034c3a01007387 */ /* 0x0003e20000100800 */
[----:B--2---:R-:W-:-:S03]  /*1ace0*/  IMAD.X R63, R63, 0x1, R2, P1 ;  /* 0x000000013f3f7824 */ /* 0x004fc600008e0602 */
[----:B------:R2:W-:Y:S01]  /*1acf0*/  LDGSTS.E [R42+0x3d00], desc[UR8][R40.64], P0 ;  /* 0x03d00000282a7fae */ /* 0x0005e20008121848 */
[----:B------:R-:W-:-:S03]  /*1ad00*/  IMAD.X R51, R51, 0x1, R2, P2 ;  /* 0x0000000133337824 */ /* 0x000fc600010e0602 */
[----:B------:R1:W-:Y:S04]  /*1ad10*/  STL [R1+0x348], R63 ;  /* 0x0003483f01007387 */ /* 0x0003e80000100800 */
[----:B------:R1:W-:Y:S01]  /*1ad20*/  STL [R1+0x38c], R43 ;  /* 0x00038c2b01007387 */ /* 0x0003e20000100800 */
[----:B--2---:R-:W-:-:S03]  /*1ad30*/  IMAD.MOV.U32 R40, RZ, RZ, R58 ;  /* 0x000000ffff287224 */ /* 0x004fc600078e003a */
[----:B-1----:R-:W2:Y:S01]  /*1ad40*/  LDL.LU R58, [R1+0x4c8] ;  /* 0x0004c800013a7983 */ /* 0x002ea20000300800 */
[----:B------:R-:W-:-:S03]  /*1ad50*/  MOV R41, R63 ;  /* 0x0000003f00297202 */ /* 0x000fc60000000f00 */
[----:B------:R1:W-:Y:S04]  /*1ad60*/  STL [R1+0x388], R51 ;  /* 0x0003883301007387 */ /* 0x0003e80000100800 */
[----:B------:R-:W2:Y:S04]  /*1ad70*/  LDL.LU R63, [R1+0x508] ;  /* 0x00050800013f7983 */ /* 0x000ea80000300800 */
[----:B------:R1:W-:Y:S02]  /*1ad80*/  LDGSTS.E [R42+0x4500], desc[UR8][R40.64], P0 ;  /* 0x04500000282a7fae */ /* 0x0003e40008121848 */
[----:B-1----:R-:W-:-:S02]  /*1ad90*/  IMAD.MOV.U32 R40, RZ, RZ, R43 ;  /* 0x000000ffff287224 */ /* 0x002fc400078e002b */
[----:B------:R-:W-:Y:S01]  /*1ada0*/  IMAD.MOV.U32 R41, RZ, RZ, R51 ;  /* 0x000000ffff297224 */ /* 0x000fe200078e0033 */
[----:B------:R-:W2:Y:S04]  /*1adb0*/  LDL.LU R43, [R1+0x154] ;  /* 0x00015400012b7983 */ /* 0x000ea80000300800 */
[----:B------:R-:W2:Y:S04]  /*1adc0*/  LDL.LU R51, [R1+0x194] ;  /* 0x0001940001337983 */ /* 0x000ea80000300800 */
[----:B------:R1:W-:Y:S01]  /*1add0*/  LDGSTS.E [R42+0x4d00], desc[UR8][R40.64], P0 ;  /* 0x04d00000282a7fae */ /* 0x0003e20008121848 */
[----:B-----5:R-:W-:-:S02]  /*1ade0*/  IADD3 R60, P1, R60, R0, RZ ;  /* 0x000000003c3c7210 */ /* 0x020fc40007f3e0ff */
[----:B------:R-:W-:-:S03]  /*1adf0*/  IADD3 R66, P2, R66, R0, RZ ;  /* 0x0000000042427210 */ /* 0x000fc60007f5e0ff */
[--C-:B------:R-:W-:Y:S01]  /*1ae00*/  IMAD.X R61, R61, 0x1, R2.reuse, P1 ;  /* 0x000000013d3d7824 */ /* 0x100fe200008e0602 */
[----:B------:R5:W-:Y:S01]  /*1ae10*/  STL [R1+0x3cc], R60 ;  /* 0x0003cc3c01007387 */ /* 0x000be20000100800 */
[----:B------:R-:W-:-:S03]  /*1ae20*/  IMAD.X R67, R67, 0x1, R2, P2 ;  /* 0x0000000143437824 */ /* 0x000fc600010e0602 */
[----:B------:R5:W-:Y:S01]  /*1ae30*/  STL [R1+0x3c8], R61 ;  /* 0x0003c83d01007387 */ /* 0x000be20000100800 */
[----:B-1----:R-:W-:Y:S01]  /*1ae40*/  IMAD.MOV.U32 R40, RZ, RZ, R60 ;  /* 0x000000ffff287224 */ /* 0x002fe200078e003c */
[----:B------:R-:W-:Y:S02]  /*1ae50*/  MOV R41, R61 ;  /* 0x0000003d00297202 */ /* 0x000fe40000000f00 */
[----:B------:R-:W-:Y:S04]  /*1ae60*/  STL [R1+0x40c], R66 ;  /* 0x00040c4201007387 */ /* 0x000fe80000100800 */
[----:B-----5:R-:W5:Y:S04]  /*1ae70*/  LDL.LU R60, [R1+0x150] ;  /* 0x00015000013c7983 */ /* 0x020f680000300800 */
[----:B------:R-:W-:Y:S04]  /*1ae80*/  STL [R1+0x408], R67 ;  /* 0x0004084301007387 */ /* 0x000fe80000100800 */
[----:B------:R-:W5:Y:S01]  /*1ae90*/  LDL.LU R61, [R1+0x190] ;  /* 0x00019000013d7983 */ /* 0x000f620000300800 */
[----:B------:R-:W-:-:S03]  /*1aea0*/  IADD3 R48, P1, R48, R0, RZ ;  /* 0x0000000030307210 */ /* 0x000fc60007f3e0ff */
[----:B------:R1:W-:Y:S01]  /*1aeb0*/  LDGSTS.E [R42+0x5500], desc[UR8][R40.64], P0 ;  /* 0x05500000282a7fae */ /* 0x0003e20008121848 */
[----:B------:R-:W-:-:S03]  /*1aec0*/  IADD3 R49, P2, R49, R0, RZ ;  /* 0x0000000031317210 */ /* 0x000fc60007f5e0ff */
[----:B------:R3:W-:Y:S01]  /*1aed0*/  STL [R1+0x44c], R48 ;  /* 0x00044c3001007387 */ /* 0x0007e20000100800 */
[----:B-1----:R-:W-:Y:S02]  /*1aee0*/  IMAD.MOV.U32 R40, RZ, RZ, R66 ;  /* 0x000000ffff287224 */ /* 0x002fe400078e0042 */
[----:B------:R-:W-:-:S05]  /*1aef0*/  IMAD.MOV.U32 R41, RZ, RZ, R67 ;  /* 0x000000ffff297224 */ /* 0x000fca00078e0043 */
[----:B------:R1:W-:Y:S02]  /*1af00*/  LDGSTS.E [R42+0x5d00], desc[UR8][R40.64], P0 ;  /* 0x05d00000282a7fae */ /* 0x0003e40008121848 */
[----:B-1----:R-:W-:Y:S02]  /*1af10*/  IMAD.MOV.U32 R40, RZ, RZ, R48 ;  /* 0x000000ffff287224 */ /* 0x002fe400078e0030 */
[----:B---3--:R-:W-:-:S05]  /*1af20*/  IMAD.X R57, R57, 0x1, R2, P1 ;  /* 0x0000000139397824 */ /* 0x008fca00008e0602 */
[----:B------:R1:W-:Y:S01]  /*1af30*/  STL [R1+0x448], R57 ;  /* 0x0004483901007387 */ /* 0x0003e20000100800 */
[----:B------:R-:W-:Y:S01]  /*1af40*/  MOV R41, R57 ;  /* 0x0000003900297202 */ /* 0x000fe20000000f00 */
[----:B------:R-:W-:Y:S02]  /*1af50*/  IMAD.X R62, R62, 0x1, R2, P2 ;  /* 0x000000013e3e7824 */ /* 0x000fe400010e0602 */
[----:B------:R3:W-:Y:S04]  /*1af60*/  STL [R1+0x48c], R49 ;  /* 0x00048c3101007387 */ /* 0x0007e80000100800 */
[----:B------:R-:W5:Y:S04]  /*1af70*/  LDL.LU R48, [R1+0x1d4] ;  /* 0x0001d40001307983 */ /* 0x000f680000300800 */
[----:B------:R3:W-:Y:S04]  /*1af80*/  STL [R1+0x488], R62 ;  /* 0x0004883e01007387 */ /* 0x0007e80000100800 */
[----:B------:R3:W-:Y:S04]  /*1af90*/  LDGSTS.E [R42+0x6500], desc[UR8][R40.64], P0 ;  /* 0x06500000282a7fae */ /* 0x0007e80008121848 */
[----:B-1----:R-:W5:Y:S01]  /*1afa0*/  LDL.LU R57, [R1+0x214] ;  /* 0x0002140001397983 */ /* 0x002f620000300800 */
[----:B----4-:R-:W-:Y:S01]  /*1afb0*/  IADD3 R50, P1, R50, R0, RZ ;  /* 0x0000000032327210 */ /* 0x010fe20007f3e0ff */
[----:B---3--:R-:W-:-:S02]  /*1afc0*/  IMAD.MOV.U32 R40, RZ, RZ, R49 ;  /* 0x000000ffff287224 */ /* 0x008fc400078e0031 */
[----:B------:R-:W3:Y:S01]  /*1afd0*/  LDL.LU R49, [R1+0x1d0] ;  /* 0x0001d00001317983 */ /* 0x000ee20000300800 */
[----:B------:R-:W-:Y:S01]  /*1afe0*/  IMAD.MOV.U32 R41, RZ, RZ, R62 ;  /* 0x000000ffff297224 */ /* 0x000fe200078e003e */
[----:B------:R-:W-:Y:S02]  /*1aff0*/  IADD3 R59, P2, R59, R0, RZ ;  /* 0x000000003b3b7210 */ /* 0x000fe40007f5e0ff */
[----:B------:R-:W4:Y:S04]  /*1b000*/  LDL.LU R62, [R1+0x210] ;  /* 0x00021000013e7983 */ /* 0x000f280000300800 */
[----:B------:R1:W-:Y:S04]  /*1b010*/  LDGSTS.E [R42+0x6d00], desc[UR8][R40.64], P0 ;  /* 0x06d00000282a7fae */ /* 0x0003e80008121848 */
[----:B------:R1:W-:Y:S01]  /*1b020*/  STL [R1+0x4cc], R50 ;  /* 0x0004cc3201007387 */ /* 0x0003e20000100800 */
[----:B--2---:R-:W-:-:S02]  /*1b030*/  IMAD.X R58, R58, 0x1, R2, P1 ;  /* 0x000000013a3a7824 */ /* 0x004fc400008e0602 */
[----:B-1----:R-:W-:-:S03]  /*1b040*/  IMAD.MOV.U32 R40, RZ, RZ, R50 ;  /* 0x000000ffff287224 */ /* 0x002fc600078e0032 */
[----:B------:R1:W-:Y:S01]  /*1b050*/  STL [R1+0x4c8], R58 ;  /* 0x0004c83a01007387 */ /* 0x0003e20000100800 */
[----:B------:R-:W-:Y:S01]  /*1b060*/  MOV R41, R58 ;  /* 0x0000003a00297202 */ /* 0x000fe20000000f00 */
[----:B------:R-:W-:Y:S02]  /*1b070*/  IMAD.X R63, R63, 0x1, R2, P2 ;  /* 0x000000013f3f7824 */ /* 0x000fe400010e0602 */
[----:B------:R-:W-:Y:S04]  /*1b080*/  STL [R1+0x50c], R59 ;  /* 0x00050c3b01007387 */ /* 0x000fe80000100800 */
[----:B------:R-:W2:Y:S04]  /*1b090*/  LDL.LU R50, [R1+0x254] ;  /* 0x0002540001327983 */ /* 0x000ea80000300800 */
[----:B------:R1:W-:Y:S04]  /*1b0a0*/  STL [R1+0x508], R63 ;  /* 0x0005083f01007387 */ /* 0x0003e80000100800 */
[----:B------:R1:W-:Y:S04]  /*1b0b0*/  LDGSTS.E [R42+0x7500], desc[UR8][R40.64], P0 ;  /* 0x07500000282a7fae */ /* 0x0003e80008121848 */
[----:B-1----:R-:W2:Y:S01]  /*1b0c0*/  LDL.LU R58, [R1+0x294] ;  /* 0x00029400013a7983 */ /* 0x002ea20000300800 */
[----:B------:R-:W-:-:S03]  /*1b0d0*/  IMAD.MOV.U32 R41, RZ, RZ, R63 ;  /* 0x000000ffff297224 */ /* 0x000fc600078e003f */
[----:B------:R-:W2:Y:S01]  /*1b0e0*/  LDL.LU R63, [R1+0x250] ;  /* 0x00025000013f7983 */ /* 0x000ea20000300800 */
[----:B------:R-:W-:-:S03]  /*1b0f0*/  IMAD.MOV.U32 R40, RZ, RZ, R59 ;  /* 0x000000ffff287224 */ /* 0x000fc600078e003b */
[----:B------:R-:W2:Y:S01]  /*1b100*/  LDL.LU R59, [R1+0x290] ;  /* 0x00029000013b7983 */ /* 0x000ea20000300800 */
[-C--:B------:R-:W-:Y:S02]  /*1b110*/  IADD3 R43, P1, R43, R0.reuse, RZ ;  /* 0x000000002b2b7210 */ /* 0x080fe40007f3e0ff */
[----:B------:R-:W-:Y:S01]  /*1b120*/  IADD3 R51, P2, R51, R0, RZ ;  /* 0x0000000033337210 */ /* 0x000fe20007f5e0ff */
[----:B------:R1:W-:Y:S04]  /*1b130*/  LDGSTS.E [R42+0x7d00], desc[UR8][R40.64], P0 ;  /* 0x07d00000282a7fae */ /* 0x0003e80008121848 */
[----:B------:R-:W-:Y:S01]  /*1b140*/  STL [R1+0x154], R43 ;  /* 0x0001542b01007387 */ /* 0x000fe20000100800 */
[----:B-1----:R-:W-:Y:S01]  /*1b150*/  VIADD R42, R65, UR7 ;  /* 0x00000007412a7c36 */ /* 0x002fe20008000000 */
[----:B------:R-:W-:Y:S01]  /*1b160*/  MOV R40, R43 ;  /* 0x0000002b00287202 */ /* 0x000fe20000000f00 */
[----:B-----5:R-:W-:-:S04]  /*1b170*/  IMAD.X R60, R60, 0x1, R2, P1 ;  /* 0x000000013c3c7824 */ /* 0x020fc800008e0602 */
[----:B------:R-:W-:Y:S01]  /*1b180*/  IMAD.MOV.U32 R41, RZ, RZ, R60 ;  /* 0x000000ffff297224 */ /* 0x000fe200078e003c */
[----:B------:R1:W-:Y:S01]  /*1b190*/  STL [R1+0x150], R60 ;  /* 0x0001503c01007387 */ /* 0x0003e20000100800 */
[----:B------:R-:W-:-:S03]  /*1b1a0*/  IMAD.X R61, R61, 0x1, R2, P2 ;  /* 0x000000013d3d7824 */ /* 0x000fc600010e0602 */
[----:B------:R-:W-:Y:S04]  /*1b1b0*/  STL [R1+0x194], R51 ;  /* 0x0001943301007387 */ /* 0x000fe80000100800 */
[----:B------:R5:W-:Y:S04]  /*1b1c0*/  STL [R1+0x190], R61 ;  /* 0x0001903d01007387 */ /* 0x000be80000100800 */
[----:B-1----:R-:W2:Y:S04]  /*1b1d0*/  LDL.LU R60, [R1+0x2d4] ;  /* 0x0002d400013c7983 */ /* 0x002ea80000300800 */
[----:B------:R1:W-:Y:S04]  /*1b1e0*/  LDGSTS.E [R42+0x600], desc[UR8][R40.64], P0 ;  /* 0x00600000282a7fae */ /* 0x0003e80008121848 */
[----:B------:R-:W2:Y:S01]  /*1b1f0*/  LDL.LU R43, [R1+0x314] ;  /* 0x00031400012b7983 */ /* 0x000ea20000300800 */
[----:B-1----:R-:W-:-:S03]  /*1b200*/  IMAD.MOV.U32 R41, RZ, RZ, R61 ;  /* 0x000000ffff297224 */ /* 0x002fc600078e003d */
[----:B-----5:R-:W5:Y:S01]  /*1b210*/  LDL.LU R61, [R1+0x2d0] ;  /* 0x0002d000013d7983 */ /* 0x020f620000300800 */
[----:B------:R-:W-:-:S03]  /*1b220*/  IMAD.MOV.U32 R40, RZ, RZ, R51 ;  /* 0x000000ffff287224 */ /* 0x000fc600078e0033 */
[----:B------:R-:W5:Y:S04]  /*1b230*/  LDL.LU R51, [R1+0x310] ;  /* 0x0003100001337983 */ /* 0x000f680000300800 */
[----:B------:R1:W-:Y:S01]  /*1b240*/  LDGSTS.E [R42+0xe00], desc[UR8][R40.64], P0 ;  /* 0x00e00000282a7fae */ /* 0x0003e20008121848 */
[----:B------:R-:W-:-:S04]  /*1b250*/  IADD3 R48, P1, R48, R0, RZ ;  /* 0x0000000030307210 */ /* 0x000fc80007f3e0ff */
[----:B-1----:R-:W-:Y:S01]  /*1b260*/  MOV R40, R48 ;  /* 0x0000003000287202 */ /* 0x002fe20000000f00 */
[----:B------:R-:W-:Y:S01]  /*1b270*/  STL [R1+0x1d4], R48 ;  /* 0x0001d43001007387 */ /* 0x000fe20000100800 */
[----:B------:R-:W-:Y:S01]  /*1b280*/  IADD3 R57, P2, R57, R0, RZ ;  /* 0x0000000039397210 */ /* 0x000fe20007f5e0ff */
[----:B---3--:R-:W-:-:S04]  /*1b290*/  IMAD.X R49, R49, 0x1, R2, P1 ;  /* 0x0000000131317824 */ /* 0x008fc800008e0602 */
[----:B----4-:R-:W-:Y:S01]  /*1b2a0*/  IMAD.X R62, R62, 0x1, R2, P2 ;  /* 0x000000013e3e7824 */ /* 0x010fe200010e0602 */
[----:B------:R1:W-:Y:S01]  /*1b2b0*/  STL [R1+0x1d0], R49 ;  /* 0x0001d03101007387 */ /* 0x0003e20000100800 */
[----:B------:R-:W-:-:S03]  /*1b2c0*/  IMAD.MOV.U32 R41, RZ, RZ, R49 ;  /* 0x000000ffff297224 */ /* 0x000fc600078e0031 */
[----:B------:R3:W-:Y:S04]  /*1b2d0*/  STL [R1+0x214], R57 ;  /* 0x0002143901007387 */ /* 0x0007e80000100800 */
[----:B------:R4:W-:Y:S04]  /*1b2e0*/  LDGSTS.E [R42+0x1600], desc[UR8][R40.64], P0 ;  /* 0x01600000282a7fae */ /* 0x0009e80008121848 */
[----:B-1----:R-:W5:Y:S04]  /*1b2f0*/  LDL.LU R49, [R1+0x354] ;  /* 0x0003540001317983 */ /* 0x002f680000300800 */
[----:B------:R1:W-:Y:S04]  /*1b300*/  STL [R1+0x210], R62 ;  /* 0x0002103e01007387 */ /* 0x0003e80000100800 */
[----:B------:R-:W5:Y:S01]  /*1b310*/  LDL.LU R48, [R1+0x394] ;  /* 0x0003940001307983 */ /* 0x000f620000300800 */
[----:B----4-:R-:W-:-:S03]  /*1b320*/  IMAD.MOV.U32 R40, RZ, RZ, R57 ;  /* 0x000000ffff287224 */ /* 0x010fc600078e0039 */
[----:B---3--:R-:W3:Y:S01]  /*1b330*/  LDL.LU R57, [R1+0x350] ;  /* 0x0003500001397983 */ /* 0x008ee20000300800 */
[----:B------:R-:W-:-:S03]  /*1b340*/  IMAD.MOV.U32 R41, RZ, RZ, R62 ;  /* 0x000000ffff297224 */ /* 0x000fc600078e003e */
[----:B-1----:R-:W4:Y:S01]  /*1b350*/  LDL.LU R62, [R1+0x390] ;  /* 0x00039000013e7983 */ /* 0x002f220000300800 */
[----:B--2---:R-:W-:-:S03]  /*1b360*/  IADD3 R50, P1, R50, R0, RZ ;  /* 0x0000000032327210 */ /* 0x004fc60007f3e0ff */
[----:B------:R1:W-:Y:S04]  /*1b370*/  LDGSTS.E [R42+0x1e00], desc[UR8][R40.64], P0 ;  /* 0x01e00000282a7fae */ /* 0x0003e80008121848 */
[----:B------:R2:W-:Y:S01]  /*1b380*/  STL [R1+0x254], R50 ;  /* 0x0002543201007387 */ /* 0x0005e20000100800 */
[----:B------:R-:W-:Y:S01]  /*1b390*/  IADD3 R58, P2, R58, R0, RZ ;  /* 0x000000003a3a7210 */ /* 0x000fe20007f5e0ff */
[----:B------:R-:W-:-:S04]  /*1b3a0*/  IMAD.X R63, R63, 0x1, R2, P1 ;  /* 0x000000013f3f7824 */ /* 0x000fc800008e0602 */
[----:B------:R-:W-:Y:S01]  /*1b3b0*/  IMAD.X R59, R59, 0x1, R2, P2 ;  /* 0x000000013b3b7824 */ /* 0x000fe200010e0602 */
[----:B------:R2:W-:Y:S04]  /*1b3c0*/  STL [R1+0x250], R63 ;  /* 0x0002503f01007387 */ /* 0x0005e80000100800 */
[----:B------:R2:W-:Y:S01]  /*1b3d0*/  STL [R1+0x294], R58 ;  /* 0x0002943a01007387 */ /* 0x0005e20000100800 */
[----:B-1----:R-:W-:-:S03]  /*1b3e0*/  MOV R40, R50 ;  /* 0x0000003200287202 */ /* 0x002fc60000000f00 */
[----:B------:R-:W4:Y:S04]  /*1b3f0*/  LDL.LU R65, [R1+0x3d4] ;  /* 0x0003d40001417983 */ /* 0x000f280000300800 */
[----:B------:R1:W-:Y:S04]  /*1b400*/  STL [R1+0x290], R59 ;  /* 0x0002903b01007387 */ /* 0x0003e80000100800 */
[----:B--2---:R-:W2:Y:S04]  /*1b410*/  LDL.LU R50, [R1+0x414] ;  /* 0x0004140001327983 */ /* 0x004ea80000300800 */
[----:B------:R-:W2:Y:S01]  /*1b420*/  LDL.LU R66, [R1+0x3d0] ;  /* 0x0003d00001427983 */ /* 0x000ea20000300800 */
[----:B------:R-:W-:-:S03]  /*1b430*/  IMAD.MOV.U32 R41, RZ, RZ, R63 ;  /* 0x000000ffff297224 */ /* 0x000fc600078e003f */
[----:B------:R-:W2:Y:S04]  /*1b440*/  LDL.LU R63, [R1+0x410] ;  /* 0x00041000013f7983 */ /* 0x000ea80000300800 */
[----:B------:R1:W-:Y:S01]  /*1b450*/  LDGSTS.E [R42+0x2600], desc[UR8][R40.64], P0 ;  /* 0x02600000282a7fae */ /* 0x0003e20008121848 */
[-C--:B------:R-:W-:Y:S01]  /*1b460*/  IADD3 R60, P1, R60, R0.reuse, RZ ;  /* 0x000000003c3c7210 */ /* 0x080fe20007f3e0ff */
[----:B-1----:R-:W-:Y:S02]  /*1b470*/  IMAD.MOV.U32 R40, RZ, RZ, R58 ;  /* 0x000000ffff287224 */ /* 0x002fe400078e003a */
[----:B------:R-:W-:Y:S01]  /*1b480*/  IMAD.MOV.U32 R41, RZ, RZ, R59 ;  /* 0x000000ffff297224 */ /* 0x000fe200078e003b */
[----:B------:R-:W2:Y:S01]  /*1b490*/  LDL.LU R58, [R1+0x454] ;  /* 0x00045400013a7983 */ /* 0x000ea20000300800 */
[----:B------:R-:W-:-:S03]  /*1b4a0*/  IADD3 R43, P2, R43, R0, RZ ;  /* 0x000000002b2b7210 */ /* 0x000fc60007f5e0ff */
[----:B------:R-:W2:Y:S04]  /*1b4b0*/  LDL.LU R59, [R1+0x494] ;  /* 0x00049400013b7983 */ /* 0x000ea80000300800 */
[----:B------:R1:W-:Y:S04]  /*1b4c0*/  STL [R1+0x2d4], R60 ;  /* 0x0002d43c01007387 */ /* 0x0003e80000100800 */
[----:B------:R1:W-:Y:S01]  /*1b4d0*/  LDGSTS.E [R42+0x2e00], desc[UR8][R40.64], P0 ;  /* 0x02e00000282a7fae */ /* 0x0003e20008121848 */
[--C-:B-----5:R-:W-:Y:S02]  /*1b4e0*/  IMAD.X R61, R61, 0x1, R2.reuse, P1 ;  /* 0x000000013d3d7824 */ /* 0x120fe400008e0602 */
[----:B------:R-:W-:-:S03]  /*1b4f0*/  IMAD.X R51, R51, 0x1, R2, P2 ;  /* 0x0000000133337824 */ /* 0x000fc600010e0602 */
[----:B------:R5:W-:Y:S04]  /*1b500*/  STL [R1+0x2d0], R61 ;  /* 0x0002d03d01007387 */ /* 0x000be80000100800 */
[----:B------:R-:W-:Y:S01]  /*1b510*/  STL [R1+0x314], R43 ;  /* 0x0003142b01007387 */ /* 0x000fe20000100800 */
[----:B-1----:R-:W-:-:S03]  /*1b520*/  MOV R40, R60 ;  /* 0x0000003c00287202 */ /* 0x002fc60000000f00 */
[----:B------:R-:W2:Y:S01]  /*1b530*/  LDL.LU R60, [R1+0x450] ;  /* 0x00045000013c7983 */ /* 0x000ea20000300800 */
[----:B------:R-:W-:-:S03]  /*1b540*/  IMAD.MOV.U32 R41, RZ, RZ, R61 ;  /* 0x000000ffff297224 */ /* 0x000fc600078e003d */
[----:B------:R1:W-:Y:S04]  /*1b550*/  STL [R1+0x310], R51 ;  /* 0x0003103301007387 */ /* 0x0003e80000100800 */
[----:B-----5:R-:W5:Y:S04]  /*1b560*/  LDL.LU R61, [R1+0x490] ;  /* 0x00049000013d7983 */ /* 0x020f680000300800 */
[----:B------:R1:W-:Y:S02]  /*1b570*/  LDGSTS.E [R42+0x3600], desc[UR8][R40.64], P0 ;  /* 0x03600000282a7fae */ /* 0x0003e40008121848 */
[----:B-1----:R-:W-:-:S02]  /*1b580*/  IMAD.MOV.U32 R40, RZ, RZ, R43 ;  /* 0x000000ffff287224 */ /* 0x002fc400078e002b */
[----:B------:R-:W-:Y:S02]  /*1b590*/  IMAD.MOV.U32 R41, RZ, RZ, R51 ;  /* 0x000000ffff297224 */ /* 0x000fe400078e0033 */
[----:B------:R-:W5:Y:S04]  /*1b5a0*/  LDL.LU R51, [R1+0x4d4] ;  /* 0x0004d40001337983 */ /* 0x000f680000300800 */
[----:B------:R-:W5:Y:S04]  /*1b5b0*/  LDL.LU R43, [R1+0x514] ;  /* 0x00051400012b7983 */ /* 0x000f680000300800 */
[----:B------:R1:W-:Y:S01]  /*1b5c0*/  LDGSTS.E [R42+0x3e00], desc[UR8][R40.64], P0 ;  /* 0x03e00000282a7fae */ /* 0x0003e20008121848 */
[----:B------:R-:W-:-:S02]  /*1b5d0*/  IADD3 R49, P1, R49, R0, RZ ;  /* 0x0000000031317210 */ /* 0x000fc40007f3e0ff */
[----:B------:R-:W-:-:S03]  /*1b5e0*/  IADD3 R48, P2, R48, R0, RZ ;  /* 0x0000000030307210 */ /* 0x000fc60007f5e0ff */
[--C-:B---3--:R-:W-:Y:S01]  /*1b5f0*/  IMAD.X R57, R57, 0x1, R2.reuse, P1 ;  /* 0x0000000139397824 */ /* 0x108fe200008e0602 */
[----:B------:R-:W-:Y:S01]  /*1b600*/  STL [R1+0x354], R49 ;  /* 0x0003543101007387 */ /* 0x000fe20000100800 */
[----:B----4-:R-:W-:-:S03]  /*1b610*/  IMAD.X R62, R62, 0x1, R2, P2 ;  /* 0x000000013e3e7824 */ /* 0x010fc600010e0602 */
[----:B------:R3:W-:Y:S01]  /*1b620*/  STL [R1+0x350], R57 ;  /* 0x0003503901007387 */ /* 0x0007e20000100800 */
[----:B-1----:R-:W-:Y:S01]  /*1b630*/  IMAD.MOV.U32 R41, RZ, RZ, R57 ;  /* 0x000000ffff297224 */ /* 0x002fe200078e0039 */
[----:B------:R-:W-:Y:S02]  /*1b640*/  MOV R40, R49 ;  /* 0x0000003100287202 */ /* 0x000fe40000000f00 */
[----:B------:R-:W-:Y:S04]  /*1b650*/  STL [R1+0x394], R48 ;  /* 0x0003943001007387 */ /* 0x000fe80000100800 */
[----:B------:R1:W-:Y:S04]  /*1b660*/  LDGSTS.E [R42+0x4600], desc[UR8][R40.64], P0 ;  /* 0x04600000282a7fae */ /* 0x0003e80008121848 */
[----:B---3--:R-:W3:Y:S04]  /*1b670*/  LDL.LU R57, [R1+0x4d0] ;  /* 0x0004d00001397983 */ /* 0x008ee80000300800 */
[----:B------:R4:W-:Y:S04]  /*1b680*/  STL [R1+0x390], R62 ;  /* 0x0003903e01007387 */ /* 0x0009e80000100800 */
[----:B------:R-:W3:Y:S01]  /*1b690*/  LDL.LU R49, [R1+0x510] ;  /* 0x0005100001317983 */ /* 0x000ee20000300800 */
[----:B-1----:R-:W-:-:S02]  /*1b6a0*/  IMAD.MOV.U32 R40, RZ, RZ, R48 ;  /* 0x000000ffff287224 */ /* 0x002fc400078e0030 */
[----:B------:R-:W-:Y:S02]  /*1b6b0*/  IMAD.MOV.U32 R41, RZ, RZ, R62 ;  /* 0x000000ffff297224 */ /* 0x000fe400078e003e */
[----:B----4-:R-:W4:Y:S04]  /*1b6c0*/  LDL.LU R62, [R1+0x15c] ;  /* 0x00015c00013e7983 */ /* 0x010f280000300800 */
[----:B------:R1:W-:Y:S04]  /*1b6d0*/  LDGSTS.E [R42+0x4e00], desc[UR8][R40.64], P0 ;  /* 0x04e00000282a7fae */ /* 0x0003e80008121848 */
[----:B------:R-:W4:Y:S01]  /*1b6e0*/  LDL.LU R48, [R1+0x19c] ;  /* 0x00019c0001307983 */ /* 0x000f220000300800 */
[----:B------:R-:W-:-:S04]  /*1b6f0*/  IADD3 R65, P1, R65, R0, RZ ;  /* 0x0000000041417210 */ /* 0x000fc80007f3e0ff */
[----:B-1----:R-:W-:Y:S02]  /*1b700*/  MOV R40, R65 ;  /* 0x0000004100287202 */ /* 0x002fe40000000f00 */
[----:B--2---:R-:W-:Y:S01]  /*1b710*/  IADD3 R50, P2, R50, R0, RZ ;  /* 0x0000000032327210 */ /* 0x004fe20007f5e0ff */
[----:B------:R-:W-:Y:S01]  /*1b720*/  IMAD.X R66, R66, 0x1, R2, P1 ;  /* 0x0000000142427824 */ /* 0x000fe200008e0602 */
[----:B------:R-:W-:Y:S03]  /*1b730*/  STL [R1+0x3d4], R65 ;  /* 0x0003d44101007387 */ /* 0x000fe60000100800 */
[----:B------:R-:W-:Y:S02]  /*1b740*/  IMAD.MOV.U32 R41, RZ, RZ, R66 ;  /* 0x000000ffff297224 */ /* 0x000fe400078e0042 */
[----:B------:R-:W-:Y:S01]  /*1b750*/  IMAD.X R63, R63, 0x1, R2, P2 ;  /* 0x000000013f3f7824 */ /* 0x000fe200010e0602 */
[----:B------:R-:W-:Y:S04]  /*1b760*/  STL [R1+0x3d0], R66 ;  /* 0x0003d04201007387 */ /* 0x000fe80000100800 */
[----:B------:R-:W-:Y:S04]  /*1b770*/  STL [R1+0x414], R50 ;  /* 0x0004143201007387 */ /* 0x000fe80000100800 */
[----:B------:R1:W-:Y:S04]  /*1b780*/  LDGSTS.E [R42+0x5600], desc[UR8][R40.64], P0 ;  /* 0x05600000282a7fae */ /* 0x0003e80008121848 */
[----:B------:R2:W-:Y:S01]  /*1b790*/  STL [R1+0x410], R63 ;  /* 0x0004103f01007387 */ /* 0x0005e20000100800 */
[----:B-1----:R-:W-:-:S03]  /*1b7a0*/  IMAD.MOV.U32 R41, RZ, RZ, R63 ;  /* 0x000000ffff297224 */ /* 0x002fc600078e003f */
[----:B--2---:R-:W2:Y:S01]  /*1b7b0*/  LDL.LU R63, [R1+0x158] ;  /* 0x00015800013f7983 */ /* 0x004ea20000300800 */
[----:B------:R-:W-:-:S03]  /*1b7c0*/  IMAD.MOV.U32 R40, RZ, RZ, R50 ;  /* 0x000000ffff287224 */ /* 0x000fc600078e0032 */
[----:B------:R-:W2:Y:S01]  /*1b7d0*/  LDL.LU R50, [R1+0x198] ;  /* 0x0001980001327983 */ /* 0x000ea20000300800 */
[-C--:B------:R-:W-:Y:S02]  /*1b7e0*/  IADD3 R58, P1, R58, R0.reuse, RZ ;  /* 0x000000003a3a7210 */ /* 0x080fe40007f3e0ff */
[----:B------:R-:W-:Y:S01]  /*1b7f0*/  IADD3 R59, P2, R59, R0, RZ ;  /* 0x000000003b3b7210 */ /* 0x000fe20007f5e0ff */
[----:B------:R1:W-:Y:S04]  /*1b800*/  LDGSTS.E [R42+0x5e00], desc[UR8][R40.64], P0 ;  /* 0x05e00000282a7fae */ /* 0x0003e80008121848 */
[----:B------:R-:W-:Y:S01]  /*1b810*/  STL [R1+0x454], R58 ;  /* 0x0004543a01007387 */ /* 0x000fe20000100800 */
[----:B-1----:R-:W-:Y:S01]  /*1b820*/  MOV R40, R58 ;  /* 0x0000003a00287202 */ /* 0x002fe20000000f00 */
[----:B------:R-:W-:-:S04]  /*1b830*/  IMAD.X R60, R60, 0x1, R2, P1 ;  /* 0x000000013c3c7824 */ /* 0x000fc800008e0602 */
[----:B------:R-:W-:Y:S01]  /*1b840*/  IMAD.MOV.U32 R41, RZ, RZ, R60 ;  /* 0x000000ffff297224 */ /* 0x000fe200078e003c */
[----:B------:R1:W-:Y:S01]  /*1b850*/  STL [R1+0x450], R60 ;  /* 0x0004503c01007387 */ /* 0x0003e20000100800 */
[----:B-----5:R-:W-:-:S03]  /*1b860*/  IMAD.X R61, R61, 0x1, R2, P2 ;  /* 0x000000013d3d7824 */ /* 0x020fc600010e0602 */
[----:B------:R-:W-:Y:S04]  /*1b870*/  STL [R1+0x494], R59 ;  /* 0x0004943b01007387 */ /* 0x000fe80000100800 */
[----:B------:R5:W-:Y:S04]  /*1b880*/  LDGSTS.E [R42+0x6600], desc[UR8][R40.64], P0 ;  /* 0x06600000282a7fae */ /* 0x000be80008121848 */
[----:B-1----:R-:W2:Y:S04]  /*1b890*/  LDL.LU R60, [R1+0x1dc] ;  /* 0x0001dc00013c7983 */ /* 0x002ea80000300800 */
[----:B------:R1:W-:Y:S04]  /*1b8a0*/  STL [R1+0x490], R61 ;  /* 0x0004903d01007387 */ /* 0x0003e80000100800 */
[----:B------:R-:W2:Y:S01]  /*1b8b0*/  LDL.LU R58, [R1+0x21c] ;  /* 0x00021c00013a7983 */ /* 0x000ea20000300800 */
[----:B-----5:R-:W-:Y:S01]  /*1b8c0*/  IMAD.MOV.U32 R41, RZ, RZ, R61 ;  /* 0x000000ffff297224 */ /* 0x020fe200078e003d */
[-C--:B------:R-:W-:Y:S01]  /*1b8d0*/  IADD3 R51, P1, R51, R0.reuse, RZ ;  /* 0x0000000033337210 */ /* 0x080fe20007f3e0ff */
[----:B------:R-:W-:Y:S01]  /*1b8e0*/  IMAD.MOV.U32 R40, RZ, RZ, R59 ;  /* 0x000000ffff287224 */ /* 0x000fe200078e003b */
[----:B-1----:R-:W5:Y:S01]  /*1b8f0*/  LDL.LU R61, [R1+0x1d8] ;  /* 0x0001d800013d7983 */ /* 0x002f620000300800 */
[----:B------:R-:W-:-:S03]  /*1b900*/  IADD3 R43, P2, R43, R0, RZ ;  /* 0x000000002b2b7210 */ /* 0x000fc60007f5e0ff */
[----:B------:R-:W5:Y:S04]  /*1b910*/  LDL.LU R59, [R1+0x218] ;  /* 0x00021800013b7983 */ /* 0x000f680000300800 */
[----:B------:R-:W-:Y:S04]  /*1b920*/  STL [R1+0x4d4], R51 ;  /* 0x0004d43301007387 */ /* 0x000fe80000100800 */
[----:B------:R1:W-:Y:S02]  /*1b930*/  LDGSTS.E [R42+0x6e00], desc[UR8][R40.64], P0 ;  /* 0x06e00000282a7fae */ /* 0x0003e40008121848 */
[----:B-1----:R-:W-:Y:S01]  /*1b940*/  MOV R40, R51 ;  /* 0x0000003300287202 */ /* 0x002fe20000000f00 */
[----:B---3--:R-:W-:-:S05]  /*1b950*/  IMAD.X R57, R57, 0x1, R2, P1 ;  /* 0x0000000139397824 */ /* 0x008fca00008e0602 */
[----:B------:R1:W-:Y:S01]  /*1b960*/  STL [R1+0x4d0], R57 ;  /* 0x0004d03901007387 */ /* 0x0003e20000100800 */
[----:B------:R-:W-:-:S03]  /*1b970*/  IMAD.X R49, R49, 0x1, R2, P2 ;  /* 0x0000000131317824 */ /* 0x000fc600010e0602 */
[----:B------:R-:W-:Y:S01]  /*1b980*/  STL [R1+0x514], R43 ;  /* 0x0005142b01007387 */ /* 0x000fe20000100800 */
[----:B------:R-:W-:-:S03]  /*1b990*/  IMAD.MOV.U32 R41, RZ, RZ, R57 ;  /* 0x000000ffff297224 */ /* 0x000fc600078e0039 */
[----:B------:R3:W-:Y:S04]  /*1b9a0*/  STL [R1+0x510], R49 ;  /* 0x0005103101007387 */ /* 0x0007e80000100800 */
[----:B-1----:R-:W5:Y:S04]  /*1b9b0*/  LDL.LU R57, [R1+0x258] ;  /* 0x0002580001397983 */ /* 0x002f680000300800 */
[----:B------:R-:W5:Y:S04]  /*1b9c0*/  LDL.LU R51, [R1+0x25c] ;  /* 0x00025c0001337983 */ /* 0x000f680000300800 */
[----:B------:R1:W-:Y:S01]  /*1b9d0*/  LDGSTS.E [R42+0x7600], desc[UR8][R40.64], P0 ;  /* 0x07600000282a7fae */ /* 0x0003e20008121848 */
[----:B----4-:R-:W-:-:S02]  /*1b9e0*/  IADD3 R62, P1, R62, R0, RZ ;  /* 0x000000003e3e7210 */ /* 0x010fc40007f3e0ff */
[----:B------:R-:W-:Y:S01]  /*1b9f0*/  IADD3 R48, P2, R48, R0, RZ ;  /* 0x0000000030307210 */ /* 0x000fe20007f5e0ff */
[----:B-1----:R-:W-:Y:S02]  /*1ba00*/  IMAD.MOV.U32 R41, RZ, RZ, R49 ;  /* 0x000000ffff297224 */ /* 0x002fe400078e0031 */
[----:B------:R-:W-:Y:S01]  /*1ba10*/  IMAD.MOV.U32 R40, RZ, RZ, R43 ;  /* 0x000000ffff287224 */ /* 0x000fe200078e002b */
[----:B---3--:R-:W3:Y:S04]  /*1ba20*/  LDL.LU R49, [R1+0x298] ;  /* 0x0002980001317983 */ /* 0x008ee80000300800 */
[----:B------:R-:W4:Y:S04]  /*1ba30*/  LDL.LU R43, [R1+0x29c] ;  /* 0x00029c00012b7983 */ /* 0x000f280000300800 */
[----:B------:R1:W-:Y:S04]  /*1ba40*/  LDGSTS.E [R42+0x7e00], desc[UR8][R40.64], P0 ;  /* 0x07e00000282a7fae */ /* 0x0003e80008121848 */
[----:B------:R-:W-:Y:S01]  /*1ba50*/  STL [R1+0x15c], R62 ;  /* 0x00015c3e01007387 */ /* 0x000fe20000100800 */
[----:B-1----:R-:W-:Y:S01]  /*1ba60*/  LOP3.LUT R42, R64, 0x70, RZ, 0x3c, !PT ;  /* 0x00000070402a7812 */ /* 0x002fe200078e3cff */
[----:B------:R-:W-:-:S02]  /*1ba70*/  IMAD.MOV.U32 R40, RZ, RZ, R62 ;  /* 0x000000ffff287224 */ /* 0x000fc400078e003e */
[----:B--2---:R-:W-:Y:S02]  /*1ba80*/  IMAD.X R63, R63, 0x1, R2, P1 ;  /* 0x000000013f3f7824 */ /* 0x004fe400008e0602 */
[----:B------:R-:W-:Y:S02]  /*1ba90*/  VIADD R42, R42, UR7 ;  /* 0x000000072a2a7c36 */ /* 0x000fe40008000000 */
[----:B------:R-:W-:Y:S01]  /*1baa0*/  IMAD.MOV.U32 R41, RZ, RZ, R63 ;  /* 0x000000ffff297224 */ /* 0x000fe200078e003f */
[----:B------:R-:W-:Y:S01]  /*1bab0*/  IADD3.X R50, R50, R2, RZ, P2, !PT ;  /* 0x0000000232327210 */ /* 0x000fe200017fe4ff */
[----:B------:R-:W-:Y:S04]  /*1bac0*/  STL [R1+0x19c], R48 ;  /* 0x00019c3001007387 */ /* 0x000fe80000100800 */
[----:B------:R-:W-:Y:S04]  /*1bad0*/  STL [R1+0x158], R63 ;  /* 0x0001583f01007387 */ /* 0x000fe80000100800 */
[----:B------:R1:W-:Y:S04]  /*1bae0*/  LDGSTS.E [R42+0x700], desc[UR8][R40.64], P0 ;  /* 0x00700000282a7fae */ /* 0x0003e80008121848 */
[----:B------:R2:W-:Y:S01]  /*1baf0*/  STL [R1+0x198], R50 ;  /* 0x0001983201007387 */ /* 0x0005e20000100800 */
[----:B-1----:R-:W-:-:S02]  /*1bb00*/  IMAD.MOV.U32 R41, RZ, RZ, R50 ;  /* 0x000000ffff297224 */ /* 0x002fc400078e0032 */
[----:B------:R-:W-:Y:S01]  /*1bb10*/  IMAD.MOV.U32 R40, RZ, RZ, R48 ;  /* 0x000000ffff287224 */ /* 0x000fe200078e0030 */
[----:B--2---:R-:W2:Y:S04]  /*1bb20*/  LDL.LU R50, [R1+0x2d8] ;  /* 0x0002d80001327983 */ /* 0x004ea80000300800 */
[----:B------:R-:W2:Y:S04]  /*1bb30*/  LDL.LU R48, [R1+0x2dc] ;  /* 0x0002dc0001307983 */ /* 0x000ea80000300800 */
[----:B------:R-:W2:Y:S04]  /*1bb40*/  LDL.LU R69, [R1+0x318] ;  /* 0x0003180001457983 */ /* 0x000ea80000300800 */
[----:B------:R-:W2:Y:S01]  /*1bb50*/  LDL.LU R68, [R1+0x31c] ;  /* 0x00031c0001447983 */ /* 0x000ea20000300800 */
[----:B------:R-:W-:-:S03]  /*1bb60*/  IADD3 R60, P1, R60, R0, RZ ;  /* 0x000000003c3c7210 */ /* 0x000fc60007f3e0ff */
[----:B------:R1:W-:Y:S01]  /*1bb70*/  LDGSTS.E [R42+0xf00], desc[UR8][R40.64], P0 ;  /* 0x00f00000282a7fae */ /* 0x0003e20008121848 */
[----:B------:R-:W-:-:S03]  /*1bb80*/  IADD3 R58, P2, R58, R0, RZ ;  /* 0x000000003a3a7210 */ /* 0x000fc60007f5e0ff */
[----:B------:R1:W-:Y:S01]  /*1bb90*/  STL [R1+0x1dc], R60 ;  /* 0x0001dc3c01007387 */ /* 0x0003e20000100800 */
[----:B-----5:R-:W-:Y:S01]  /*1bba0*/  IMAD.X R61, R61, 0x1, R2, P1 ;  /* 0x000000013d3d7824 */ /* 0x020fe200008e0602 */
[----:B------:R-:W-:-:S04]  /*1bbb0*/  IADD3.X R59, R59, R2, RZ, P2, !PT ;  /* 0x000000023b3b7210 */ /* 0x000fc800017fe4ff */
[----:B------:R5:W-:Y:S04]  /*1bbc0*/  STL [R1+0x1d8], R61 ;  /* 0x0001d83d01007387 */ /* 0x000be80000100800 */
[----:B------:R-:W-:Y:S04]  /*1bbd0*/  STL [R1+0x21c], R58 ;  /* 0x00021c3a01007387 */ /* 0x000fe80000100800 */
[----:B------:R5:W-:Y:S04]  /*1bbe0*/  STL [R1+0x218], R59 ;  /* 0x0002183b01007387 */ /* 0x000be80000100800 */
[----:B------:R-:W2:Y:S04]  /*1bbf0*/  LDL.LU R67, [R1+0x358] ;  /* 0x0003580001437983 */ /* 0x000ea80000300800 */
[----:B------:R-:W2:Y:S04]  /*1bc00*/  LDL.LU R66, [R1+0x35c] ;  /* 0x00035c0001427983 */ /* 0x000ea80000300800 */
[----:B------:R-:W2:Y:S04]  /*1bc10*/  LDL.LU R65, [R1+0x398] ;  /* 0x0003980001417983 */ /* 0x000ea80000300800 */
[----:B------:R-:W2:Y:S01]  /*1bc20*/  LDL.LU R64, [R1+0x39c] ;  /* 0x00039c0001407983 */ /* 0x000ea20000300800 */
[----:B-1----:R-:W-:-:S03]  /*1bc30*/  IMAD.MOV.U32 R40, RZ, RZ, R60 ;  /* 0x000000ffff287224 */ /* 0x002fc600078e003c */
[----:B------:R-:W2:Y:S01]  /*1bc40*/  LDL.LU R62, [R1+0x3dc] ;  /* 0x0003dc00013e7983 */ /* 0x000ea20000300800 */
[----:B------:R-:W-:-:S03]  /*1bc50*/  IMAD.MOV.U32 R41, RZ, RZ, R61 ;  /* 0x000000ffff297224 */ /* 0x000fc600078e003d */
[----:B------:R-:W2:Y:S04]  /*1bc60*/  LDL.LU R60, [R1+0x41c] ;  /* 0x00041c00013c7983 */ /* 0x000ea80000300800 */
[----:B------:R1:W-:Y:S02]  /*1bc70*/  LDGSTS.E [R42+0x1700], desc[UR8][R40.64], P0 ;  /* 0x01700000282a7fae */ /* 0x0003e40008121848 */
[----:B-1----:R-:W-:Y:S02]  /*1bc80*/  IMAD.MOV.U32 R40, RZ, RZ, R58 ;  /* 0x000000ffff287224 */ /* 0x002fe400078e003a */
[----:B------:R-:W-:-:S05]  /*1bc90*/  IMAD.MOV.U32 R41, RZ, RZ, R59 ;  /* 0x000000ffff297224 */ /* 0x000fca00078e003b */
[----:B------:R1:W-:Y:S01]  /*1bca0*/  LDGSTS.E [R42+0x1f00], desc[UR8][R40.64], P0 ;  /* 0x01f00000282a7fae */ /* 0x0003e20008121848 */
[----:B------:R-:W-:-:S05]  /*1bcb0*/  IADD3 R51, P1, R51, R0, RZ ;  /* 0x0000000033337210 */ /* 0x000fca0007f3e0ff */
[----:B------:R-:W-:Y:S01]  /*1bcc0*/  IMAD.X R57, R57, 0x1, R2, P1 ;  /* 0x0000000139397824 */ /* 0x000fe200008e0602 */
[----:B------:R-:W-:Y:S04]  /*1bcd0*/  STL [R1+0x25c], R51 ;  /* 0x00025c3301007387 */ /* 0x000fe80000100800 */
[----:B------:R1:W-:Y:S01]  /*1bce0*/  STL [R1+0x258], R57 ;  /* 0x0002583901007387 */ /* 0x0003e20000100800 */
[----:B----4-:R-:W-:-:S04]  /*1bcf0*/  IADD3 R43, P2, R43, R0, RZ ;  /* 0x000000002b2b7210 */ /* 0x010fc80007f5e0ff */
[----:B---3--:R-:W-:Y:S01]  /*1bd00*/  IADD3.X R49, R49, R2, RZ, P2, !PT ;  /* 0x0000000231317210 */ /* 0x008fe200017fe4ff */
[----:B------:R-:W-:Y:S04]  /*1bd10*/  STL [R1+0x29c], R43 ;  /* 0x00029c2b01007387 */ /* 0x000fe80000100800 */
[----:B------:R-:W3:Y:S04]  /*1bd20*/  LDL.LU R63, [R1+0x3d8] ;  /* 0x0003d800013f7983 */ /* 0x000ee80000300800 */
[----:B------:R4:W-:Y:S04]  /*1bd30*/  STL [R1+0x298], R49 ;  /* 0x0002983101007387 */ /* 0x0009e80000100800 */
[----:B-----5:R-:W5:Y:S04]  /*1bd40*/  LDL.LU R61, [R1+0x418] ;  /* 0x00041800013d7983 */ /* 0x020f680000300800 */
[----:B------:R-:W5:Y:S04]  /*1bd50*/  LDL.LU R59, [R1+0x458] ;  /* 0x00045800013b7983 */ /* 0x000f680000300800 */
[----:B------:R-:W5:Y:S01]  /*1bd60*/  LDL.LU R58, [R1+0x45c] ;  /* 0x00045c00013a7983 */ /* 0x000f620000300800 */
[----:B-1----:R-:W-:-:S02]  /*1bd70*/  IMAD.MOV.U32 R40, RZ, RZ, R51 ;  /* 0x000000ffff287224 */ /* 0x002fc400078e0033 */
[----:B------:R-:W-:Y:S02]  /*1bd80*/  IMAD.MOV.U32 R41, RZ, RZ, R57 ;  /* 0x000000ffff297224 */ /* 0x000fe400078e0039 */
[----:B------:R-:W5:Y:S04]  /*1bd90*/  LDL.LU R57, [R1+0x498] ;  /* 0x0004980001397983 */ /* 0x000f680000300800 */
[----:B------:R-:W5:Y:S04]  /*1bda0*/  LDL.LU R51, [R1+0x49c] ;  /* 0x00049c0001337983 */ /* 0x000f680000300800 */
[----:B------:R1:W-:Y:S02]  /*1bdb0*/  LDGSTS.E [R42+0x2700], desc[UR8][R40.64], P0 ;  /* 0x02700000282a7fae */ /* 0x0003e40008121848 */
[----:B-1----:R-:W-:Y:S01]  /*1bdc0*/  IMAD.MOV.U32 R40, RZ, RZ, R43 ;  /* 0x000000ffff287224 */ /* 0x002fe200078e002b */
[----:B--2---:R-:W-:Y:S01]  /*1bdd0*/  IADD3 R48, P1, R48, R0, RZ ;  /* 0x0000000030307210 */ /* 0x004fe20007f3e0ff */
[----:B------:R-:W-:-:S02]  /*1bde0*/  IMAD.MOV.U32 R41, RZ, RZ, R49 ;  /* 0x000000ffff297224 */ /* 0x000fc400078e0031 */
[----:B----4-:R-:W2:Y:S02]  /*1bdf0*/  LDL.LU R49, [R1+0x4dc] ;  /* 0x0004dc0001317983 */ /* 0x010ea40000300800 */
[----:B------:R-:W-:Y:S02]  /*1be00*/  IMAD.X R50, R50, 0x1, R2, P1 ;  /* 0x0000000132327824 */ /* 0x000fe400008e0602 */
[----:B------:R-:W4:Y:S01]  /*1be10*/  LDL.LU R43, [R1+0x51c] ;  /* 0x00051c00012b7983 */ /* 0x000f220000300800 */
[----:B------:R-:W-:-:S03]  /*1be20*/  IADD3 R68, P2, R68, R0, RZ ;  /* 0x0000000044447210 */ /* 0x000fc60007f5e0ff */
[----:B------:R-:W-:Y:S01]  /*1be30*/  STL [R1+0x2dc], R48 ;  /* 0x0002dc3001007387 */ /* 0x000fe20000100800 */
[----:B------:R-:W-:-:S03]  /*1be40*/  IADD3.X R69, R69, R2, RZ, P2, !PT ;  /* 0x0000000245457210 */ /* 0x000fc600017fe4ff */
[----:B------:R1:W-:Y:S04]  /*1be50*/  LDGSTS.E [R42+0x2f00], desc[UR8][R40.64], P0 ;  /* 0x02f00000282a7fae */ /* 0x0003e80008121848 */
[----:B------:R1:W-:Y:S04]  /*1be60*/  STL [R1+0x2d8], R50 ;  /* 0x0002d83201007387 */ /* 0x0003e80000100800 */
[----:B------:R2:W-:Y:S01]  /*1be70*/  STL [R1+0x31c], R68 ;  /* 0x00031c4401007387 */ /* 0x0005e20000100800 */
[----:B-1----:R-:W-:-:S03]  /*1be80*/  IMAD.MOV.U32 R41, RZ, RZ, R50 ;  /* 0x000000ffff297224 */ /* 0x002fc600078e0032 */
[----:B------:R-:W4:Y:S01]  /*1be90*/  LDL.LU R50, [R1+0x4d8] ;  /* 0x0004d80001327983 */ /* 0x000f220000300800 */
[----:B------:R-:W-:-:S03]  /*1bea0*/  IMAD.MOV.U32 R40, RZ, RZ, R48 ;  /* 0x000000ffff287224 */ /* 0x000fc600078e0030 */
[----:B------:R1:W-:Y:S04]  /*1beb0*/  STL [R1+0x318], R69 ;  /* 0x0003184501007387 */ /* 0x0003e80000100800 */
[----:B------:R-:W4:Y:S04]  /*1bec0*/  LDL.LU R48, [R1+0x518] ;  /* 0x0005180001307983 */ /* 0x000f280000300800 */
[----:B------:R1:W-:Y:S01]  /*1bed0*/  LDGSTS.E [R42+0x3700], desc[UR8][R40.64], P0 ;  /* 0x03700000282a7fae */ /* 0x0003e20008121848 */
[----:B------:R-:W-:-:S05]  /*1bee0*/  IADD3 R66, P1, R66, R0, RZ ;  /* 0x0000000042427210 */ /* 0x000fca0007f3e0ff */
[----:B------:R-:W-:Y:S02]  /*1bef0*/  IMAD.X R67, R67, 0x1, R2, P1 ;  /* 0x0000000143437824 */ /* 0x000fe400008e0602 */
[----:B-1----:R-:W-:Y:S02]  /*1bf00*/  IMAD.MOV.U32 R40, RZ, RZ, R68 ;  /* 0x000000ffff287224 */ /* 0x002fe400078e0044 */
[----:B------:R-:W-:Y:S01]  /*1bf10*/  IMAD.MOV.U32 R41, RZ, RZ, R69 ;  /* 0x000000ffff297224 */ /* 0x000fe200078e0045 */
[----:B------:R-:W-:-:S04]  /*1bf20*/  IADD3 R64, P2, R64, R0, RZ ;  /* 0x0000000040407210 */ /* 0x000fc80007f5e0ff */
[----:B------:R1:W-:Y:S01]  /*1bf30*/  LDGSTS.E [R42+0x3f00], desc[UR8][R40.64], P0 ;  /* 0x03f00000282a7fae */ /* 0x0003e20008121848 */
[----:B------:R-:W-:Y:S02]  /*1bf40*/  IADD3.X R65, R65, R2, RZ, P2, !PT ;  /* 0x0000000241417210 */ /* 0x000fe400017fe4ff */
[-C--:B------:R-:W-:Y:S01]  /*1bf50*/  IADD3 R62, P1, R62, R0.reuse, RZ ;  /* 0x000000003e3e7210 */ /* 0x080fe20007f3e0ff */
[----:B-1----:R-:W-:Y:S02]  /*1bf60*/  IMAD.MOV.U32 R40, RZ, RZ, R66 ;  /* 0x000000ffff287224 */ /* 0x002fe400078e0042 */
[----:B------:R-:W-:Y:S01]  /*1bf70*/  IMAD.MOV.U32 R41, RZ, RZ, R67 ;  /* 0x000000ffff297224 */ /* 0x000fe200078e0043 */
[----:B------:R-:W-:-:S04]  /*1bf80*/  IADD3 R60, P2, R60, R0, RZ ;  /* 0x000000003c3c7210 */ /* 0x000fc80007f5e0ff */
[----:B------:R1:W-:Y:S02]  /*1bf90*/  LDGSTS.E [R42+0x4700], desc[UR8][R40.64], P0 ;  /* 0x04700000282a7fae */ /* 0x0003e40008121848 */
[----:B-1----:R-:W-:Y:S02]  /*1bfa0*/  IMAD.MOV.U32 R40, RZ, RZ, R64 ;  /* 0x000000ffff287224 */ /* 0x002fe400078e0040 */
[----:B------:R-:W-:-:S05]  /*1bfb0*/  IMAD.MOV.U32 R41, RZ, RZ, R65 ;  /* 0x000000ffff297224 */ /* 0x000fca00078e0041 */
[----:B------:R1:W-:Y:S02]  /*1bfc0*/  LDGSTS.E [R42+0x4f00], desc[UR8][R40.64], P0 ;  /* 0x04f00000282a7fae */ /* 0x0003e40008121848 */
[----:B-1----:R-:W-:Y:S02]  /*1bfd0*/  IMAD.MOV.U32 R40, RZ, RZ, R62 ;  /* 0x000000ffff287224 */ /* 0x002fe400078e003e */
[----:B------:R1:W-:Y:S04]  /*1bfe0*/  STL [R1+0x35c], R66 ;  /* 0x00035c4201007387 */ /* 0x0003e80000100800 */
[----:B------:R1:W-:Y:S04]  /*1bff0*/  STL [R1+0x358], R67 ;  /* 0x0003584301007387 */ /* 0x0003e80000100800 */
[----:B------:R1:W-:Y:S04]  /*1c000*/  STL [R1+0x39c], R64 ;  /* 0x00039c4001007387 */ /* 0x0003e80000100800 */
[----:B------:R1:W-:Y:S04]  /*1c010*/  STL [R1+0x398], R65 ;  /* 0x0003984101007387 */ /* 0x0003e80000100800 */
[----:B------:R1:W-:Y:S01]  /*1c020*/  STL [R1+0x3dc], R62 ;  /* 0x0003dc3e01007387 */ /* 0x0003e20000100800 */
[----:B------:R-:W-:Y:S01]  /*1c030*/  VIADD R196, R196, 0x1 ;  /* 0x00000001c4c47836 */ /* 0x000fe20000000000 */
[C---:B------:R-:W-:Y:S06]  /*1c040*/  HMMA.1688.F32.TF32 R160, R92.reuse, R158, R160 ;  /* 0x0000009e5ca0723c */ /* 0x040fec00000810a0 */
[C---:B------:R-:W-:Y:S06]  /*1c050*/  HMMA.1688.F32.TF32 R164, R92.reuse, R154, R164 ;  /* 0x0000009a5ca4723c */ /* 0x040fec00000810a4 */
[C---:B------:R-:W-:Y:S06]  /*1c060*/  HMMA.1688.F32.TF32 R168, R92.reuse, R150, R168 ;  /* 0x000000965ca8723c */ /* 0x040fec00000810a8 */
[----:B------:R-:W-:Y:S01]  /*1c070*/  HMMA.1688.F32.TF32 R88, R92, R146, R88 ;  /* 0x000000925c58723c */ /* 0x000fe20000081058 */
[----:B---3--:R-:W-:-:S04]  /*1c080*/  IMAD.X R63, R63, 0x1, R2, P1 ;  /* 0x000000013f3f7824 */ /* 0x008fc800008e0602 */
[----:B------:R-:W-:Y:S01]  /*1c090*/  IMAD.MOV.U32 R41, RZ, RZ, R63 ;  /* 0x000000ffff297224 */ /* 0x000fe200078e003f */
[----:B-----5:R-:W-:-:S04]  /*1c0a0*/  IADD3.X R61, R61, R2, RZ, P2, !PT ;  /* 0x000000023d3d7210 */ /* 0x020fc800017fe4ff */
[----:B------:R3:W-:Y:S01]  /*1c0b0*/  LDGSTS.E [R42+0x5700], desc[UR8][R40.64], P0 ;  /* 0x05700000282a7fae */ /* 0x0007e20008121848 */
[-C--:B------:R-:W-:Y:S01]  /*1c0c0*/  IADD3 R58, P1, R58, R0.reuse, RZ ;  /* 0x000000003a3a7210 */ /* 0x080fe20007f3e0ff */
[----:B---3--:R-:W-:Y:S02]  /*1c0d0*/  IMAD.MOV.U32 R40, RZ, RZ, R60 ;  /* 0x000000ffff287224 */ /* 0x008fe400078e003c */
[----:B------:R-:W-:Y:S02]  /*1c0e0*/  IMAD.MOV.U32 R41, RZ, RZ, R61 ;  /* 0x000000ffff297224 */ /* 0x000fe400078e003d */
[----:B------:R-:W-:Y:S01]  /*1c0f0*/  IMAD.X R59, R59, 0x1, R2, P1 ;  /* 0x000000013b3b7824 */ /* 0x000fe200008e0602 */
[----:B------:R-:W-:Y:S02]  /*1c100*/  IADD3 R51, P2, R51, R0, RZ ;  /* 0x0000000033337210 */ /* 0x000fe40007f5e0ff */
[----:B------:R3:W-:Y:S02]  /*1c110*/  LDGSTS.E [R42+0x5f00], desc[UR8][R40.64], P0 ;  /* 0x05f00000282a7fae */ /* 0x0007e40008121848 */
[----:B------:R-:W-:Y:S01]  /*1c120*/  IADD3.X R57, R57, R2, RZ, P2, !PT ;  /* 0x0000000239397210 */ /* 0x000fe200017fe4ff */
[----:B---3--:R-:W-:-:S02]  /*1c130*/  IMAD.MOV.U32 R40, RZ, RZ, R58 ;  /* 0x000000ffff287224 */ /* 0x008fc400078e003a */
[----:B------:R-:W-:Y:S01]  /*1c140*/  IMAD.MOV.U32 R41, RZ, RZ, R59 ;  /* 0x000000ffff297224 */ /* 0x000fe200078e003b */
[----:B------:R1:W-:Y:S04]  /*1c150*/  STL [R1+0x3d8], R63 ;  /* 0x0003d83f01007387 */ /* 0x0003e80000100800 */
[----:B------:R3:W-:Y:S01]  /*1c160*/  LDGSTS.E [R42+0x6700], desc[UR8][R40.64], P0 ;  /* 0x06700000282a7fae */ /* 0x0007e20008121848 */
[----:B--2---:R-:W-:-:S03]  /*1c170*/  IADD3 R49, P1, R49, R0, RZ ;  /* 0x0000000031317210 */ /* 0x004fc60007f3e0ff */
[----:B------:R1:W-:Y:S01]  /*1c180*/  STL [R1+0x41c], R60 ;  /* 0x00041c3c01007387 */ /* 0x0003e20000100800 */
[----:B----4-:R-:W-:Y:S01]  /*1c190*/  IADD3 R43, P2, R43, R0, RZ ;  /* 0x000000002b2b7210 */ /* 0x010fe20007f5e0ff */
[----:B---3--:R-:W-:Y:S02]  /*1c1a0*/  IMAD.MOV.U32 R40, RZ, RZ, R51 ;  /* 0x000000ffff287224 */ /* 0x008fe400078e0033 */
[----:B------:R-:W-:Y:S01]  /*1c1b0*/  IMAD.MOV.U32 R41, RZ, RZ, R57 ;  /* 0x000000ffff297224 */ /* 0x000fe200078e0039 */
[----:B------:R1:W-:Y:S04]  /*1c1c0*/  STL [R1+0x418], R61 ;  /* 0x0004183d01007387 */ /* 0x0003e80000100800 */
[----:B------:R2:W-:Y:S04]  /*1c1d0*/  LDGSTS.E [R42+0x6f00], desc[UR8][R40.64], P0 ;  /* 0x06f00000282a7fae */ /* 0x0005e80008121848 */
[----:B------:R1:W-:Y:S01]  /*1c1e0*/  STL [R1+0x45c], R58 ;  /* 0x00045c3a01007387 */ /* 0x0003e20000100800 */
[----:B------:R-:W-:-:S03]  /*1c1f0*/  IMAD.X R50, R50, 0x1, R2, P1 ;  /* 0x0000000132327824 */ /* 0x000fc600008e0602 */
[----:B------:R1:W-:Y:S01]  /*1c200*/  STL [R1+0x458], R59 ;  /* 0x0004583b01007387 */ /* 0x0003e20000100800 */
[----:B--2---:R-:W-:Y:S02]  /*1c210*/  IMAD.MOV.U32 R40, RZ, RZ, R49 ;  /* 0x000000ffff287224 */ /* 0x004fe400078e0031 */
[----:B------:R-:W-:Y:S01]  /*1c220*/  IMAD.MOV.U32 R41, RZ, RZ, R50 ;  /* 0x000000ffff297224 */ /* 0x000fe200078e0032 */
[----:B------:R1:W-:Y:S01]  /*1c230*/  STL [R1+0x49c], R51 ;  /* 0x00049c3301007387 */ /* 0x0003e20000100800 */
[----:B------:R-:W-:-:S03]  /*1c240*/  IADD3.X R48, R48, R2, RZ, P2, !PT ;  /* 0x0000000230307210 */ /* 0x000fc600017fe4ff */
[----:B------:R1:W-:Y:S04]  /*1c250*/  STL [R1+0x498], R57 ;  /* 0x0004983901007387 */ /* 0x0003e80000100800 */
[----:B------:R1:W-:Y:S04]  /*1c260*/  STL [R1+0x4dc], R49 ;  /* 0x0004dc3101007387 */ /* 0x0003e80000100800 */
[----:B------:R1:W-:Y:S04]  /*1c270*/  STL [R1+0x4d8], R50 ;  /* 0x0004d83201007387 */ /* 0x0003e80000100800 */
[----:B------:R2:W-:Y:S04]  /*1c280*/  LDGSTS.E [R42+0x7700], desc[UR8][R40.64], P0 ;  /* 0x07700000282a7fae */ /* 0x0005e80008121848 */
[----:B------:R1:W-:Y:S04]  /*1c290*/  STL [R1+0x51c], R43 ;  /* 0x00051c2b01007387 */ /* 0x0003e80000100800 */
[----:B------:R1:W-:Y:S01]  /*1c2a0*/  STL [R1+0x518], R48 ;  /* 0x0005183001007387 */ /* 0x0003e20000100800 */
[----:B--2---:R-:W-:-:S02]  /*1c2b0*/  IMAD.MOV.U32 R40, RZ, RZ, R43 ;  /* 0x000000ffff287224 */ /* 0x004fc400078e002b */
[----:B------:R-:W-:-:S05]  /*1c2c0*/  IMAD.MOV.U32 R41, RZ, RZ, R48 ;  /* 0x000000ffff297224 */ /* 0x000fca00078e0030 */
[----:B------:R1:W-:Y:S01]  /*1c2d0*/  LDGSTS.E [R42+0x7f00], desc[UR8][R40.64], P0 ;  /* 0x07f00000282a7fae */ /* 0x0003e20008121848 */
[----:B------:R-:W-:-:S03]  /*1c2e0*/  ISETP.NE.U32.AND P0, PT, R196, R56, PT ;  /* 0x00000038c400720c */ /* 0x000fc60003f05070 */
[----:B------:R-:W0:Y:S10]  /*1c2f0*/  LDGDEPBAR ;  /* 0x00000000000079af */ /* 0x000e340000000000 */
[----:B-1----:R-:W-:Y:S05]  /*1c300*/  @P0 BRA `(.L_x_1) ;  /* 0xffffff6c00340947 */ /* 0x002fea000383ffff */
.L_x_0:
[----:B------:R-:W2:Y:S01]  /*1c310*/  LDL.LU R49, [R1+0x538] ;  /* 0x0005380001317983 */ /* 0x000ea20000300800 */
[----:B------:R-:W-:-:S04]  /*1c320*/  DEPBAR.LE SB0, 0x0 ;  /* 0x000080000000791a */ /* 0x000fc80000000000 */
[----:B------:R-:W3:Y:S01]  /*1c330*/  LDL.LU R48, [R1+0x53c] ;  /* 0x00053c0001307983 */ /* 0x000ee20000300800 */
[----:B------:R-:W-:Y:S01]  /*1c340*/  ULDC UR5, c[0x0][0x22c] ;  /* 0x00008b0000057ab9 */ /* 0x000fe20000000800 */
[----:B------:R-:W-:Y:S02]  /*1c350*/  ULDC UR6, c[0x0][0x22c] ;  /* 0x00008b0000067ab9 */ /* 0x000fe40000000800 */
[----:B------:R-:W4:Y:S04]  /*1c360*/  LDL.LU R43, [R1+0x70c] ;  /* 0x00070c00012b7983 */ /* 0x000f280000300800 */
[----:B------:R-:W5:Y:S04]  /*1c370*/  LDL.LU R42, [R1+0x708] ;  /* 0x00070800012a7983 */ /* 0x000f680000300800 */
[----:B------:R-:W3:Y:S04]  /*1c380*/  LDL.LU R41, [R1+0x704] ;  /* 0x0007040001297983 */ /* 0x000ee80000300800 */
[----:B------:R-:W3:Y:S04]  /*1c390*/  LDL.LU R40, [R1+0x700] ;  /* 0x0007000001287983 */ /* 0x000ee80000300800 */
[----:B------:R-:W2:Y:S01]  /*1c3a0*/  LDL.LU R144, [R1+0x69c] ;  /* 0x00069c0001907983 */ /* 0x000ea20000300800 */
[----:B------:R-:W-:Y:S01]  /*1c3b0*/  IMAD.MOV.U32 R50, RZ, RZ, R52 ;  /* 0x000000ffff327224 */ /* 0x000fe200078e0034 */
[----:B------:R-:W-:Y:S01]  /*1c3c0*/  MOV R60, R104 ;  /* 0x00000068003c7202 */ /* 0x000fe20000000f00 */
[----:B------:R-:W-:Y:S01]  /*1c3d0*/  IMAD.MOV.U32 R51, RZ, RZ, R54 ;  /* 0x000000ffff337224 */ /* 0x000fe200078e0036 */
[----:B------:R-:W1:Y:S01]  /*1c3e0*/  S2R R0, SR_TID.X ;  /* 0x0000000000007919 */ /* 0x000e620000002100 */
[----:B------:R-:W-:Y:S01]  /*1c3f0*/  IMAD.MOV.U32 R58, RZ, RZ, R53 ;  /* 0x000000ffff3a7224 */ /* 0x000fe200078e0035 */
[----:B------:R-:W-:Y:S01]  /*1c400*/  MOV R66, R116 ;  /* 0x0000007400427202 */ /* 0x000fe20000000f00 */
[----:B------:R-:W-:Y:S01]  /*1c410*/  IMAD.MOV.U32 R59, RZ, RZ, R55 ;  /* 0x000000ffff3b7224 */ /* 0x000fe200078e0037 */
[----:B------:R-:W1:Y:S01]  /*1c420*/  S2R R56, SR_TID.X ;  /* 0x0000000000387919 */ /* 0x000e620000002100 */
[----:B------:R-:W-:Y:S01]  /*1c430*/  IMAD.MOV.U32 R57, RZ, RZ, R103 ;  /* 0x000000ffff397224 */ /* 0x000fe200078e0067 */
[----:B------:R-:W-:Y:S01]  /*1c440*/  MOV R94, R124 ;  /* 0x0000007c005e7202 */ /* 0x000fe20000000f00 */
[----:B------:R-:W-:Y:S01]  /*1c450*/  IMAD.MOV.U32 R61, RZ, RZ, R106 ;  /* 0x000000ffff3d7224 */ /* 0x000fe200078e006a */
[----:B------:R-:W-:Y:S01]  /*1c460*/  MOV R106, R133 ;  /* 0x00000085006a7202 */ /* 0x000fe20000000f00 */
[----:B------:R-:W-:Y:S01]  /*1c470*/  IMAD.MOV.U32 R62, RZ, RZ, R108 ;  /* 0x000000ffff3e7224 */ /* 0x000fe200078e006c */
[----:B------:R-:W-:Y:S01]  /*1c480*/  MOV R124, R160 ;  /* 0x000000a0007c7202 */ /* 0x000fe20000000f00 */
[----:B------:R-:W-:Y:S01]  /*1c490*/  IMAD.MOV.U32 R63, RZ, RZ, R110 ;  /* 0x000000ffff3f7224 */ /* 0x000fe200078e006e */
[----:B------:R-:W3:Y:S01]  /*1c4a0*/  LDL.LU R146, [R1+0x7a8] ;  /* 0x0007a80001927983 */ /* 0x000ee20000300800 */
[----:B------:R-:W-:Y:S01]  /*1c4b0*/  IMAD.MOV.U32 R64, RZ, RZ, R112 ;  /* 0x000000ffff407224 */ /* 0x000fe200078e0070 */
[----:B------:R-:W-:Y:S01]  /*1c4c0*/  MOV R112, R172 ;  /* 0x000000ac00707202 */ /* 0x000fe20000000f00 */
[----:B------:R-:W-:Y:S01]  /*1c4d0*/  IMAD.MOV.U32 R65, RZ, RZ, R114 ;  /* 0x000000ffff417224 */ /* 0x000fe200078e0072 */
[----:B------:R-:W3:Y:S01]  /*1c4e0*/  LDL.LU R145, [R1+0x7b4] ;  /* 0x0007b40001917983 */ /* 0x000ee20000300800 */
[----:B------:R-:W-:-:S02]  /*1c4f0*/  IMAD.MOV.U32 R67, RZ, RZ, R118 ;  /* 0x000000ffff437224 */ /* 0x000fc400078e0076 */
[----:B------:R-:W-:Y:S02]  /*1c500*/  IMAD.MOV.U32 R92, RZ, RZ, R120 ;  /* 0x000000ffff5c7224 */ /* 0x000fe400078e0078 */
[----:B------:R-:W-:Y:S02]  /*1c510*/  IMAD.MOV.U32 R93, RZ, RZ, R122 ;  /* 0x000000ffff5d7224 */ /* 0x000fe400078e007a */
[----:B------:R-:W-:Y:S02]  /*1c520*/  IMAD.MOV.U32 R95, RZ, RZ, R126 ;  /* 0x000000ffff5f7224 */ /* 0x000fe400078e007e */
[----:B------:R-:W-:Y:S02]  /*1c530*/  IMAD.MOV.U32 R104, RZ, RZ, R129 ;  /* 0x000000ffff687224 */ /* 0x000fe400078e0081 */
[----:B------:R-:W-:Y:S02]  /*1c540*/  IMAD.MOV.U32 R108, RZ, RZ, R136 ;  /* 0x000000ffff6c7224 */ /* 0x000fe400078e0088 */
[----:B------:R-:W-:-:S02]  /*1c550*/  IMAD.MOV.U32 R110, RZ, RZ, R140 ;  /* 0x000000ffff6e7224 */ /* 0x000fc400078e008c */
[----:B------:R-:W-:Y:S01]  /*1c560*/  IMAD.MOV.U32 R114, RZ, RZ, R176 ;  /* 0x000000ffff727224 */ /* 0x000fe200078e00b0 */
[C---:B-1----:R-:W-:Y:S01]  /*1c570*/  SHF.L.U32 R2, R0.reuse, 0x4, RZ ;  /* 0x0000000400027819 */ /* 0x042fe200000006ff */
[----:B------:R-:W-:Y:S02]  /*1c580*/  IMAD.SHL.U32 R0, R0, 0x20, RZ ;  /* 0x0000002000007824 */ /* 0x000fe400078e00ff */
[----:B------:R-:W-:Y:S01]  /*1c590*/  IMAD.MOV.U32 R120, RZ, RZ, R173 ;  /* 0x000000ffff787224 */ /* 0x000fe200078e00ad */
[----:B------:R-:W-:Y:S01]  /*1c5a0*/  LOP3.LUT R2, R2, 0x1f0, RZ, 0xc0, !PT ;  /* 0x000001f002027812 */ /* 0x000fe200078ec0ff */
[----:B------:R-:W-:Y:S01]  /*1c5b0*/  IMAD.MOV.U32 R122, RZ, RZ, R177 ;  /* 0x000000ffff7a7224 */ /* 0x000fe200078e00b1 */
[----:B------:R-:W-:Y:S01]  /*1c5c0*/  LOP3.LUT R0, R0, 0x400, RZ, 0xc0, !PT ;  /* 0x0000040000007812 */ /* 0x000fe200078ec0ff */
[----:B------:R-:W-:Y:S01]  /*1c5d0*/  IMAD.MOV.U32 R126, RZ, RZ, R84 ;  /* 0x000000ffff7e7224 */ /* 0x000fe200078e0054 */
[----:B------:R-:W-:Y:S01]  /*1c5e0*/  LOP3.LUT R56, R56, 0x3f, RZ, 0xc0, !PT ;  /* 0x0000003f38387812 */ /* 0x000fe200078ec0ff */
[----:B------:R-:W-:Y:S01]  /*1c5f0*/  IMAD.MOV.U32 R129, RZ, RZ, R14 ;  /* 0x000000ffff817224 */ /* 0x000fe200078e000e */
[----:B------:R-:W-:Y:S01]  /*1c600*/  IADD3 R0, R2, UR4, R0 ;  /* 0x0000000402007c10 */ /* 0x000fe2000fffe000 */
[----:B------:R-:W-:Y:S01]  /*1c610*/  BAR.SYNC.DEFER_BLOCKING 0x0 ;  /* 0x0000000000007b1d */ /* 0x000fe20000010000 */
[----:B------:R-:W-:Y:S01]  /*1c620*/  LEA R2, R56, UR4, 0x4 ;  /* 0x0000000438027c11 */ /* 0x000fe2000f8e20ff */
[----:B------:R-:W-:Y:S01]  /*1c630*/  IMAD.MOV.U32 R56, RZ, RZ, R101 ;  /* 0x000000ffff387224 */ /* 0x000fe200078e0065 */
[----:B------:R-:W-:Y:S01]  /*1c640*/  MOV R84, R13 ;  /* 0x0000000d00547202 */ /* 0x000fe20000000f00 */
[----:B------:R-:W-:-:S02]  /*1c650*/  IMAD.MOV.U32 R133, RZ, RZ, R18 ;  /* 0x000000ffff857224 */ /* 0x000fc400078e0012 */
[----:B------:R-:W-:Y:S01]  /*1c660*/  IMAD.MOV.U32 R136, RZ, RZ, R17 ;  /* 0x000000ffff887224 */ /* 0x000fe200078e0011 */
[----:B------:R-:W-:Y:S01]  /*1c670*/  ULDC UR4, c[0x0][0x244] ;  /* 0x0000910000047ab9 */ /* 0x000fe20000000800 */
[C---:B--2---:R-:W-:Y:S01]  /*1c680*/  ISETP.GE.AND P0, PT, R144.reuse, R49, PT ;  /* 0x000000319000720c */ /* 0x044fe20003f06270 */
[----:B------:R-:W-:Y:S02]  /*1c690*/  IMAD.MOV.U32 R49, RZ, RZ, R102 ;  /* 0x000000ffff317224 */ /* 0x000fe400078e0066 */
[----:B------:R-:W-:Y:S01]  /*1c6a0*/  IMAD R4, R144, UR4, RZ ;  /* 0x0000000490047c24 */ /* 0x000fe2000f8e02ff */
[----:B----4-:R-:W-:Y:S01]  /*1c6b0*/  ISETP.LT.AND P1, PT, R43, UR5, !P0 ;  /* 0x000000052b007c0c */ /* 0x010fe2000c721270 */
[----:B------:R-:W-:Y:S01]  /*1c6c0*/  ULDC UR5, c[0x0][0x22c] ;  /* 0x00008b0000057ab9 */ /* 0x000fe20000000800 */
[----:B-----5:R-:W-:Y:S01]  /*1c6d0*/  ISETP.LT.AND P5, PT, R42, UR6, !P0 ;  /* 0x000000062a007c0c */ /* 0x020fe2000c7a1270 */
[----:B------:R-:W-:Y:S01]  /*1c6e0*/  ULDC UR6, c[0x0][0x22c] ;  /* 0x00008b0000067ab9 */ /* 0x000fe20000000800 */
[----:B---3--:R-:W-:Y:S01]  /*1c6f0*/  ISETP.LT.AND P4, PT, R41, UR5, !P0 ;  /* 0x0000000529007c0c */ /* 0x008fe2000c781270 */
[----:B------:R-:W-:Y:S01]  /*1c700*/  IMAD.MOV.U32 R41, RZ, RZ, R74 ;  /* 0x000000ffff297224 */ /* 0x000fe200078e004a */
[----:B------:R-:W-:Y:S01]  /*1c710*/  ISETP.LT.AND P3, PT, R40, UR6, !P0 ;  /* 0x0000000628007c0c */ /* 0x000fe2000c761270 */
[----:B------:R-:W-:Y:S01]  /*1c720*/  IMAD.MOV.U32 R40, RZ, RZ, R72 ;  /* 0x000000ffff287224 */ /* 0x000fe200078e0048 */
[----:B------:R-:W-:Y:S01]  /*1c730*/  ISETP.LT.AND P2, PT, R7, R48, !P0 ;  /* 0x000000300700720c */ /* 0x000fe20004741270 */
[----:B------:R-:W-:Y:S01]  /*1c740*/  IMAD.MOV.U32 R42, RZ, RZ, R96 ;  /* 0x000000ffff2a7224 */ /* 0x000fe200078e0060 */
[----:B------:R-:W-:Y:S01]  /*1c750*/  MOV R48, R100 ;  /* 0x0000006400307202 */ /* 0x000fe20000000f00 */
[----:B------:R-:W-:Y:S01]  /*1c760*/  IMAD.MOV.U32 R43, RZ, RZ, R98 ;  /* 0x000000ffff2b7224 */ /* 0x000fe200078e0062 */
[----:B------:R-:W-:Y:S01]  /*1c770*/  MOV R72, R113 ;  /* 0x0000007100487202 */ /* 0x000fe20000000f00 */
[----:B------:R-:W-:Y:S01]  /*1c780*/  IMAD.MOV.U32 R74, RZ, RZ, R117 ;  /* 0x000000ffff4a7224 */ /* 0x000fe200078e0075 */
[----:B------:R-:W-:Y:S01]  /*1c790*/  ULDC.64 UR6, c[0x0][0x220] ;  /* 0x0000880000067ab9 */ /* 0x000fe20000000a00 */
[----:B------:R-:W-:Y:S01]  /*1c7a0*/  IMAD.MOV.U32 R96, RZ, RZ, R128 ;  /* 0x000000ffff607224 */ /* 0x000fe200078e0080 */
[----:B------:R1:W-:Y:S01]  /*1c7b0*/  STSM.16.M88.4 [R0], R40 ;  /* 0x0000002800007844 */ /* 0x0003e20000000200 */
[----:B------:R-:W-:Y:S01]  /*1c7c0*/  IMAD.MOV.U32 R98, RZ, RZ, R132 ;  /* 0x000000ffff627224 */ /* 0x000fe200078e0084 */
[----:B------:R-:W-:Y:S01]  /*1c7d0*/  ULDC UR4, c[0x0][0x248] ;  /* 0x0000920000047ab9 */ /* 0x000fe20000000800 */
[----:B------:R-:W-:Y:S01]  /*1c7e0*/  IMAD.MOV.U32 R113, RZ, RZ, R174 ;  /* 0x000000ffff717224 */ /* 0x000fe200078e00ae */
[----:B------:R-:W-:Y:S01]  /*1c7f0*/  STSM.16.M88.4 [R0+0x200], R48 ;  /* 0x0002003000007844 */ /* 0x000fe20000000200 */
[----:B------:R-:W-:Y:S01]  /*1c800*/  IMAD.MOV.U32 R128, RZ, RZ, R12 ;  /* 0x000000ffff807224 */ /* 0x000fe200078e000c */
[----:B------:R-:W-:Y:S01]  /*1c810*/  ULDC UR5, c[0x0][0x22c] ;  /* 0x00008b0000057ab9 */ /* 0x000fe20000000800 */
[----:B------:R-:W-:Y:S01]  /*1c820*/  IMAD.MOV.U32 R132, RZ, RZ, R16 ;  /* 0x000000ffff847224 */ /* 0x000fe200078e0010 */
[----:B------:R-:W-:Y:S01]  /*1c830*/  BAR.SYNC.DEFER_BLOCKING 0x0 ;  /* 0x0000000000007b1d */ /* 0x000fe20000010000 */
[----:B-1----:R-:W-:Y:S01]  /*1c840*/  IMAD.MOV.U32 R40, RZ, RZ, R73 ;  /* 0x000000ffff287224 */ /* 0x002fe200078e0049 */
[----:B------:R-:W-:Y:S01]  /*1c850*/  MOV R42, R97 ;  /* 0x00000061002a7202 */ /* 0x000fe20000000f00 */
[----:B------:R-:W-:-:S03]  /*1c860*/  IMAD.MOV.U32 R41, RZ, RZ, R75 ;  /* 0x000000ffff297224 */ /* 0x000fc600078e004b */
[----:B------:R-:W2:Y:S01]  /*1c870*/  LDL.LU R144, [R1+0x7b0] ;  /* 0x0007b00001907983 */ /* 0x000ea20000300800 */
[----:B------:R-:W-:Y:S02]  /*1c880*/  IMAD.MOV.U32 R43, RZ, RZ, R99 ;  /* 0x000000ffff2b7224 */ /* 0x000fe400078e0063 */
[----:B------:R-:W-:Y:S02]  /*1c890*/  IMAD.MOV.U32 R73, RZ, RZ, R115 ;  /* 0x000000ffff497224 */ /* 0x000fe400078e0073 */
[----:B------:R-:W-:Y:S02]  /*1c8a0*/  IMAD.MOV.U32 R75, RZ, RZ, R119 ;  /* 0x000000ffff4b7224 */ /* 0x000fe400078e0077 */
[----:B------:R-:W-:Y:S01]  /*1c8b0*/  IMAD.MOV.U32 R97, RZ, RZ, R130 ;  /* 0x000000ffff617224 */ /* 0x000fe200078e0082 */
[----:B------:R-:W-:Y:S01]  /*1c8c0*/  MOV R130, R28 ;  /* 0x0000001c00827202 */ /* 0x000fe20000000f00 */
[----:B------:R-:W-:Y:S02]  /*1c8d0*/  IMAD.MOV.U32 R99, RZ, RZ, R134 ;  /* 0x000000ffff637224 */ /* 0x000fe400078e0086 */
[----:B------:R-:W-:Y:S01]  /*1c8e0*/  IMAD.MOV.U32 R115, RZ, RZ, R178 ;  /* 0x000000ffff737224 */ /* 0x000fe200078e00b2 */
[----:B------:R-:W1:Y:S01]  /*1c8f0*/  LDS.128 R48, [R2] ;  /* 0x0000000002307984 */ /* 0x000e620000000c00 */
[----:B------:R-:W-:-:S03]  /*1c900*/  IMAD.MOV.U32 R134, RZ, RZ, R32 ;  /* 0x000000ffff867224 */ /* 0x000fc600078e0020 */
[----:B------:R-:W-:Y:S01]  /*1c910*/  LDS.128 R52, [R2+0x400] ;  /* 0x0004000002347984 */ /* 0x000fe20000000c00 */
[----:B------:R-:W-:Y:S06]  /*1c920*/  BAR.SYNC.DEFER_BLOCKING 0x0 ;  /* 0x0000000000007b1d */ /* 0x000fec0000010000 */
[----:B------:R-:W-:Y:S04]  /*1c930*/  STSM.16.M88.4 [R0], R40 ;  /* 0x0000002800007844 */ /* 0x000fe80000000200 */
[----:B------:R-:W-:Y:S01]  /*1c940*/  STSM.16.M88.4 [R0+0x200], R56 ;  /* 0x0002003800007844 */ /* 0x000fe20000000200 */
[----:B------:R-:W-:Y:S06]  /*1c950*/  BAR.SYNC.DEFER_BLOCKING 0x0 ;  /* 0x0000000000007b1d */ /* 0x000fec0000010000 */
[----:B------:R-:W3:Y:S04]  /*1c960*/  LDS.128 R56, [R2] ;  /* 0x0000000002387984 */ /* 0x000ee80000000c00 */
[----:B------:R-:W4:Y:S01]  /*1c970*/  LDS.128 R40, [R2+0x400] ;  /* 0x0004000002287984 */ /* 0x000f220000000c00 */
[----:B------:R-:W-:Y:S06]  /*1c980*/  BAR.SYNC.DEFER_BLOCKING 0x0 ;  /* 0x0000000000007b1d */ /* 0x000fec0000010000 */
[----:B------:R5:W-:Y:S04]  /*1c990*/  STSM.16.M88.4 [R0], R60 ;  /* 0x0000003c00007844 */ /* 0x000be80000000200 */
[----:B------:R-:W-:Y:S01]  /*1c9a0*/  STSM.16.M88.4 [R0+0x200], R64 ;  /* 0x0002004000007844 */ /* 0x000fe20000000200 */
[----:B------:R-:W-:Y:S01]  /*1c9b0*/  BAR.SYNC.DEFER_BLOCKING 0x0 ;  /* 0x0000000000007b1d */ /* 0x000fe20000010000 */
[----:B-----5:R-:W-:-:S02]  /*1c9c0*/  IMAD.MOV.U32 R60, RZ, RZ, R105 ;  /* 0x000000ffff3c7224 */ /* 0x020fc400078e0069 */
[----:B------:R-:W-:Y:S02]  /*1c9d0*/  IMAD.MOV.U32 R61, RZ, RZ, R107 ;  /* 0x000000ffff3d7224 */ /* 0x000fe400078e006b */
[----:B------:R-:W-:Y:S02]  /*1c9e0*/  IMAD.MOV.U32 R62, RZ, RZ, R109 ;  /* 0x000000ffff3e7224 */ /* 0x000fe400078e006d */
[----:B------:R-:W-:Y:S02]  /*1c9f0*/  IMAD.MOV.U32 R63, RZ, RZ, R111 ;  /* 0x000000ffff3f7224 */ /* 0x000fe400078e006f */
[----:B------:R-:W-:Y:S02]  /*1ca00*/  IMAD.MOV.U32 R105, RZ, RZ, R131 ;  /* 0x000000ffff697224 */ /* 0x000fe400078e0083 */
[----:B------:R-:W-:Y:S02]  /*1ca10*/  IMAD.MOV.U32 R107, RZ, RZ, R135 ;  /* 0x000000ffff6b7224 */ /* 0x000fe400078e0087 */
[----:B------:R-:W-:Y:S01]  /*1ca20*/  IMAD.MOV.U32 R109, RZ, RZ, R138 ;  /* 0x000000ffff6d7224 */ /* 0x000fe200078e008a */
[----:B------:R-:W-:Y:S01]  /*1ca30*/  MOV R138, R33 ;  /* 0x00000021008a7202 */ /* 0x000fe20000000f00 */
[----:B------:R-:W-:Y:S01]  /*1ca40*/  IMAD.MOV.U32 R111, RZ, RZ, R142 ;  /* 0x000000ffff6f7224 */ /* 0x000fe200078e008e */
[----:B------:R-:W5:Y:S01]  /*1ca50*/  LDS.128 R68, [R2] ;  /* 0x0000000002447984 */ /* 0x000f620000000c00 */
[----:B------:R-:W-:-:S02]  /*1ca60*/  IMAD.MOV.U32 R131, RZ, RZ, R30 ;  /* 0x000000ffff837224 */ /* 0x000fc400078e001e */
[----:B------:R-:W-:Y:S01]  /*1ca70*/  IMAD.MOV.U32 R135, RZ, RZ, R34 ;  /* 0x000000ffff877224 */ /* 0x000fe200078e0022 */
[----:B------:R-:W-:Y:S01]  /*1ca80*/  LDS.128 R64, [R2+0x400] ;  /* 0x0004000002407984 */ /* 0x000fe20000000c00 */
[----:B------:R-:W-:Y:S06]  /*1ca90*/  BAR.SYNC.DEFER_BLOCKING 0x0 ;  /* 0x0000000000007b1d */ /* 0x000fec0000010000 */
[----:B------:R-:W-:Y:S04]  /*1caa0*/  STSM.16.M88.4 [R0], R60 ;  /* 0x0000003c00007844 */ /* 0x000fe80000000200 */
[----:B------:R-:W-:Y:S01]  /*1cab0*/  STSM.16.M88.4 [R0+0x200], R72 ;  /* 0x0002004800007844 */ /* 0x000fe20000000200 */
[----:B------:R-:W-:Y:S06]  /*1cac0*/  BAR.SYNC.DEFER_BLOCKING 0x0 ;  /* 0x0000000000007b1d */ /* 0x000fec0000010000 */
[----:B------:R-:W5:Y:S04]  /*1cad0*/  LDS.128 R72, [R2] ;  /* 0x0000000002487984 */ /* 0x000f680000000c00 */
[----:B------:R-:W5:Y:S01]  /*1cae0*/  LDS.128 R60, [R2+0x400] ;  /* 0x00040000023c7984 */ /* 0x000f620000000c00 */
[----:B------:R-:W-:Y:S06]  /*1caf0*/  BAR.SYNC.DEFER_BLOCKING 0x0 ;  /* 0x0000000000007b1d */ /* 0x000fec0000010000 */
[----:B------:R1:W-:Y:S04]  /*1cb00*/  STSM.16.M88.4 [R0], R92 ;  /* 0x0000005c00007844 */ /* 0x0003e80000000200 */
[----:B------:R-:W-:Y:S01]  /*1cb10*/  STSM.16.M88.4 [R0+0x200], R96 ;  /* 0x0002006000007844 */ /* 0x000fe20000000200 */
[----:B------:R-:W-:Y:S01]  /*1cb20*/  BAR.SYNC.DEFER_BLOCKING 0x0 ;  /* 0x0000000000007b1d */ /* 0x000fe20000010000 */
[----:B-1----:R-:W-:Y:S01]  /*1cb30*/  MOV R92, R121 ;  /* 0x00000079005c7202 */ /* 0x002fe20000000f00 */
        /* <DEDUP_REMOVED lines=8> */
[----:B------:R-:W1:Y:S04]  /*1cbc0*/  LDS.128 R100, [R2] ;  /* 0x0000000002647984 */ /* 0x000e680000000c00 */
[----:B------:R-:W-:Y:S01]  /*1cbd0*/  LDS.128 R96, [R2+0x400] ;  /* 0x0004000002607984 */ /* 0x000fe20000000c00 */
[----:B------:R-:W-:Y:S06]  /*1cbe0*/  BAR.SYNC.DEFER_BLOCKING 0x0 ;  /* 0x0000000000007b1d */ /* 0x000fec0000010000 */
[----:B------:R-:W-:Y:S04]  /*1cbf0*/  STSM.16.M88.4 [R0], R92 ;  /* 0x0000005c00007844 */ /* 0x000fe80000000200 */
[----:B------:R-:W-:Y:S01]  /*1cc00*/  STSM.16.M88.4 [R0+0x200], R104 ;  /* 0x0002006800007844 */ /* 0x000fe20000000200 */
[----:B------:R-:W-:Y:S06]  /*1cc10*/  BAR.SYNC.DEFER_BLOCKING 0x0 ;  /* 0x0000000000007b1d */ /* 0x000fec0000010000 */
[----:B------:R-:W1:Y:S04]  /*1cc20*/  LDS.128 R104, [R2] ;  /* 0x0000000002687984 */ /* 0x000e680000000c00 */
[----:B------:R-:W1:Y:S01]  /*1cc30*/  LDS.128 R92, [R2+0x400] ;  /* 0x00040000025c7984 */ /* 0x000e620000000c00 */
[----:B------:R-:W-:Y:S06]  /*1cc40*/  BAR.SYNC.DEFER_BLOCKING 0x0 ;  /* 0x0000000000007b1d */ /* 0x000fec0000010000 */
[----:B------:R3:W-:Y:S04]  /*1cc50*/  STSM.16.M88.4 [R0], R108 ;  /* 0x0000006c00007844 */ /* 0x0007e80000000200 */
[----:B------:R-:W-:Y:S01]  /*1cc60*/  STSM.16.M88.4 [R0+0x200], R112 ;  /* 0x0002007000007844 */ /* 0x000fe20000000200 */
[----:B------:R-:W-:Y:S01]  /*1cc70*/  BAR.SYNC.DEFER_BLOCKING 0x0 ;  /* 0x0000000000007b1d */ /* 0x000fe20000010000 */
[----:B---3--:R-:W-:Y:S01]  /*1cc80*/  IMAD.MOV.U32 R108, RZ, RZ, R137 ;  /* 0x000000ffff6c7224 */ /* 0x008fe200078e0089 */
[----:B------:R-:W-:Y:S01]  /*1cc90*/  MOV R110, R141 ;  /* 0x0000008d006e7202 */ /* 0x000fe20000000f00 */
[----:B------:R-:W-:-:S02]  /*1cca0*/  IMAD.MOV.U32 R109, RZ, RZ, R139 ;  /* 0x000000ffff6d7224 */ /* 0x000fc400078e008b */
[----:B------:R-:W-:Y:S02]  /*1ccb0*/  IMAD.MOV.U32 R111, RZ, RZ, R143 ;  /* 0x000000ffff6f7224 */ /* 0x000fe400078e008f */
[----:B------:R-:W-:Y:S02]  /*1ccc0*/  IMAD.MOV.U32 R137, RZ, RZ, R19 ;  /* 0x000000ffff897224 */ /* 0x000fe400078e0013 */
[----:B------:R-:W-:Y:S01]  /*1ccd0*/  IMAD.MOV.U32 R139, RZ, RZ, R35 ;  /* 0x000000ffff8b7224 */ /* 0x000fe200078e0023 */
[----:B------:R-:W3:Y:S04]  /*1cce0*/  LDS.128 R116, [R2] ;  /* 0x0000000002747984 */ /* 0x000ee80000000c00 */
[----:B------:R-:W-:Y:S01]  /*1ccf0*/  LDS.128 R112, [R2+0x400] ;  /* 0x0004000002707984 */ /* 0x000fe20000000c00 */
[----:B------:R-:W-:Y:S06]  /*1cd00*/  BAR.SYNC.DEFER_BLOCKING 0x0 ;  /* 0x0000000000007b1d */ /* 0x000fec0000010000 */
[----:B------:R-:W-:Y:S04]  /*1cd10*/  STSM.16.M88.4 [R0], R108 ;  /* 0x0000006c00007844 */ /* 0x000fe80000000200 */
[----:B------:R-:W-:Y:S01]  /*1cd20*/  STSM.16.M88.4 [R0+0x200], R120 ;  /* 0x0002007800007844 */ /* 0x000fe20000000200 */
[----:B------:R-:W-:Y:S06]  /*1cd30*/  BAR.SYNC.DEFER_BLOCKING 0x0 ;  /* 0x0000000000007b1d */ /* 0x000fec0000010000 */
[----:B------:R-:W3:Y:S04]  /*1cd40*/  LDS.128 R120, [R2] ;  /* 0x0000000002787984 */ /* 0x000ee80000000c00 */
[----:B------:R-:W3:Y:S01]  /*1cd50*/  LDS.128 R108, [R2+0x400] ;  /* 0x00040000026c7984 */ /* 0x000ee20000000c00 */
[----:B------:R-:W-:Y:S06]  /*1cd60*/  BAR.SYNC.DEFER_BLOCKING 0x0 ;  /* 0x0000000000007b1d */ /* 0x000fec0000010000 */
[----:B------:R4:W-:Y:S04]  /*1cd70*/  STSM.16.M88.4 [R0], R124 ;  /* 0x0000007c00007844 */ /* 0x0009e80000000200 */
[----:B------:R5:W-:Y:S01]  /*1cd80*/  STSM.16.M88.4 [R0+0x200], R128 ;  /* 0x0002008000007844 */ /* 0x000be20000000200 */
[----:B----4-:R-:W-:-:S02]  /*1cd90*/  IMAD.MOV.U32 R126, RZ, RZ, R85 ;  /* 0x000000ffff7e7224 */ /* 0x010fc400078e0055 */
[----:B------:R-:W-:Y:S02]  /*1cda0*/  IMAD.MOV.U32 R127, RZ, RZ, R87 ;  /* 0x000000ffff7f7224 */ /* 0x000fe400078e0057 */
[----:B------:R-:W-:Y:S01]  /*1cdb0*/  IMAD.MOV.U32 R85, RZ, RZ, R15 ;  /* 0x000000ffff557224 */ /* 0x000fe200078e000f */
[----:B------:R-:W-:Y:S01]  /*1cdc0*/  BAR.SYNC.DEFER_BLOCKING 0x0 ;  /* 0x0000000000007b1d */ /* 0x000fe20000010000 */
[----:B------:R-:W-:Y:S01]  /*1cdd0*/  IMAD.MOV.U32 R87, RZ, RZ, R31 ;  /* 0x000000ffff577224 */ /* 0x000fe200078e001f */
[----:B-----5:R-:W-:Y:S01]  /*1cde0*/  MOV R130, R80 ;  /* 0x0000005000827202 */ /* 0x020fe20000000f00 */
[----:B------:R-:W-:Y:S02]  /*1cdf0*/  IMAD.MOV.U32 R124, RZ, RZ, R161 ;  /* 0x000000ffff7c7224 */ /* 0x000fe400078e00a1 */
[----:B------:R-:W-:Y:S02]  /*1ce00*/  IMAD.MOV.U32 R125, RZ, RZ, R163 ;  /* 0x000000ffff7d7224 */ /* 0x000fe400078e00a3 */
[----:B------:R-:W-:-:S02]  /*1ce10*/  IMAD.MOV.U32 R128, RZ, RZ, R164 ;  /* 0x000000ffff807224 */ /* 0x000fc400078e00a4 */
[----:B------:R-:W-:Y:S02]  /*1ce20*/  IMAD.MOV.U32 R129, RZ, RZ, R166 ;  /* 0x000000ffff817224 */ /* 0x000fe400078e00a6 */
[----:B------:R-:W-:Y:S02]  /*1ce30*/  IMAD.MOV.U32 R131, RZ, RZ, R82 ;  /* 0x000000ffff837224 */ /* 0x000fe400078e0052 */
[----:B------:R-:W-:Y:S02]  /*1ce40*/  IMAD.MOV.U32 R80, RZ, RZ, R168 ;  /* 0x000000ffff507224 */ /* 0x000fe400078e00a8 */
[----:B------:R-:W-:Y:S01]  /*1ce50*/  IMAD.MOV.U32 R82, RZ, RZ, R76 ;  /* 0x000000ffff527224 */ /* 0x000fe200078e004c */
[----:B------:R-:W4:Y:S04]  /*1ce60*/  LDS.128 R28, [R2] ;  /* 0x00000000021c7984 */ /* 0x000f280000000c00 */
        /* <DEDUP_REMOVED lines=16> */
[----:B------:R-:W-:Y:S01]  /*1cf70*/  IMAD.MOV.U32 R83, RZ, RZ, R78 ;  /* 0x000000ffff537224 */ /* 0x000fe200078e004e */
[----:B------:R-:W1:Y:S04]  /*1cf80*/  LDS.128 R32, [R2] ;  /* 0x0000000002207984 */ /* 0x000e680000000c00 */
[----:B------:R-:W-:Y:S01]  /*1cf90*/  LDS.128 R16, [R2+0x400] ;  /* 0x0004000002107984 */ /* 0x000fe20000000c00 */
[----:B------:R-:W-:Y:S06]  /*1cfa0*/  BAR.SYNC.DEFER_BLOCKING 0x0 ;  /* 0x0000000000007b1d */ /* 0x000fec0000010000 */
[----:B------:R3:W-:Y:S04]  /*1cfb0*/  STSM.16.M88.4 [R0], R128 ;  /* 0x0000008000007844 */ /* 0x0007e80000000200 */
[----:B------:R-:W-:Y:S01]  /*1cfc0*/  STSM.16.M88.4 [R0+0x200], R136 ;  /* 0x0002008800007844 */ /* 0x000fe20000000200 */
[----:B------:R-:W-:Y:S01]  /*1cfd0*/  BAR.SYNC.DEFER_BLOCKING 0x0 ;  /* 0x0000000000007b1d */ /* 0x000fe20000010000 */
[----:B---3--:R-:W-:Y:S01]  /*1cfe0*/  MOV R128, R20 ;  /* 0x0000001400807202 */ /* 0x008fe20000000f00 */
[----:B------:R-:W-:-:S02]  /*1cff0*/  IMAD.MOV.U32 R129, RZ, RZ, R22 ;  /* 0x000000ffff817224 */ /* 0x000fc400078e0016 */
[----:B------:R-:W-:Y:S02]  /*1d000*/  IMAD.MOV.U32 R130, RZ, RZ, R36 ;  /* 0x000000ffff827224 */ /* 0x000fe400078e0024 */
[----:B------:R-:W-:Y:S02]  /*1d010*/  IMAD.MOV.U32 R131, RZ, RZ, R38 ;  /* 0x000000ffff837224 */ /* 0x000fe400078e0026 */
[----:B------:R-:W-:Y:S02]  /*1d020*/  IMAD.MOV.U32 R20, RZ, RZ, R21 ;  /* 0x000000ffff147224 */ /* 0x000fe400078e0015 */
[----:B------:R-:W-:Y:S02]  /*1d030*/  IMAD.MOV.U32 R21, RZ, RZ, R23 ;  /* 0x000000ffff157224 */ /* 0x000fe400078e0017 */
[----:B------:R-:W-:Y:S02]  /*1d040*/  IMAD.MOV.U32 R22, RZ, RZ, R37 ;  /* 0x000000ffff167224 */ /* 0x000fe400078e0025 */
[----:B------:R-:W-:Y:S01]  /*1d050*/  IMAD.MOV.U32 R23, RZ, RZ, R39 ;  /* 0x000000ffff177224 */ /* 0x000fe200078e0027 */
[----:B------:R-:W3:Y:S04]  /*1d060*/  LDS.128 R132, [R2] ;  /* 0x0000000002847984 */ /* 0x000ee80000000c00 */
[----:B------:R-:W3:Y:S01]  /*1d070*/  LDS.128 R136, [R2+0x400] ;  /* 0x0004000002887984 */ /* 0x000ee20000000c00 */
[----:B------:R-:W-:Y:S06]  /*1d080*/  BAR.SYNC.DEFER_BLOCKING 0x0 ;  /* 0x0000000000007b1d */ /* 0x000fec0000010000 */
[----:B------:R4:W-:Y:S04]  /*1d090*/  STSM.16.M88.4 [R0], R80 ;  /* 0x0000005000007844 */ /* 0x0009e80000000200 */
[----:B------:R-:W-:Y:S01]  /*1d0a0*/  STSM.16.M88.4 [R0+0x200], R128 ;  /* 0x0002008000007844 */ /* 0x000fe20000000200 */
[----:B------:R-:W-:Y:S01]  /*1d0b0*/  BAR.SYNC.DEFER_BLOCKING 0x0 ;  /* 0x0000000000007b1d */ /* 0x000fe20000010000 */
[----:B----4-:R-:W-:Y:S01]  /*1d0c0*/  MOV R82, R77 ;  /* 0x0000004d00527202 */ /* 0x010fe20000000f00 */
[----:B------:R-:W-:-:S02]  /*1d0d0*/  IMAD.MOV.U32 R83, RZ, RZ, R79 ;  /* 0x000000ffff537224 */ /* 0x000fc400078e004f */
[----:B------:R-:W-:Y:S02]  /*1d0e0*/  IMAD.MOV.U32 R80, RZ, RZ, R169 ;  /* 0x000000ffff507224 */ /* 0x000fe400078e00a9 */
[----:B------:R-:W-:Y:S01]  /*1d0f0*/  IMAD.MOV.U32 R81, RZ, RZ, R171 ;  /* 0x000000ffff517224 */ /* 0x000fe200078e00ab */
[----:B------:R-:W4:Y:S04]  /*1d100*/  LDS.128 R76, [R2] ;  /* 0x00000000024c7984 */ /* 0x000f280000000c00 */
[----:B------:R-:W-:Y:S01]  /*1d110*/  LDS.128 R36, [R2+0x400] ;  /* 0x0004000002247984 */ /* 0x000fe20000000c00 */
[----:B------:R-:W-:Y:S06]  /*1d120*/  BAR.SYNC.DEFER_BLOCKING 0x0 ;  /* 0x0000000000007b1d */ /* 0x000fec0000010000 */
[----:B------:R5:W-:Y:S04]  /*1d130*/  STSM.16.M88.4 [R0], R80 ;  /* 0x0000005000007844 */ /* 0x000be80000000200 */
[----:B------:R2:W-:Y:S01]  /*1d140*/  STSM.16.M88.4 [R0+0x200], R20 ;  /* 0x0002001400007844 */ /* 0x0005e20000000200 */
[----:B------:R-:W-:Y:S01]  /*1d150*/  BAR.SYNC.DEFER_BLOCKING 0x0 ;  /* 0x0000000000007b1d */ /* 0x000fe20000010000 */
[----:B-----5:R-:W-:Y:S01]  /*1d160*/  IMAD.MOV.U32 R80, RZ, RZ, R24 ;  /* 0x000000ffff507224 */ /* 0x020fe200078e0018 */
[----:B------:R-:W-:Y:S01]  /*1d170*/  MOV R82, R44 ;  /* 0x0000002c00527202 */ /* 0x000fe20000000f00 */
[----:B------:R-:W-:Y:S01]  /*1d180*/  IMAD.MOV.U32 R81, RZ, RZ, R26 ;  /* 0x000000ffff517224 */ /* 0x000fe200078e001a */
[----:B--2---:R-:W-:Y:S01]  /*1d190*/  MOV R20, R88 ;  /* 0x0000005800147202 */ /* 0x004fe20000000f00 */
[----:B------:R-:W-:-:S02]  /*1d1a0*/  IMAD.MOV.U32 R21, RZ, RZ, R90 ;  /* 0x000000ffff157224 */ /* 0x000fc400078e005a */
[----:B------:R-:W-:Y:S01]  /*1d1b0*/  IMAD.MOV.U32 R22, RZ, RZ, R8 ;  /* 0x000000ffff167224 */ /* 0x000fe200078e0008 */
[----:B------:R-:W-:Y:S01]  /*1d1c0*/  LEA R3, P6, R4, UR6, 0x2 ;  /* 0x0000000604037c11 */ /* 0x000fe2000f8c10ff */
[----:B------:R-:W-:Y:S01]  /*1d1d0*/  IMAD.MOV.U32 R23, RZ, RZ, R10 ;  /* 0x000000ffff177224 */ /* 0x000fe200078e000a */
[----:B------:R-:W2:Y:S01]  /*1d1e0*/  LDL.LU R90, [R1+0x7bc] ;  /* 0x0007bc00015a7983 */ /* 0x000ea20000300800 */
[----:B------:R-:W-:-:S03]  /*1d1f0*/  IMAD.MOV.U32 R83, RZ, RZ, R46 ;  /* 0x000000ffff537224 */ /* 0x000fc600078e002e */
[----:B------:R-:W5:Y:S04]  /*1d200*/  LDS.128 R128, [R2] ;  /* 0x0000000002807984 */ /* 0x000f680000000c00 */
[----:B------:R-:W5:Y:S01]  /*1d210*/  LDS.128 R140, [R2+0x400] ;  /* 0x00040000028c7984 */ /* 0x000f620000000c00 */
[----:B------:R-:W-:Y:S01]  /*1d220*/  BAR.SYNC.DEFER_BLOCKING 0x0 ;  /* 0x0000000000007b1d */ /* 0x000fe20000010000 */
[----:B------:R-:W-:Y:S02]  /*1d230*/  IMAD.MOV.U32 R5, RZ, RZ, R27 ;  /* 0x000000ffff057224 */ /* 0x000fe400078e001b */
[----:B------:R-:W-:-:S03]  /*1d240*/  IMAD.MOV.U32 R6, RZ, RZ, R45 ;  /* 0x000000ffff067224 */ /* 0x000fc600078e002d */
[----:B------:R-:W3:Y:S04]  /*1d250*/  LDL.LU R88, [R1+0x7c0] ;  /* 0x0007c00001587983 */ /* 0x000ee80000300800 */
[----:B------:R1:W-:Y:S04]  /*1d260*/  STSM.16.M88.4 [R0], R20 ;  /* 0x0000001400007844 */ /* 0x0003e80000000200 */
[----:B------:R4:W-:Y:S01]  /*1d270*/  STSM.16.M88.4 [R0+0x200], R80 ;  /* 0x0002005000007844 */ /* 0x0009e20000000200 */
[----:B------:R-:W-:Y:S02]  /*1d280*/  LEA.HI.X.SX32 R46, R4, UR7, 0x2, P6 ;  /* 0x00000007042e7c11 */ /* 0x000fe4000b0f16ff */
[----:B------:R-:W-:Y:S01]  /*1d290*/  MOV R4, R25 ;  /* 0x0000001900047202 */ /* 0x000fe20000000f00 */
[----:B------:R-:W-:Y:S01]  /*1d2a0*/  BAR.SYNC.DEFER_BLOCKING 0x0 ;  /* 0x0000000000007b1d */ /* 0x000fe20000010000 */
[----:B-1----:R-:W-:-:S02]  /*1d2b0*/  IMAD.MOV.U32 R22, RZ, RZ, R9 ;  /* 0x000000ffff167224 */ /* 0x002fc400078e0009 */
[----:B------:R-:W-:-:S03]  /*1d2c0*/  IMAD.MOV.U32 R23, RZ, RZ, R11 ;  /* 0x000000ffff177224 */ /* 0x000fc600078e000b */
[----:B------:R-:W1:Y:S04]  /*1d2d0*/  LDS.128 R8, [R2] ;  /* 0x0000000002087984 */ /* 0x000e680000000c00 */
[----:B------:R-:W-:Y:S01]  /*1d2e0*/  LDS.128 R24, [R2+0x400] ;  /* 0x0004000002187984 */ /* 0x000fe20000000c00 */
[----:B------:R-:W-:Y:S02]  /*1d2f0*/  IMAD.MOV.U32 R20, RZ, RZ, R89 ;  /* 0x000000ffff147224 */ /* 0x000fe400078e0059 */
[----:B------:R-:W-:Y:S01]  /*1d300*/  IMAD.MOV.U32 R21, RZ, RZ, R91 ;  /* 0x000000ffff157224 */ /* 0x000fe200078e005b */
[----:B------:R-:W-:Y:S01]  /*1d310*/  BAR.SYNC.DEFER_BLOCKING 0x0 ;  /* 0x0000000000007b1d */ /* 0x000fe20000010000 */
[----:B----4-:R-:W-:Y:S02]  /*1d320*/  IMAD R80, R7, UR4, RZ ;  /* 0x0000000407507c24 */ /* 0x010fe4000f8e02ff */
[----:B------:R-:W-:-:S02]  /*1d330*/  IMAD.MOV.U32 R7, RZ, RZ, R47 ;  /* 0x000000ffff077224 */ /* 0x000fc400078e002f */
[C---:B------:R-:W-:Y:S01]  /*1d340*/  VIADD R47, R80.reuse, UR4 ;  /* 0x00000004502f7c36 */ /* 0x040fe20008000000 */
[CC--:B------:R-:W-:Y:S01]  /*1d350*/  LEA R44, P6, R80.reuse, R3.reuse, 0x2 ;  /* 0x00000003502c7211 */ /* 0x0c0fe200078c10ff */
[----:B------:R4:W-:Y:S04]  /*1d360*/  STSM.16.M88.4 [R0], R20 ;  /* 0x0000001400007844 */ /* 0x0009e80000000200 */
[----:B------:R-:W-:Y:S01]  /*1d370*/  STSM.16.M88.4 [R0+0x200], R4 ;  /* 0x0002000400007844 */ /* 0x000fe20000000200 */
[----:B------:R-:W-:Y:S01]  /*1d380*/  LEA.HI.X.SX32 R45, R80, R46, 0x2, P6 ;  /* 0x0000002e502d7211 */ /* 0x000fe200030f16ff */
[----:B------:R-:W-:Y:S01]  /*1d390*/  BAR.SYNC.DEFER_BLOCKING 0x0 ;  /* 0x0000000000007b1d */ /* 0x000fe20000010000 */
[----:B----4-:R-:W-:-:S04]  /*1d3a0*/  LEA R20, P6, R47, R3, 0x2 ;  /* 0x000000032f147211 */ /* 0x010fc800078c10ff */
[C---:B------:R-:W-:Y:S01]  /*1d3b0*/  LEA.HI.X.SX32 R21, R47.reuse, R46, 0x2, P6 ;  /* 0x0000002e2f157211 */ /* 0x040fe200030f16ff */
[----:B------:R4:W-:Y:S04]  /*1d3c0*/  @P2 STG.E desc[UR8][R44.64], R48 ;  /* 0x000000302c002986 */ /* 0x0009e8000c101908 */
[----:B------:R5:W-:Y:S04]  /*1d3d0*/  @P1 STG.E desc[UR8][R20.64], R56 ;  /* 0x0000003814001986 */ /* 0x000be8000c101908 */
[----:B----4-:R-:W4:Y:S04]  /*1d3e0*/  LDL.LU R45, [R1+0x7cc] ;  /* 0x0007cc00012d7983 */ /* 0x010f280000300800 */
[----:B------:R-:W4:Y:S04]  /*1d3f0*/  LDL.LU R23, [R1+0x7c8] ;  /* 0x0007c80001177983 */ /* 0x000f280000300800 */
[----:B-----5:R-:W5:Y:S04]  /*1d400*/  LDL.LU R21, [R1+0x7d4] ;  /* 0x0007d40001157983 */ /* 0x020f680000300800 */
[----:B------:R-:W5:Y:S01]  /*1d410*/  LDL.LU R22, [R1+0x7d8] ;  /* 0x0007d80001167983 */ /* 0x000f620000300800 */
[----:B------:R-:W-:Y:S01]  /*1d420*/  VIADD R0, R47, UR4 ;  /* 0x000000042f007c36 */ /* 0x000fe20008000000 */
[----:B------:R-:W-:Y:S01]  /*1d430*/  ISETP.LT.AND P2, PT, R146, UR5, !P0 ;  /* 0x0000000592007c0c */ /* 0x000fe2000c741270 */
[----:B------:R-:W-:Y:S01]  /*1d440*/  ULDC UR5, c[0x0][0x22c] ;  /* 0x00008b0000057ab9 */ /* 0x000fe20000000800 */
[----:B------:R-:W5:Y:S02]  /*1d450*/  LDL.LU R44, [R1+0x7e4] ;  /* 0x0007e400012c7983 */ /* 0x000f640000300800 */
[----:B------:R-:W-:-:S02]  /*1d460*/  IADD3 R47, R0, UR4, RZ ;  /* 0x00000004002f7c10 */ /* 0x000fc4000fffe0ff */
[----:B------:R-:W-:-:S04]  /*1d470*/  LEA R4, P6, R0, R3, 0x2 ;  /* 0x0000000300047211 */ /* 0x000fc800078c10ff */
[----:B------:R-:W-:Y:S01]  /*1d480*/  LEA.HI.X.SX32 R5, R0, R46, 0x2, P6 ;  /* 0x0000002e00057211 */ /* 0x000fe200030f16ff */
[C---:B------:R-:W-:Y:S01]  /*1d490*/  VIADD R0, R47.reuse, UR4 ;  /* 0x000000042f007c36 */ /* 0x040fe20008000000 */
[----:B------:R-:W-:-:S03]  /*1d4a0*/  LEA R6, P6, R47, R3, 0x2 ;  /* 0x000000032f067211 */ /* 0x000fc600078c10ff */
[----:B------:R1:W-:Y:S01]  /*1d4b0*/  @P5 STG.E desc[UR8][R4.64], R49 ;  /* 0x0000003104005986 */ /* 0x0003e2000c101908 */
[----:B------:R-:W-:Y:S01]  /*1d4c0*/  LEA.HI.X.SX32 R7, R47, R46, 0x2, P6 ;  /* 0x0000002e2f077211 */ /* 0x000fe200030f16ff */
[C---:B------:R-:W-:Y:S01]  /*1d4d0*/  VIADD R20, R0.reuse, UR4 ;  /* 0x0000000400147c36 */ /* 0x040fe20008000000 */
[----:B------:R-:W-:Y:S01]  /*1d4e0*/  ISETP.LT.AND P1, PT, R145, UR5, !P0 ;  /* 0x0000000591007c0c */ /* 0x000fe2000c721270 */
[----:B------:R-:W-:Y:S02]  /*1d4f0*/  ULDC UR5, c[0x0][0x22c] ;  /* 0x00008b0000057ab9 */ /* 0x000fe40000000800 */
[----:B------:R1:W-:Y:S02]  /*1d500*/  @P4 STG.E desc[UR8][R6.64], R57 ;  /* 0x0000003906004986 */ /* 0x0003e4000c101908 */
[----:B-1----:R-:W-:-:S04]  /*1d510*/  LEA R4, P6, R0, R3, 0x2 ;  /* 0x0000000300047211 */ /* 0x002fc800078c10ff */
[----:B------:R-:W-:Y:S01]  /*1d520*/  LEA.HI.X.SX32 R5, R0, R46, 0x2, P6 ;  /* 0x0000002e00057211 */ /* 0x000fe200030f16ff */
[C---:B------:R-:W-:Y:S01]  /*1d530*/  VIADD R0, R20.reuse, UR4 ;  /* 0x0000000414007c36 */ /* 0x040fe20008000000 */
[----:B------:R-:W-:-:S03]  /*1d540*/  LEA R6, P6, R20, R3, 0x2 ;  /* 0x0000000314067211 */ /* 0x000fc600078c10ff */
[----:B------:R1:W-:Y:S01]  /*1d550*/  @P3 STG.E desc[UR8][R4.64], R50 ;  /* 0x0000003204003986 */ /* 0x0003e2000c101908 */
[----:B------:R-:W-:Y:S01]  /*1d560*/  LEA.HI.X.SX32 R7, R20, R46, 0x2, P6 ;  /* 0x0000002e14077211 */ /* 0x000fe200030f16ff */
[----:B------:R-:W-:Y:S01]  /*1d570*/  VIADD R20, R0, UR4 ;  /* 0x0000000400147c36 */ /* 0x000fe20008000000 */
        /* <DEDUP_REMOVED lines=8> */
[----:B------:R-:W-:-:S05]  /*1d600*/  LEA.HI.X.SX32 R7, R20, R46, 0x2, P6 ;  /* 0x0000002e14077211 */ /* 0x000fca00030f16ff */
[----:B------:R5:W-:Y:S01]  /*1d610*/  @P5 STG.E desc[UR8][R6.64], R59 ;  /* 0x0000003b06005986 */ /* 0x000be2000c101908 */
[----:B-1----:R-:W-:-:S04]  /*1d620*/  LEA R4, P6, R0, R3, 0x2 ;  /* 0x0000000300047211 */ /* 0x002fc800078c10ff */
[----:B------:R-:W-:Y:S02]  /*1d630*/  LEA.HI.X.SX32 R5, R0, R46, 0x2, P6 ;  /* 0x0000002e00057211 */ /* 0x000fe400030f16ff */
[----:B--2---:R-:W-:Y:S01]  /*1d640*/  ISETP.LT.AND P4, PT, R90, UR5, !P0 ;  /* 0x000000055a007c0c */ /* 0x004fe2000c781270 */
[----:B------:R-:W-:Y:S02]  /*1d650*/  ULDC UR5, c[0x0][0x22c] ;  /* 0x00008b0000057ab9 */ /* 0x000fe40000000800 */
[----:B---3--:R-:W-:Y:S01]  /*1d660*/  ISETP.LT.AND P3, PT, R88, UR5, !P0 ;  /* 0x0000000558007c0c */ /* 0x008fe2000c761270 */
[----:B------:R-:W-:-:S09]  /*1d670*/  ULDC UR5, c[0x0][0x22c] ;  /* 0x00008b0000057ab9 */ /* 0x000fd20000000800 */
[----:B------:R1:W-:Y:S01]  /*1d680*/  @P4 STG.E desc[UR8][R4.64], R52 ;  /* 0x0000003404004986 */ /* 0x0003e2000c101908 */
[----:B----4-:R-:W-:Y:S01]  /*1d690*/  ISETP.LT.AND P2, PT, R45, UR5, !P0 ;  /* 0x000000052d007c0c */ /* 0x010fe2000c741270 */
[----:B------:R-:W-:Y:S02]  /*1d6a0*/  ULDC UR5, c[0x0][0x22c] ;  /* 0x00008b0000057ab9 */ /* 0x000fe40000000800 */
[----:B------:R-:W2:Y:S01]  /*1d6b0*/  LDL.LU R45, [R1+0x7e0] ;  /* 0x0007e000012d7983 */ /* 0x000ea20000300800 */
[----:B------:R-:W-:Y:S01]  /*1d6c0*/  ISETP.LT.AND P1, PT, R23, UR5, !P0 ;  /* 0x0000000517007c0c */ /* 0x000fe2000c721270 */
[----:B------:R-:W-:Y:S02]  /*1d6d0*/  ULDC UR5, c[0x0][0x22c] ;  /* 0x00008b0000057ab9 */ /* 0x000fe40000000800 */
[----:B------:R-:W3:Y:S01]  /*1d6e0*/  LDL.LU R23, [R1+0x7e8] ;  /* 0x0007e80001177983 */ /* 0x000ee20000300800 */
[----:B-----5:R-:W-:Y:S01]  /*1d6f0*/  ISETP.LT.AND P5, PT, R21, UR5, !P0 ;  /* 0x0000000515007c0c */ /* 0x020fe2000c7a1270 */
[----:B------:R-:W-:-:S02]  /*1d700*/  ULDC UR5, c[0x0][0x22c] ;  /* 0x00008b0000057ab9 */ /* 0x000fc40000000800 */
[----:B------:R-:W4:Y:S01]  /*1d710*/  LDL.LU R21, [R1+0x7dc] ;  /* 0x0007dc0001157983 */ /* 0x000f220000300800 */
[----:B------:R-:W-:Y:S01]  /*1d720*/  ISETP.LT.AND P4, PT, R22, UR5, !P0 ;  /* 0x0000000516007c0c */ /* 0x000fe2000c781270 */
[----:B------:R-:W-:Y:S02]  /*1d730*/  ULDC UR5, c[0x0][0x22c] ;  /* 0x00008b0000057ab9 */ /* 0x000fe40000000800 */
[----:B------:R-:W5:Y:S01]  /*1d740*/  LDL.LU R22, [R1+0x7f4] ;  /* 0x0007f40001167983 */ /* 0x000f620000300800 */
[----:B------:R-:W-:-:S04]  /*1d750*/  IADD3 R20, R0, UR4, RZ ;  /* 0x0000000400147c10 */ /* 0x000fc8000fffe0ff */
[C---:B------:R-:W-:Y:S01]  /*1d760*/  LEA R6, P6, R20.reuse, R3, 0x2 ;  /* 0x0000000314067211 */ /* 0x040fe200078c10ff */
[----:B------:R-:W-:-:S03]  /*1d770*/  VIADD R0, R20, UR4 ;  /* 0x0000000414007c36 */ /* 0x000fc60008000000 */
[----:B------:R-:W-:Y:S01]  /*1d780*/  LEA.HI.X.SX32 R7, R20, R46, 0x2, P6 ;  /* 0x0000002e14077211 */ /* 0x000fe200030f16ff */
[C---:B------:R-:W-:Y:S01]  /*1d790*/  VIADD R20, R0.reuse, UR4 ;  /* 0x0000000400147c36 */ /* 0x040fe20008000000 */
[----:B-1----:R-:W-:-:S03]  /*1d7a0*/  LEA R4, P6, R0, R3, 0x2 ;  /* 0x0000000300047211 */ /* 0x002fc600078c10ff */
[----:B------:R1:W-:Y:S01]  /*1d7b0*/  @P3 STG.E desc[UR8][R6.64], R40 ;  /* 0x0000002806003986 */ /* 0x0003e2000c101908 */
[----:B------:R-:W-:Y:S01]  /*1d7c0*/  LEA.HI.X.SX32 R5, R0, R46, 0x2, P6 ;  /* 0x0000002e00057211 */ /* 0x000fe200030f16ff */
[----:B------:R-:W-:Y:S01]  /*1d7d0*/  VIADD R0, R20, UR4 ;  /* 0x0000000414007c36 */ /* 0x000fe20008000000 */
[----:B------:R-:W-:Y:S01]  /*1d7e0*/  ISETP.LT.AND P3, PT, R44, UR5, !P0 ;  /* 0x000000052c007c0c */ /* 0x000fe2000c761270 */
[----:B------:R-:W-:Y:S01]  /*1d7f0*/  ULDC UR5, c[0x0][0x22c] ;  /* 0x00008b0000057ab9 */ /* 0x000fe20000000800 */
[----:B------:R-:W5:Y:S01]  /*1d800*/  LDL.LU R44, [R1+0x7f0] ;  /* 0x0007f000012c7983 */ /* 0x000f620000300800 */
[----:B-1----:R-:W-:-:S03]  /*1d810*/  LEA R6, P6, R20, R3, 0x2 ;  /* 0x0000000314067211 */ /* 0x002fc600078c10ff */
[----:B------:R1:W-:Y:S01]  /*1d820*/  @P2 STG.E desc[UR8][R4.64], R53 ;  /* 0x0000003504002986 */ /* 0x0003e2000c101908 */
[----:B------:R-:W-:Y:S01]  /*1d830*/  LEA.HI.X.SX32 R7, R20, R46, 0x2, P6 ;  /* 0x0000002e14077211 */ /* 0x000fe200030f16ff */
[C---:B------:R-:W-:Y:S02]  /*1d840*/  VIADD R20, R0.reuse, UR4 ;  /* 0x0000000400147c36 */ /* 0x040fe40008000000 */
[----:B------:R-:W5:Y:S01]  /*1d850*/  LDL.LU R40, [R1+0x7fc] ;  /* 0x0007fc0001287983 */ /* 0x000f620000300800 */
[----:B-1----:R-:W-:-:S03]  /*1d860*/  LEA R4, P6, R0, R3, 0x2 ;  /* 0x0000000300047211 */ /* 0x002fc600078c10ff */
[----:B------:R1:W-:Y:S01]  /*1d870*/  @P1 STG.E desc[UR8][R6.64], R41 ;  /* 0x0000002906001986 */ /* 0x0003e2000c101908 */
[----:B------:R-:W-:Y:S02]  /*1d880*/  LEA.HI.X.SX32 R5, R0, R46, 0x2, P6 ;  /* 0x0000002e00057211 */ /* 0x000fe400030f16ff */
[----:B-1----:R-:W-:-:S03]  /*1d890*/  LEA R6, P6, R20, R3, 0x2 ;  /* 0x0000000314067211 */ /* 0x002fc600078c10ff */
[----:B------:R1:W-:Y:S01]  /*1d8a0*/  @P5 STG.E desc[UR8][R4.64], R54 ;  /* 0x0000003604005986 */ /* 0x0003e2000c101908 */
[----:B------:R-:W-:-:S05]  /*1d8b0*/  LEA.HI.X.SX32 R7, R20, R46, 0x2, P6 ;  /* 0x0000002e14077211 */ /* 0x000fca00030f16ff */
[----:B------:R1:W-:Y:S01]  /*1d8c0*/  @P4 STG.E desc[UR8][R6.64], R42 ;  /* 0x0000002a06004986 */ /* 0x0003e2000c101908 */
[----:B--2---:R-:W-:Y:S01]  /*1d8d0*/  ISETP.LT.AND P2, PT, R45, UR5, !P0 ;  /* 0x000000052d007c0c */ /* 0x004fe2000c741270 */
[----:B------:R-:W-:Y:S02]  /*1d8e0*/  ULDC UR5, c[0x0][0x22c] ;  /* 0x00008b0000057ab9 */ /* 0x000fe40000000800 */
[----:B---3--:R-:W-:Y:S01]  /*1d8f0*/  ISETP.LT.AND P1, PT, R23, UR5, !P0 ;  /* 0x0000000517007c0c */ /* 0x008fe2000c721270 */
[----:B------:R-:W-:Y:S01]  /*1d900*/  ULDC UR5, c[0x0][0x22c] ;  /* 0x00008b0000057ab9 */ /* 0x000fe20000000800 */
[----:B------:R-:W2:Y:S01]  /*1d910*/  LDL.LU R23, [R1+0x800] ;  /* 0x0008000001177983 */ /* 0x000ea20000300800 */
[----:B----4-:R-:W-:Y:S01]  /*1d920*/  ISETP.LT.AND P5, PT, R21, UR5, !P0 ;  /* 0x0000000515007c0c */ /* 0x010fe2000c7a1270 */
[----:B------:R-:W-:Y:S02]  /*1d930*/  ULDC UR5, c[0x0][0x22c] ;  /* 0x00008b0000057ab9 */ /* 0x000fe40000000800 */
[----:B------:R-:W3:Y:S01]  /*1d940*/  LDL.LU R21, [R1+0x80c] ;  /* 0x00080c0001157983 */ /* 0x000ee20000300800 */
[----:B-----5:R-:W-:Y:S01]  /*1d950*/  ISETP.LT.AND P4, PT, R22, UR5, !P0 ;  /* 0x0000000516007c0c */ /* 0x020fe2000c781270 */
[----:B------:R-:W-:-:S02]  /*1d960*/  VIADD R0, R20, UR4 ;  /* 0x0000000414007c36 */ /* 0x000fc40008000000 */
[----:B------:R-:W4:Y:S01]  /*1d970*/  LDL.LU R22, [R1+0x808] ;  /* 0x0008080001167983 */ /* 0x000f220000300800 */
[----:B------:R-:W-:Y:S02]  /*1d980*/  ULDC UR5, c[0x0][0x22c] ;  /* 0x00008b0000057ab9 */ /* 0x000fe40000000800 */
[C---:B------:R-:W-:Y:S01]  /*1d990*/  IADD3 R20, R0.reuse, UR4, RZ ;  /* 0x0000000400147c10 */ /* 0x040fe2000fffe0ff */
[----:B------:R-:W5:Y:S01]  /*1d9a0*/  LDL.LU R41, [R1+0x814] ;  /* 0x0008140001297983 */ /* 0x000f620000300800 */
        /* <DEDUP_REMOVED lines=11> */
[-C--:B------:R-:W-:Y:S01]  /*1da60*/  LEA.HI.X.SX32 R5, R0, R46.reuse, 0x2, P6 ;  /* 0x0000002e00057211 */ /* 0x080fe200030f16ff */
[C---:B------:R-:W-:Y:S01]  /*1da70*/  VIADD R0, R20.reuse, UR4 ;  /* 0x0000000414007c36 */ /* 0x040fe20008000000 */
[-C--:B------:R-:W-:Y:S02]  /*1da80*/  LEA R6, P6, R20, R3.reuse, 0x2 ;  /* 0x0000000314067211 */ /* 0x080fe400078c10ff */
[----:B------:R-:W-:Y:S01]  /*1da90*/  ISETP.LT.AND P2, PT, R40, UR5, !P0 ;  /* 0x0000000528007c0c */ /* 0x000fe2000c741270 */
[----:B------:R1:W-:Y:S01]  /*1daa0*/  @P1 STG.E desc[UR8][R4.64], R68 ;  /* 0x0000004404001986 */ /* 0x0003e2000c101908 */
[----:B------:R-:W-:Y:S01]  /*1dab0*/  LEA.HI.X.SX32 R7, R20, R46, 0x2, P6 ;  /* 0x0000002e14077211 */ /* 0x000fe200030f16ff */
[----:B------:R-:W-:Y:S02]  /*1dac0*/  ULDC UR5, c[0x0][0x22c] ;  /* 0x00008b0000057ab9 */ /* 0x000fe40000000800 */
[----:B------:R-:W5:Y:S01]  /*1dad0*/  LDL.LU R40, [R1+0x818] ;  /* 0x0008180001287983 */ /* 0x000f620000300800 */
[----:B-1----:R-:W-:-:S03]  /*1dae0*/  LEA R4, P6, R0, R3, 0x2 ;  /* 0x0000000300047211 */ /* 0x002fc600078c10ff */
[----:B------:R1:W-:Y:S01]  /*1daf0*/  @P5 STG.E desc[UR8][R6.64], R72 ;  /* 0x0000004806005986 */ /* 0x0003e2000c101908 */
[----:B------:R-:W-:-:S05]  /*1db00*/  LEA.HI.X.SX32 R5, R0, R46, 0x2, P6 ;  /* 0x0000002e00057211 */ /* 0x000fca00030f16ff */
[----:B------:R1:W-:Y:S01]  /*1db10*/  @P4 STG.E desc[UR8][R4.64], R69 ;  /* 0x0000004504004986 */ /* 0x0003e2000c101908 */
[----:B--2---:R-:W-:Y:S01]  /*1db20*/  ISETP.LT.AND P1, PT, R23, UR5, !P0 ;  /* 0x0000000517007c0c */ /* 0x004fe2000c721270 */
[----:B------:R-:W-:Y:S02]  /*1db30*/  ULDC UR5, c[0x0][0x22c] ;  /* 0x00008b0000057ab9 */ /* 0x000fe40000000800 */
[----:B------:R-:W2:Y:S01]  /*1db40*/  LDL.LU R23, [R1+0x824] ;  /* 0x0008240001177983 */ /* 0x000ea20000300800 */
[----:B---3--:R-:W-:Y:S01]  /*1db50*/  ISETP.LT.AND P5, PT, R21, UR5, !P0 ;  /* 0x0000000515007c0c */ /* 0x008fe2000c7a1270 */
[----:B------:R-:W-:Y:S02]  /*1db60*/  ULDC UR5, c[0x0][0x22c] ;  /* 0x00008b0000057ab9 */ /* 0x000fe40000000800 */
[----:B------:R-:W3:Y:S01]  /*1db70*/  LDL.LU R21, [R1+0x820] ;  /* 0x0008200001157983 */ /* 0x000ee20000300800 */
[----:B----4-:R-:W-:Y:S01]  /*1db80*/  ISETP.LT.AND P4, PT, R22, UR5, !P0 ;  /* 0x0000000516007c0c */ /* 0x010fe2000c781270 */
[----:B------:R-:W-:-:S02]  /*1db90*/  VIADD R20, R0, UR4 ;  /* 0x0000000400147c36 */ /* 0x000fc40008000000 */
[----:B------:R-:W4:Y:S01]  /*1dba0*/  LDL.LU R22, [R1+0x82c] ;  /* 0x00082c0001167983 */ /* 0x000f220000300800 */
[----:B------:R-:W-:Y:S01]  /*1dbb0*/  ULDC UR5, c[0x0][0x22c] ;  /* 0x00008b0000057ab9 */ /* 0x000fe20000000800 */
[C---:B------:R-:W-:Y:S01]  /*1dbc0*/  VIADD R0, R20.reuse, UR4 ;  /* 0x0000000414007c36 */ /* 0x040fe20008000000 */
[----:B-1----:R-:W-:-:S04]  /*1dbd0*/  LEA R6, P6, R20, R3, 0x2 ;  /* 0x0000000314067211 */ /* 0x002fc800078c10ff */
[-C--:B------:R-:W-:Y:S02]  /*1dbe0*/  LEA.HI.X.SX32 R7, R20, R46.reuse, 0x2, P6 ;  /* 0x0000002e14077211 */ /* 0x080fe400030f16ff */
[C---:B------:R-:W-:Y:S02]  /*1dbf0*/  LEA R4, P6, R0.reuse, R3, 0x2 ;  /* 0x0000000300047211 */ /* 0x040fe400078c10ff */
[C---:B------:R-:W-:Y:S01]  /*1dc00*/  IADD3 R20, R0.reuse, UR4, RZ ;  /* 0x0000000400147c10 */ /* 0x040fe2000fffe0ff */
[----:B------:R1:W-:Y:S01]  /*1dc10*/  @P3 STG.E desc[UR8][R6.64], R73 ;  /* 0x0000004906003986 */ /* 0x0003e2000c101908 */
[----:B------:R-:W-:-:S03]  /*1dc20*/  LEA.HI.X.SX32 R5, R0, R46, 0x2, P6 ;  /* 0x0000002e00057211 */ /* 0x000fc600030f16ff */
[C---:B------:R-:W-:Y:S02]  /*1dc30*/  VIADD R0, R20.reuse, UR4 ;  /* 0x0000000414007c36 */ /* 0x040fe40008000000 */
[----:B------:R5:W-:Y:S01]  /*1dc40*/  @P2 STG.E desc[UR8][R4.64], R70 ;  /* 0x0000004604002986 */ /* 0x000be2000c101908 */
[----:B-1----:R-:W-:-:S04]  /*1dc50*/  LEA R6, P6, R20, R3, 0x2 ;  /* 0x0000000314067211 */ /* 0x002fc800078c10ff */
[-C--:B------:R-:W-:Y:S01]  /*1dc60*/  LEA.HI.X.SX32 R7, R20, R46.reuse, 0x2, P6 ;  /* 0x0000002e14077211 */ /* 0x080fe200030f16ff */
[C---:B------:R-:W-:Y:S01]  /*1dc70*/  VIADD R20, R0.reuse, UR4 ;  /* 0x0000000400147c36 */ /* 0x040fe20008000000 */
[C---:B-----5:R-:W-:Y:S02]  /*1dc80*/  LEA R4, P6, R0.reuse, R3, 0x2 ;  /* 0x0000000300047211 */ /* 0x060fe400078c10ff */
[----:B------:R-:W-:Y:S01]  /*1dc90*/  ISETP.LT.AND P3, PT, R41, UR5, !P0 ;  /* 0x0000000529007c0c */ /* 0x000fe2000c761270 */
[----:B------:R-:W-:Y:S01]  /*1dca0*/  ULDC UR5, c[0x0][0x22c] ;  /* 0x00008b0000057ab9 */ /* 0x000fe20000000800 */
[----:B------:R-:W5:Y:S01]  /*1dcb0*/  LDL.LU R41, [R1+0x830] ;  /* 0x0008300001297983 */ /* 0x000f620000300800 */
[----:B------:R-:W-:Y:S02]  /*1dcc0*/  LEA.HI.X.SX32 R5, R0, R46, 0x2, P6 ;  /* 0x0000002e00057211 */ /* 0x000fe400030f16ff */
[----:B------:R-:W-:Y:S01]  /*1dcd0*/  ISETP.LT.AND P2, PT, R40, UR5, !P0 ;  /* 0x0000000528007c0c */ /* 0x000fe2000c741270 */
[----:B------:R1:W-:Y:S01]  /*1dce0*/  @P1 STG.E desc[UR8][R6.64], R74 ;  /* 0x0000004a06001986 */ /* 0x0003e2000c101908 */
[----:B------:R-:W-:-:S03]  /*1dcf0*/  ULDC UR5, c[0x0][0x22c] ;  /* 0x00008b0000057ab9 */ /* 0x000fc60000000800 */
        /* <DEDUP_REMOVED lines=17> */
[----:B------:R-:W-:Y:S01]  /*1de10*/  LEA.HI.X.SX32 R5, R0, R46, 0x2, P6 ;  /* 0x0000002e00057211 */ /* 0x000fe200030f16ff */
[C---:B------:R-:W-:Y:S01]  /*1de20*/  VIADD R0, R20.reuse, UR4 ;  /* 0x0000000414007c36 */ /* 0x040fe20008000000 */
[----:B------:R-:W-:-:S03]  /*1de30*/  LEA R6, P6, R20, R3, 0x2 ;  /* 0x0000000314067211 */ /* 0x000fc600078c10ff */
[----:B------:R1:W-:Y:S01]  /*1de40*/  @P3 STG.E desc[UR8][R4.64], R64 ;  /* 0x0000004004003986 */ /* 0x0003e2000c101908 */
[----:B------:R-:W-:Y:S02]  /*1de50*/  LEA.HI.X.SX32 R7, R20, R46, 0x2, P6 ;  /* 0x0000002e14077211 */ /* 0x000fe400030f16ff */
[----:B------:R-:W-:-:S03]  /*1de60*/  IADD3 R20, R0, UR4, RZ ;  /* 0x0000000400147c10 */ /* 0x000fc6000fffe0ff */
        /* <DEDUP_REMOVED lines=8> */
[----:B------:R-:W-:-:S03]  /*1def0*/  LEA.HI.X.SX32 R7, R20, R46, 0x2, P6 ;  /* 0x0000002e14077211 */ /* 0x000fc600030f16ff */
[----:B------:R1:W-:Y:S01]  /*1df00*/  @P1 STG.E desc[UR8][R4.64], R65 ;  /* 0x0000004104001986 */ /* 0x0003e2000c101908 */
[----:B------:R-:W-:Y:S01]  /*1df10*/  ISETP.LT.AND P2, PT, R40, UR5, !P0 ;  /* 0x0000000528007c0c */ /* 0x000fe2000c741270 */
        /* <DEDUP_REMOVED lines=22> */
[----:B------:R-:W-:Y:S01]  /*1e080*/  LEA.HI.X.SX32 R5, R0, R46, 0x2, P6 ;  /* 0x0000002e00057211 */ /* 0x000fe200030f16ff */
[----:B------:R-:W-:-:S04]  /*1e090*/  VIADD R0, R20, UR4 ;  /* 0x0000000414007c36 */ /* 0x000fc80008000000 */
[----:B------:R5:W-:Y:S01]  /*1e0a0*/  @P2 STG.E desc[UR8][R4.64], R67 ;  /* 0x0000004304002986 */ /* 0x000be2000c101908 */
[----:B-1----:R-:W-:-:S04]  /*1e0b0*/  LEA R6, P6, R20, R3, 0x2 ;  /* 0x0000000314067211 */ /* 0x002fc800078c10ff */
[-C--:B------:R-:W-:Y:S02]  /*1e0c0*/  LEA.HI.X.SX32 R7, R20, R46.reuse, 0x2, P6 ;  /* 0x0000002e14077211 */ /* 0x080fe400030f16ff */
[C---:B-----5:R-:W-:Y:S02]  /*1e0d0*/  LEA R4, P6, R0.reuse, R3, 0x2 ;  /* 0x0000000300047211 */ /* 0x060fe400078c10ff */
[C---:B------:R-:W-:Y:S02]  /*1e0e0*/  IADD3 R20, R0.reuse, UR4, RZ ;  /* 0x0000000400147c10 */ /* 0x040fe4000fffe0ff */
        /* <DEDUP_REMOVED lines=54> */
[----:B------:R-:W-:-:S02]  /*1e450*/  ULDC UR5, c[0x0][0x22c] ;  /* 0x00008b0000057ab9 */ /* 0x000fc40000000800 */
[----:B------:R-:W4:Y:S04]  /*1e460*/  LDL.LU R22, [R1+0x888] ;  /* 0x0008880001167983 */ /* 0x000f280000300800 */
[----:B------:R-:W4:Y:S01]  /*1e470*/  LDL.LU R43, [R1+0x87c] ;  /* 0x00087c00012b7983 */ /* 0x000f220000300800 */
[----:B------:R-:W-:-:S03]  /*1e480*/  IADD3 R20, R0, UR4, RZ ;  /* 0x0000000400147c10 */ /* 0x000fc6000fffe0ff */
[----:B------:R-:W4:Y:S01]  /*1e490*/  LDL.LU R44, [R1+0x870] ;  /* 0x00087000012c7983 */ /* 0x000f220000300800 */
[CC--:B-1----:R-:W-:Y:S01]  /*1e4a0*/  LEA R6, P6, R20.reuse, R3.reuse, 0x2 ;  /* 0x0000000314067211 */ /* 0x0c2fe200078c10ff */
[C---:B------:R-:W-:Y:S02]  /*1e4b0*/  VIADD R0, R20.reuse, UR4 ;  /* 0x0000000414007c36 */ /* 0x040fe40008000000 */
[----:B------:R-:W4:Y:S01]  /*1e4c0*/  LDL.LU R42, [R1+0x864] ;  /* 0x00086400012a7983 */ /* 0x000f220000300800 */
        /* <DEDUP_REMOVED lines=10> */
[CC--:B-----5:R-:W-:Y:S02]  /*1e570*/  LEA R4, P6, R0.reuse, R3.reuse, 0x2 ;  /* 0x0000000300047211 */ /* 0x0e0fe400078c10ff */
[----:B------:R-:W-:Y:S01]  /*1e580*/  ISETP.LT.AND P3, PT, R41, UR5, !P0 ;  /* 0x0000000529007c0c */ /* 0x000fe2000c761270 */
[----:B------:R1:W-:Y:S01]  /*1e590*/  @P1 STG.E desc[UR8][R6.64], R92 ;  /* 0x0000005c06001986 */ /* 0x0003e2000c101908 */
[-C--:B------:R-:W-:Y:S01]  /*1e5a0*/  LEA.HI.X.SX32 R5, R0, R46.reuse, 0x2, P6 ;  /* 0x0000002e00057211 */ /* 0x080fe200030f16ff */
[----:B------:R-:W-:Y:S01]  /*1e5b0*/  ULDC UR5, c[0x0][0x22c] ;  /* 0x00008b0000057ab9 */ /* 0x000fe20000000800 */
[----:B------:R-:W-:Y:S01]  /*1e5c0*/  VIADD R0, R20, UR4 ;  /* 0x0000000414007c36 */ /* 0x000fe20008000000 */
[----:B------:R-:W-:Y:S01]  /*1e5d0*/  ISETP.LT.AND P2, PT, R40, UR5, !P0 ;  /* 0x0000000528007c0c */ /* 0x000fe2000c741270 */
[----:B------:R-:W-:Y:S01]  /*1e5e0*/  ULDC UR5, c[0x0][0x22c] ;  /* 0x00008b0000057ab9 */ /* 0x000fe20000000800 */
[CC--:B-1----:R-:W-:Y:S01]  /*1e5f0*/  LEA R6, P6, R20.reuse, R3.reuse, 0x2 ;  /* 0x0000000314067211 */ /* 0x0c2fe200078c10ff */
[----:B------:R-:W-:Y:S03]  /*1e600*/  @P5 STG.E desc[UR8][R4.64], R97 ;  /* 0x0000006104005986 */ /* 0x000fe6000c101908 */
[----:B------:R-:W-:Y:S01]  /*1e610*/  LEA.HI.X.SX32 R7, R20, R46, 0x2, P6 ;  /* 0x0000002e14077211 */ /* 0x000fe200030f16ff */
[----:B------:R-:W5:Y:S01]  /*1e620*/  LDL.LU R40, [R1+0x858] ;  /* 0x0008580001287983 */ /* 0x000f620000300800 */
[----:B------:R-:W-:-:S03]  /*1e630*/  LEA R20, P6, R0, R3, 0x2 ;  /* 0x0000000300147211 */ /* 0x000fc600078c10ff */
[----:B------:R1:W-:Y:S04]  /*1e640*/  @P4 STG.E desc[UR8][R6.64], R93 ;  /* 0x0000005d06004986 */ /* 0x0003e8000c101908 */
[----:B------:R-:W5:Y:S01]  /*1e650*/  LDL.LU R41, [R1+0x84c] ;  /* 0x00084c0001297983 */ /* 0x000f620000300800 */
[----:B--2---:R-:W-:Y:S01]  /*1e660*/  ISETP.LT.AND P1, PT, R23, UR5, !P0 ;  /* 0x0000000517007c0c */ /* 0x004fe2000c721270 */
[----:B------:R-:W-:Y:S02]  /*1e670*/  ULDC UR5, c[0x0][0x22c] ;  /* 0x00008b0000057ab9 */ /* 0x000fe40000000800 */
[----:B---3--:R-:W-:Y:S01]  /*1e680*/  ISETP.LT.AND P5, PT, R21, UR5, !P0 ;  /* 0x0000000515007c0c */ /* 0x008fe2000c7a1270 */
[----:B------:R-:W-:Y:S01]  /*1e690*/  ULDC UR5, c[0x0][0x22c] ;  /* 0x00008b0000057ab9 */ /* 0x000fe20000000800 */
[----:B------:R-:W-:-:S02]  /*1e6a0*/  LEA.HI.X.SX32 R21, R0, R46, 0x2, P6 ;  /* 0x0000002e00157211 */ /* 0x000fc400030f16ff */
[----:B----4-:R-:W-:Y:S01]  /*1e6b0*/  ISETP.LT.AND P4, PT, R22, UR5, !P0 ;  /* 0x0000000516007c0c */ /* 0x010fe2000c781270 */
[----:B------:R-:W-:Y:S02]  /*1e6c0*/  ULDC UR5, c[0x0][0x22c] ;  /* 0x00008b0000057ab9 */ /* 0x000fe40000000800 */
[----:B------:R2:W-:Y:S01]  /*1e6d0*/  @P3 STG.E desc[UR8][R20.64], R98 ;  /* 0x0000006214003986 */ /* 0x0005e2000c101908 */
[----:B------:R-:W-:Y:S01]  /*1e6e0*/  ISETP.LT.AND P3, PT, R43, UR5, !P0 ;  /* 0x000000052b007c0c */ /* 0x000fe2000c761270 */
[----:B------:R-:W-:Y:S02]  /*1e6f0*/  ULDC UR5, c[0x0][0x22c] ;  /* 0x00008b0000057ab9 */ /* 0x000fe40000000800 */
[----:B------:R-:W3:Y:S01]  /*1e700*/  LDL.LU R43, [R1+0x840] ;  /* 0x00084000012b7983 */ /* 0x000ee20000300800 */
[----:B------:R-:W-:-:S04]  /*1e710*/  IADD3 R23, R0, UR4, RZ ;  /* 0x0000000400177c10 */ /* 0x000fc8000fffe0ff */
[C---:B------:R-:W-:Y:S01]  /*1e720*/  LEA R22, P6, R23.reuse, R3, 0x2 ;  /* 0x0000000317167211 */ /* 0x040fe200078c10ff */
[----:B------:R-:W-:-:S03]  /*1e730*/  VIADD R0, R23, UR4 ;  /* 0x0000000417007c36 */ /* 0x000fc60008000000 */
[----:B------:R-:W-:Y:S01]  /*1e740*/  LEA.HI.X.SX32 R23, R23, R46, 0x2, P6 ;  /* 0x0000002e17177211 */ /* 0x000fe200030f16ff */
[C---:B-1----:R-:W-:Y:S01]  /*1e750*/  VIADD R7, R0.reuse, UR4 ;  /* 0x0000000400077c36 */ /* 0x042fe20008000000 */
[----:B------:R-:W-:-:S04]  /*1e760*/  LEA R4, P6, R0, R3, 0x2 ;  /* 0x0000000300047211 */ /* 0x000fc800078c10ff */
[-C--:B------:R-:W-:Y:S01]  /*1e770*/  LEA.HI.X.SX32 R5, R0, R46.reuse, 0x2, P6 ;  /* 0x0000002e00057211 */ /* 0x080fe200030f16ff */
[C---:B------:R-:W-:Y:S01]  /*1e780*/  VIADD R0, R7.reuse, UR4 ;  /* 0x0000000407007c36 */ /* 0x040fe20008000000 */
[CC--:B------:R-:W-:Y:S01]  /*1e790*/  LEA R6, P6, R7.reuse, R3.reuse, 0x2 ;  /* 0x0000000307067211 */ /* 0x0c0fe200078c10ff */
[----:B------:R1:W-:Y:S03]  /*1e7a0*/  @P2 STG.E desc[UR8][R22.64], R94 ;  /* 0x0000005e16002986 */ /* 0x0003e6000c101908 */
[-C--:B------:R-:W-:Y:S02]  /*1e7b0*/  LEA.HI.X.SX32 R7, R7, R46.reuse, 0x2, P6 ;  /* 0x0000002e07077211 */ /* 0x080fe400030f16ff */
[----:B--2---:R-:W-:Y:S02]  /*1e7c0*/  LEA R20, P6, R0, R3, 0x2 ;  /* 0x0000000300147211 */ /* 0x004fe400078c10ff */
[----:B------:R-:W-:Y:S01]  /*1e7d0*/  ISETP.LT.AND P2, PT, R44, UR5, !P0 ;  /* 0x000000052c007c0c */ /* 0x000fe2000c741270 */
[----:B------:R-:W-:Y:S01]  /*1e7e0*/  ULDC UR5, c[0x0][0x22c] ;  /* 0x00008b0000057ab9 */ /* 0x000fe20000000800 */
[----:B------:R-:W2:Y:S01]  /*1e7f0*/  LDL.LU R44, [R1+0x834] ;  /* 0x00083400012c7983 */ /* 0x000ea20000300800 */
[C---:B-1----:R-:W-:Y:S01]  /*1e800*/  VIADD R23, R0.reuse, UR4 ;  /* 0x0000000400177c36 */ /* 0x042fe20008000000 */
[----:B------:R-:W-:-:S02]  /*1e810*/  LEA.HI.X.SX32 R21, R0, R46, 0x2, P6 ;  /* 0x0000002e00157211 */ /* 0x000fc400030f16ff */
[----:B------:R-:W-:Y:S01]  /*1e820*/  @P1 STG.E desc[UR8][R4.64], R99 ;  /* 0x0000006304001986 */ /* 0x000fe2000c101908 */
[----:B------:R-:W-:Y:S01]  /*1e830*/  ISETP.LT.AND P1, PT, R42, UR5, !P0 ;  /* 0x000000052a007c0c */ /* 0x000fe2000c721270 */
[----:B------:R-:W-:Y:S01]  /*1e840*/  ULDC UR5, c[0x0][0x22c] ;  /* 0x00008b0000057ab9 */ /* 0x000fe20000000800 */
[C---:B------:R-:W-:Y:S01]  /*1e850*/  LEA R22, P6, R23.reuse, R3, 0x2 ;  /* 0x0000000317167211 */ /* 0x040fe200078c10ff */
[----:B------:R-:W4:Y:S01]  /*1e860*/  LDL.LU R42, [R1+0x828] ;  /* 0x00082800012a7983 */ /* 0x000f220000300800 */
[C---:B------:R-:W-:Y:S02]  /*1e870*/  VIADD R0, R23.reuse, UR4 ;  /* 0x0000000417007c36 */ /* 0x040fe40008000000 */
[----:B------:R-:W-:Y:S01]  /*1e880*/  LEA.HI.X.SX32 R23, R23, R46, 0x2, P6 ;  /* 0x0000002e17177211 */ /* 0x000fe200030f16ff */
[----:B------:R1:W-:Y:S04]  /*1e890*/  @P5 STG.E desc[UR8][R6.64], R95 ;  /* 0x0000005f06005986 */ /* 0x0003e8000c101908 */
[----:B------:R-:W-:Y:S01]  /*1e8a0*/  @P4 STG.E desc[UR8][R20.64], R116 ;  /* 0x0000007414004986 */ /* 0x000fe2000c101908 */
[----:B-----5:R-:W-:Y:S01]  /*1e8b0*/  ISETP.LT.AND P5, PT, R40, UR5, !P0 ;  /* 0x0000000528007c0c */ /* 0x020fe2000c7a1270 */
[----:B------:R-:W-:-:S02]  /*1e8c0*/  ULDC UR5, c[0x0][0x22c] ;  /* 0x00008b0000057ab9 */ /* 0x000fc40000000800 */
[----:B------:R-:W5:Y:S04]  /*1e8d0*/  LDL.LU R40, [R1+0x81c] ;  /* 0x00081c0001287983 */ /* 0x000f680000300800 */
[----:B------:R1:W-:Y:S01]  /*1e8e0*/  @P3 STG.E desc[UR8][R22.64], R120 ;  /* 0x0000007816003986 */ /* 0x0003e2000c101908 */
[----:B------:R-:W-:Y:S01]  /*1e8f0*/  ISETP.LT.AND P4, PT, R41, UR5, !P0 ;  /* 0x0000000529007c0c */ /* 0x000fe2000c781270 */
[----:B------:R-:W-:Y:S02]  /*1e900*/  ULDC UR5, c[0x0][0x22c] ;  /* 0x00008b0000057ab9 */ /* 0x000fe40000000800 */
[----:B------:R-:W5:Y:S01]  /*1e910*/  LDL.LU R41, [R1+0x810] ;  /* 0x0008100001297983 */ /* 0x000f620000300800 */
[----:B---3--:R-:W-:Y:S01]  /*1e920*/  ISETP.LT.AND P3, PT, R43, UR5, !P0 ;  /* 0x000000052b007c0c */ /* 0x008fe2000c761270 */
[----:B------:R-:W-:-:S02]  /*1e930*/  ULDC UR5, c[0x0][0x22c] ;  /* 0x00008b0000057ab9 */ /* 0x000fc40000000800 */
[----:B------:R-:W3:Y:S01]  /*1e940*/  LDL.LU R43, [R1+0x804] ;  /* 0x00080400012b7983 */ /* 0x000ee20000300800 */
[C---:B-1----:R-:W-:Y:S02]  /*1e950*/  IADD3 R7, R0.reuse, UR4, RZ ;  /* 0x0000000400077c10 */ /* 0x042fe4000fffe0ff */
[----:B------:R-:W-:-:S04]  /*1e960*/  LEA R4, P6, R0, R3, 0x2 ;  /* 0x0000000300047211 */ /* 0x000fc800078c10ff */
[----:B------:R-:W-:Y:S01]  /*1e970*/  LEA.HI.X.SX32 R5, R0, R46, 0x2, P6 ;  /* 0x0000002e00057211 */ /* 0x000fe200030f16ff */
[C---:B------:R-:W-:Y:S01]  /*1e980*/  VIADD R0, R7.reuse, UR4 ;  /* 0x0000000407007c36 */ /* 0x040fe20008000000 */
[----:B------:R-:W-:-:S03]  /*1e990*/  LEA R6, P6, R7, R3, 0x2 ;  /* 0x0000000307067211 */ /* 0x000fc600078c10ff */
[C---:B------:R-:W-:Y:S01]  /*1e9a0*/  VIADD R23, R0.reuse, UR4 ;  /* 0x0000000400177c36 */ /* 0x040fe20008000000 */
[-C--:B------:R-:W-:Y:S02]  /*1e9b0*/  LEA.HI.X.SX32 R7, R7, R46.reuse, 0x2, P6 ;  /* 0x0000002e07077211 */ /* 0x080fe400030f16ff */
[CC--:B------:R-:W-:Y:S01]  /*1e9c0*/  LEA R20, P6, R0.reuse, R3.reuse, 0x2 ;  /* 0x0000000300147211 */ /* 0x0c0fe200078c10ff */
[----:B------:R1:W-:Y:S03]  /*1e9d0*/  @P2 STG.E desc[UR8][R4.64], R117 ;  /* 0x0000007504002986 */ /* 0x0003e6000c101908 */
[----:B------:R-:W-:Y:S01]  /*1e9e0*/  LEA.HI.X.SX32 R21, R0, R46, 0x2, P6 ;  /* 0x0000002e00157211 */ /* 0x000fe200030f16ff */
[C---:B------:R-:W-:Y:S01]  /*1e9f0*/  VIADD R0, R23.reuse, UR4 ;  /* 0x0000000417007c36 */ /* 0x040fe20008000000 */
[----:B------:R-:W-:Y:S01]  /*1ea00*/  LEA R22, P6, R23, R3, 0x2 ;  /* 0x0000000317167211 */ /* 0x000fe200078c10ff */
[----:B------:R3:W-:Y:S01]  /*1ea10*/  @P1 STG.E desc[UR8][R6.64], R121 ;  /* 0x0000007906001986 */ /* 0x0007e2000c101908 */
[----:B--2---:R-:W-:Y:S01]  /*1ea20*/  ISETP.LT.AND P2, PT, R44, UR5, !P0 ;  /* 0x000000052c007c0c */ /* 0x004fe2000c741270 */
[----:B------:R-:W-:-:S02]  /*1ea30*/  ULDC UR5, c[0x0][0x22c] ;  /* 0x00008b0000057ab9 */ /* 0x000fc40000000800 */
[----:B------:R-:W2:Y:S01]  /*1ea40*/  LDL.LU R44, [R1+0x7f8] ;  /* 0x0007f800012c7983 */ /* 0x000ea20000300800 */
[-C--:B------:R-:W-:Y:S02]  /*1ea50*/  LEA.HI.X.SX32 R23, R23, R46.reuse, 0x2, P6 ;  /* 0x0000002e17177211 */ /* 0x080fe400030f16ff */
[----:B-1----:R-:W-:Y:S01]  /*1ea60*/  LEA R4, P6, R0, R3, 0x2 ;  /* 0x0000000300047211 */ /* 0x002fe200078c10ff */
[----:B------:R1:W-:Y:S01]  /*1ea70*/  @P5 STG.E desc[UR8][R20.64], R118 ;  /* 0x0000007614005986 */ /* 0x0003e2000c101908 */
[----:B----4-:R-:W-:Y:S01]  /*1ea80*/  ISETP.LT.AND P1, PT, R42, UR5, !P0 ;  /* 0x000000052a007c0c */ /* 0x010fe2000c721270 */
[----:B------:R-:W-:Y:S02]  /*1ea90*/  ULDC UR5, c[0x0][0x22c] ;  /* 0x00008b0000057ab9 */ /* 0x000fe40000000800 */
[----:B------:R-:W4:Y:S01]  /*1eaa0*/  LDL.LU R42, [R1+0x7ec] ;  /* 0x0007ec00012a7983 */ /* 0x000f220000300800 */
[----:B------:R-:W-:-:S03]  /*1eab0*/  LEA.HI.X.SX32 R5, R0, R46, 0x2, P6 ;  /* 0x0000002e00057211 */ /* 0x000fc600030f16ff */
[----:B------:R1:W-:Y:S04]  /*1eac0*/  @P4 STG.E desc[UR8][R22.64], R122 ;  /* 0x0000007a16004986 */ /* 0x0003e8000c101908 */
[----:B------:R1:W-:Y:S01]  /*1ead0*/  @P3 STG.E desc[UR8][R4.64], R119 ;  /* 0x0000007704003986 */ /* 0x0003e2000c101908 */
[----:B-----5:R-:W-:Y:S01]  /*1eae0*/  ISETP.LT.AND P5, PT, R40, UR5, !P0 ;  /* 0x0000000528007c0c */ /* 0x020fe2000c7a1270 */
[----:B------:R-:W-:Y:S02]  /*1eaf0*/  ULDC UR5, c[0x0][0x22c] ;  /* 0x00008b0000057ab9 */ /* 0x000fe40000000800 */
[----:B------:R-:W5:Y:S01]  /*1eb00*/  LDL.LU R40, [R1+0x7d0] ;  /* 0x0007d00001287983 */ /* 0x000f620000300800 */
[----:B------:R-:W-:Y:S01]  /*1eb10*/  ISETP.LT.AND P4, PT, R41, UR5, !P0 ;  /* 0x0000000529007c0c */ /* 0x000fe2000c781270 */
[----:B------:R-:W-:-:S02]  /*1eb20*/  ULDC UR5, c[0x0][0x22c] ;  /* 0x00008b0000057ab9 */ /* 0x000fc40000000800 */
[----:B------:R-:W5:Y:S01]  /*1eb30*/  LDL.LU R41, [R1+0x7c4] ;  /* 0x0007c40001297983 */ /* 0x000f620000300800 */
[----:B---3--:R-:W-:Y:S01]  /*1eb40*/  ISETP.LT.AND P3, PT, R43, UR5, !P0 ;  /* 0x000000052b007c0c */ /* 0x008fe2000c761270 */
[----:B------:R-:W-:Y:S02]  /*1eb50*/  VIADD R7, R0, UR4 ;  /* 0x0000000400077c36 */ /* 0x000fe40008000000 */
[----:B------:R-:W3:Y:S01]  /*1eb60*/  LDL.LU R43, [R1+0x7b8] ;  /* 0x0007b800012b7983 */ /* 0x000ee20000300800 */
[----:B------:R-:W-:Y:S01]  /*1eb70*/  ULDC UR5, c[0x0][0x22c] ;  /* 0x00008b0000057ab9 */ /* 0x000fe20000000800 */
[C---:B------:R-:W-:Y:S01]  /*1eb80*/  VIADD R0, R7.reuse, UR4 ;  /* 0x0000000407007c36 */ /* 0x040fe20008000000 */
[----:B------:R-:W-:-:S04]  /*1eb90*/  LEA R6, P6, R7, R3, 0x2 ;  /* 0x0000000307067211 */ /* 0x000fc800078c10ff */
[-C--:B------:R-:W-:Y:S02]  /*1eba0*/  LEA.HI.X.SX32 R7, R7, R46.reuse, 0x2, P6 ;  /* 0x0000002e07077211 */ /* 0x080fe400030f16ff */
[CC--:B-1----:R-:W-:Y:S02]  /*1ebb0*/  LEA R20, P6, R0.reuse, R3.reuse, 0x2 ;  /* 0x0000000300147211 */ /* 0x0c2fe400078c10ff */
[C---:B------:R-:W-:Y:S02]  /*1ebc0*/  IADD3 R23, R0.reuse, UR4, RZ ;  /* 0x0000000400177c10 */ /* 0x040fe4000fffe0ff */
[-C--:B------:R-:W-:Y:S02]  /*1ebd0*/  LEA.HI.X.SX32 R21, R0, R46.reuse, 0x2, P6 ;  /* 0x0000002e00157211 */ /* 0x080fe400030f16ff */
[C---:B------:R-:W-:Y:S01]  /*1ebe0*/  LEA R22, P6, R23.reuse, R3, 0x2 ;  /* 0x0000000317167211 */ /* 0x040fe200078c10ff */
[C---:B------:R-:W-:Y:S01]  /*1ebf0*/  VIADD R0, R23.reuse, UR4 ;  /* 0x0000000417007c36 */ /* 0x040fe20008000000 */
[----:B------:R1:W-:Y:S02]  /*1ec00*/  @P2 STG.E desc[UR8][R6.64], R123 ;  /* 0x0000007b06002986 */ /* 0x0003e4000c101908 */
[----:B------:R-:W-:-:S02]  /*1ec10*/  LEA.HI.X.SX32 R23, R23, R46, 0x2, P6 ;  /* 0x0000002e17177211 */ /* 0x000fc400030f16ff */
[-C--:B------:R-:W-:Y:S01]  /*1ec20*/  LEA R4, P6, R0, R3.reuse, 0x2 ;  /* 0x0000000300047211 */ /* 0x080fe200078c10ff */
[----:B------:R-:W-:Y:S01]  /*1ec30*/  @P1 STG.E desc[UR8][R20.64], R112 ;  /* 0x0000007014001986 */ /* 0x000fe2000c101908 */
[----:B--2---:R-:W-:Y:S01]  /*1ec40*/  ISETP.LT.AND P2, PT, R44, UR5, !P0 ;  /* 0x000000052c007c0c */ /* 0x004fe2000c741270 */
[----:B------:R-:W-:Y:S02]  /*1ec50*/  ULDC UR5, c[0x0][0x22c] ;  /* 0x00008b0000057ab9 */ /* 0x000fe40000000800 */
[----:B------:R-:W2:Y:S01]  /*1ec60*/  LDL.LU R44, [R1+0x7ac] ;  /* 0x0007ac00012c7983 */ /* 0x000ea20000300800 */
[C---:B-1----:R-:W-:Y:S01]  /*1ec70*/  VIADD R7, R0.reuse, UR4 ;  /* 0x0000000400077c36 */ /* 0x042fe20008000000 */
[----:B------:R-:W-:Y:S02]  /*1ec80*/  LEA.HI.X.SX32 R5, R0, R46, 0x2, P6 ;  /* 0x0000002e00057211 */ /* 0x000fe400030f16ff */
[----:B------:R1:W-:Y:S01]  /*1ec90*/  @P5 STG.E desc[UR8][R22.64], R108 ;  /* 0x0000006c16005986 */ /* 0x0003e2000c101908 */
[----:B----4-:R-:W-:Y:S01]  /*1eca0*/  ISETP.LT.AND P1, PT, R42, UR5, !P0 ;  /* 0x000000052a007c0c */ /* 0x010fe2000c721270 */
[----:B------:R-:W-:Y:S01]  /*1ecb0*/  ULDC UR5, c[0x0][0x22c] ;  /* 0x00008b0000057ab9 */ /* 0x000fe20000000800 */
[C---:B------:R-:W-:Y:S01]  /*1ecc0*/  LEA R6, P6, R7.reuse, R3, 0x2 ;  /* 0x0000000307067211 */ /* 0x040fe200078c10ff */
[----:B------:R-:W4:Y:S01]  /*1ecd0*/  LDL.LU R42, [R1+0x7a4] ;  /* 0x0007a400012a7983 */ /* 0x000f220000300800 */
[----:B------:R-:W-:-:S02]  /*1ece0*/  VIADD R0, R7, UR4 ;  /* 0x0000000407007c36 */ /* 0x000fc40008000000 */
[----:B------:R-:W-:Y:S01]  /*1ecf0*/  LEA.HI.X.SX32 R7, R7, R46, 0x2, P6 ;  /* 0x0000002e07077211 */ /* 0x000fe200030f16ff */
[----:B------:R-:W-:Y:S01]  /*1ed00*/  @P4 STG.E desc[UR8][R4.64], R113 ;  /* 0x0000007104004986 */ /* 0x000fe2000c101908 */
[----:B-----5:R-:W-:Y:S01]  /*1ed10*/  ISETP.LT.AND P5, PT, R40, UR5, !P0 ;  /* 0x0000000528007c0c */ /* 0x020fe2000c7a1270 */
[----:B------:R-:W-:Y:S02]  /*1ed20*/  ULDC UR5, c[0x0][0x22c] ;  /* 0x00008b0000057ab9 */ /* 0x000fe40000000800 */
[----:B------:R-:W5:Y:S04]  /*1ed30*/  LDL.LU R40, [R1+0x7a0] ;  /* 0x0007a00001287983 */ /* 0x000f680000300800 */
[----:B------:R1:W-:Y:S01]  /*1ed40*/  @P3 STG.E desc[UR8][R6.64], R109 ;  /* 0x0000006d06003986 */ /* 0x0003e2000c101908 */
[----:B------:R-:W-:Y:S01]  /*1ed50*/  ISETP.LT.AND P4, PT, R41, UR5, !P0 ;  /* 0x0000000529007c0c */ /* 0x000fe2000c781270 */
[----:B------:R-:W-:-:S02]  /*1ed60*/  ULDC UR5, c[0x0][0x22c] ;  /* 0x00008b0000057ab9 */ /* 0x000fc40000000800 */
[----:B------:R-:W5:Y:S01]  /*1ed70*/  LDL.LU R41, [R1+0x79c] ;  /* 0x00079c0001297983 */ /* 0x000f620000300800 */
[----:B---3--:R-:W-:Y:S01]  /*1ed80*/  ISETP.LT.AND P3, PT, R43, UR5, !P0 ;  /* 0x000000052b007c0c */ /* 0x008fe2000c761270 */
[C---:B-1----:R-:W-:Y:S02]  /*1ed90*/  VIADD R23, R0.reuse, UR4 ;  /* 0x0000000400177c36 */ /* 0x042fe40008000000 */
[----:B------:R-:W3:Y:S01]  /*1eda0*/  LDL.LU R43, [R1+0x798] ;  /* 0x00079800012b7983 */ /* 0x000ee20000300800 */
[----:B------:R-:W-:Y:S01]  /*1edb0*/  LEA R20, P6, R0, R3, 0x2 ;  /* 0x0000000300147211 */ /* 0x000fe200078c10ff */
[----:B------:R-:W-:-:S03]  /*1edc0*/  ULDC UR5, c[0x0][0x22c] ;  /* 0x00008b0000057ab9 */ /* 0x000fc60000000800 */
[----:B------:R-:W-:Y:S01]  /*1edd0*/  LEA.HI.X.SX32 R21, R0, R46, 0x2, P6 ;  /* 0x0000002e00157211 */ /* 0x000fe200030f16ff */
[C---:B------:R-:W-:Y:S01]  /*1ede0*/  VIADD R0, R23.reuse, UR4 ;  /* 0x0000000417007c36 */ /* 0x040fe20008000000 */
[----:B------:R-:W-:-:S04]  /*1edf0*/  LEA R22, P6, R23, R3, 0x2 ;  /* 0x0000000317167211 */ /* 0x000fc800078c10ff */
[-C--:B------:R-:W-:Y:S02]  /*1ee00*/  LEA.HI.X.SX32 R23, R23, R46.reuse, 0x2, P6 ;  /* 0x0000002e17177211 */ /* 0x080fe400030f16ff */
[C---:B------:R-:W-:Y:S02]  /*1ee10*/  IADD3 R7, R0.reuse, UR4, RZ ;  /* 0x0000000400077c10 */ /* 0x040fe4000fffe0ff */
        /* <DEDUP_REMOVED lines=11> */
[----:B------:R-:W-:Y:S01]  /*1eed0*/  @P5 STG.E desc[UR8][R4.64], R115 ;  /* 0x0000007304005986 */ /* 0x000fe2000c101908 */
[----:B----4-:R-:W-:Y:S01]  /*1eee0*/  ISETP.LT.AND P1, PT, R42, UR5, !P0 ;  /* 0x000000052a007c0c */ /* 0x010fe2000c721270 */
[----:B------:R-:W-:Y:S02]  /*1eef0*/  ULDC UR5, c[0x0][0x22c] ;  /* 0x00008b0000057ab9 */ /* 0x000fe40000000800 */
[----:B------:R-:W4:Y:S01]  /*1ef00*/  LDL.LU R42, [R1+0x790] ;  /* 0x00079000012a7983 */ /* 0x000f220000300800 */
[----:B------:R-:W-:-:S03]  /*1ef10*/  LEA.HI.X.SX32 R21, R0, R46, 0x2, P6 ;  /* 0x0000002e00157211 */ /* 0x000fc600030f16ff */
        /* <DEDUP_REMOVED lines=9> */
[----:B------:R-:W-:Y:S02]  /*1efb0*/  VIADD R23, R0, UR4 ;  /* 0x0000000400177c36 */ /* 0x000fe40008000000 */
[----:B------:R-:W3:Y:S01]  /*1efc0*/  LDL.LU R43, [R1+0x784] ;  /* 0x00078400012b7983 */ /* 0x000ee20000300800 */
[----:B------:R-:W-:-:S03]  /*1efd0*/  ULDC UR5, c[0x0][0x22c] ;  /* 0x00008b0000057ab9 */ /* 0x000fc60000000800 */
[----:B-1----:R-:W3:Y:S01]  /*1efe0*/  LDL.LU R28, [R1+0x780] ;  /* 0x00078000011c7983 */ /* 0x002ee20000300800 */
[C---:B------:R-:W-:Y:S01]  /*1eff0*/  LEA R22, P6, R23.reuse, R3, 0x2 ;  /* 0x0000000317167211 */ /* 0x040fe200078c10ff */
[----:B------:R-:W-:-:S03]  /*1f000*/  VIADD R0, R23, UR4 ;  /* 0x0000000417007c36 */ /* 0x000fc60008000000 */
[----:B------:R-:W-:Y:S01]  /*1f010*/  LEA.HI.X.SX32 R23, R23, R46, 0x2, P6 ;  /* 0x0000002e17177211 */ /* 0x000fe200030f16ff */
[C---:B------:R-:W-:Y:S01]  /*1f020*/  VIADD R7, R0.reuse, UR4 ;  /* 0x0000000400077c36 */ /* 0x040fe20008000000 */
[----:B------:R-:W-:-:S04]  /*1f030*/  LEA R4, P6, R0, R3, 0x2 ;  /* 0x0000000300047211 */ /* 0x000fc800078c10ff */
[-C--:B------:R-:W-:Y:S01]  /*1f040*/  LEA.HI.X.SX32 R5, R0, R46.reuse, 0x2, P6 ;  /* 0x0000002e00057211 */ /* 0x080fe200030f16ff */
[C---:B------:R-:W-:Y:S01]  /*1f050*/  VIADD R0, R7.reuse, UR4 ;  /* 0x0000000407007c36 */ /* 0x040fe20008000000 */
[CC--:B------:R-:W-:Y:S01]  /*1f060*/  LEA R6, P6, R7.reuse, R3.reuse, 0x2 ;  /* 0x0000000307067211 */ /* 0x0c0fe200078c10ff */
[----:B------:R1:W-:Y:S03]  /*1f070*/  @P2 STG.E desc[UR8][R22.64], R124 ;  /* 0x0000007c16002986 */ /* 0x0003e6000c101908 */
[----:B------:R-:W-:Y:S02]  /*1f080*/  LEA.HI.X.SX32 R7, R7, R46, 0x2, P6 ;  /* 0x0000002e07077211 */ /* 0x000fe400030f16ff */
[----:B------:R-:W-:Y:S02]  /*1f090*/  LEA R20, P6, R0, R3, 0x2 ;  /* 0x0000000300147211 */ /* 0x000fe400078c10ff */
[----:B--2---:R-:W-:Y:S01]  /*1f0a0*/  ISETP.LT.AND P2, PT, R44, UR5, !P0 ;  /* 0x000000052c007c0c */ /* 0x004fe2000c741270 */
[----:B------:R-:W-:Y:S01]  /*1f0b0*/  ULDC UR5, c[0x0][0x22c] ;  /* 0x00008b0000057ab9 */ /* 0x000fe20000000800 */
[----:B-1----:R-:W-:-:S02]  /*1f0c0*/  IADD3 R23, R0, UR4, RZ ;  /* 0x0000000400177c10 */ /* 0x002fc4000fffe0ff */
[-C--:B------:R-:W-:Y:S02]  /*1f0d0*/  LEA.HI.X.SX32 R21, R0, R46.reuse, 0x2, P6 ;  /* 0x0000002e00157211 */ /* 0x080fe400030f16ff */
[CC--:B------:R-:W-:Y:S01]  /*1f0e0*/  LEA R22, P6, R23.reuse, R3.reuse, 0x2 ;  /* 0x0000000317167211 */ /* 0x0c0fe200078c10ff */
[C---:B------:R-:W-:Y:S01]  /*1f0f0*/  VIADD R0, R23.reuse, UR4 ;  /* 0x0000000417007c36 */ /* 0x040fe20008000000 */
[----:B------:R1:W-:Y:S01]  /*1f100*/  @P1 STG.E desc[UR8][R4.64], R29 ;  /* 0x0000001d04001986 */ /* 0x0003e2000c101908 */
[----:B----4-:R-:W-:Y:S01]  /*1f110*/  ISETP.LT.AND P1, PT, R42, UR5, !P0 ;  /* 0x000000052a007c0c */ /* 0x010fe2000c721270 */
[----:B------:R-:W-:Y:S01]  /*1f120*/  ULDC UR5, c[0x0][0x22c] ;  /* 0x00008b0000057ab9 */ /* 0x000fe20000000800 */
[----:B------:R-:W-:Y:S01]  /*1f130*/  LEA.HI.X.SX32 R23, R23, R46, 0x2, P6 ;  /* 0x0000002e17177211 */ /* 0x000fe200030f16ff */
[----:B------:R-:W2:Y:S04]  /*1f140*/  LDL.LU R42, [R1+0x77c] ;  /* 0x00077c00012a7983 */ /* 0x000ea80000300800 */
[----:B------:R4:W-:Y:S01]  /*1f150*/  @P5 STG.E desc[UR8][R6.64], R125 ;  /* 0x0000007d06005986 */ /* 0x0009e2000c101908 */
[----:B-1----:R-:W-:-:S02]  /*1f160*/  LEA R4, P6, R0, R3, 0x2 ;  /* 0x0000000300047211 */ /* 0x002fc400078c10ff */
[----:B-----5:R-:W-:Y:S01]  /*1f170*/  ISETP.LT.AND P5, PT, R40, UR5, !P0 ;  /* 0x0000000528007c0c */ /* 0x020fe2000c7a1270 */
[----:B------:R-:W-:Y:S01]  /*1f180*/  ULDC UR5, c[0x0][0x22c] ;  /* 0x00008b0000057ab9 */ /* 0x000fe20000000800 */
[----:B------:R-:W5:Y:S01]  /*1f190*/  LDL.LU R40, [R1+0x778] ;  /* 0x0007780001287983 */ /* 0x000f620000300800 */
[----:B------:R-:W-:-:S03]  /*1f1a0*/  LEA.HI.X.SX32 R5, R0, R46, 0x2, P6 ;  /* 0x0000002e00057211 */ /* 0x000fc600030f16ff */
[----:B------:R1:W-:Y:S01]  /*1f1b0*/  @P4 STG.E desc[UR8][R20.64], R30 ;  /* 0x0000001e14004986 */ /* 0x0003e2000c101908 */
[----:B------:R-:W-:Y:S01]  /*1f1c0*/  ISETP.LT.AND P4, PT, R41, UR5, !P0 ;  /* 0x0000000529007c0c */ /* 0x000fe2000c781270 */
[----:B------:R-:W-:Y:S02]  /*1f1d0*/  ULDC UR5, c[0x0][0x22c] ;  /* 0x00008b0000057ab9 */ /* 0x000fe40000000800 */
[----:B------:R-:W5:Y:S04]  /*1f1e0*/  LDL.LU R41, [R1+0x774] ;  /* 0x0007740001297983 */ /* 0x000f680000300800 */
[----:B------:R1:W-:Y:S04]  /*1f1f0*/  @P3 STG.E desc[UR8][R22.64], R126 ;  /* 0x0000007e16003986 */ /* 0x0003e8000c101908 */
[----:B------:R-:W5:Y:S04]  /*1f200*/  LDL.LU R29, [R1+0x770] ;  /* 0x00077000011d7983 */ /* 0x000f680000300800 */
[----:B------:R1:W-:Y:S01]  /*1f210*/  @P2 STG.E desc[UR8][R4.64], R31 ;  /* 0x0000001f04002986 */ /* 0x0003e2000c101908 */
[----:B---3--:R-:W-:Y:S01]  /*1f220*/  ISETP.LT.AND P3, PT, R43, UR5, !P0 ;  /* 0x000000052b007c0c */ /* 0x008fe2000c761270 */
[----:B------:R-:W-:-:S02]  /*1f230*/  ULDC UR5, c[0x0][0x22c] ;  /* 0x00008b0000057ab9 */ /* 0x000fc40000000800 */
[----:B------:R-:W-:Y:S01]  /*1f240*/  ISETP.LT.AND P2, PT, R28, UR5, !P0 ;  /* 0x000000051c007c0c */ /* 0x000fe2000c741270 */
[----:B----4-:R-:W-:Y:S01]  /*1f250*/  VIADD R7, R0, UR4 ;  /* 0x0000000400077c36 */ /* 0x010fe20008000000 */
[----:B------:R-:W3:Y:S01]  /*1f260*/  LDL.LU R28, [R1+0x76c] ;  /* 0x00076c00011c7983 */ /* 0x000ee20000300800 */
[----:B------:R-:W-:Y:S02]  /*1f270*/  ULDC UR5, c[0x0][0x22c] ;  /* 0x00008b0000057ab9 */ /* 0x000fe40000000800 */
[C---:B------:R-:W-:Y:S01]  /*1f280*/  VIADD R0, R7.reuse, UR4 ;  /* 0x0000000407007c36 */ /* 0x040fe20008000000 */
[C---:B------:R-:W-:Y:S01]  /*1f290*/  LEA R6, P6, R7.reuse, R3, 0x2 ;  /* 0x0000000307067211 */ /* 0x040fe200078c10ff */
[----:B-1----:R-:W4:Y:S02]  /*1f2a0*/  LDL.LU R30, [R1+0x768] ;  /* 0x00076800011e7983 */ /* 0x002f240000300800 */
[----:B------:R-:W-:Y:S01]  /*1f2b0*/  VIADD R23, R0, UR4 ;  /* 0x0000000400177c36 */ /* 0x000fe20008000000 */
[----:B------:R-:W-:-:S02]  /*1f2c0*/  LEA.HI.X.SX32 R7, R7, R46, 0x2, P6 ;  /* 0x0000002e07077211 */ /* 0x000fc400030f16ff */
[----:B------:R-:W-:-:S04]  /*1f2d0*/  LEA R20, P6, R0, R3, 0x2 ;  /* 0x0000000300147211 */ /* 0x000fc800078c10ff */
[-C--:B------:R-:W-:Y:S01]  /*1f2e0*/  LEA.HI.X.SX32 R21, R0, R46.reuse, 0x2, P6 ;  /* 0x0000002e00157211 */ /* 0x080fe200030f16ff */
[C---:B------:R-:W-:Y:S01]  /*1f2f0*/  VIADD R0, R23.reuse, UR4 ;  /* 0x0000000417007c36 */ /* 0x040fe20008000000 */
[CC--:B------:R-:W-:Y:S01]  /*1f300*/  LEA R22, P6, R23.reuse, R3.reuse, 0x2 ;  /* 0x0000000317167211 */ /* 0x0c0fe200078c10ff */
[----:B------:R1:W-:Y:S03]  /*1f310*/  @P1 STG.E desc[UR8][R6.64], R127 ;  /* 0x0000007f06001986 */ /* 0x0003e6000c101908 */
[-C--:B------:R-:W-:Y:S02]  /*1f320*/  LEA.HI.X.SX32 R23, R23, R46.reuse, 0x2, P6 ;  /* 0x0000002e17177211 */ /* 0x080fe400030f16ff */
[C---:B------:R-:W-:Y:S01]  /*1f330*/  LEA R4, P6, R0.reuse, R3, 0x2 ;  /* 0x0000000300047211 */ /* 0x040fe200078c10ff */
[----:B------:R3:W-:Y:S03]  /*1f340*/  @P5 STG.E desc[UR8][R20.64], R12 ;  /* 0x0000000c14005986 */ /* 0x0007e6000c101908 */
[----:B------:R-:W-:-:S02]  /*1f350*/  LEA.HI.X.SX32 R5, R0, R46, 0x2, P6 ;  /* 0x0000002e00057211 */ /* 0x000fc400030f16ff */
[----:B-1----:R-:W-:Y:S02]  /*1f360*/  IADD3 R7, R0, UR4, RZ ;  /* 0x0000000400077c10 */ /* 0x002fe4000fffe0ff */
[----:B--2---:R-:W-:Y:S01]  /*1f370*/  ISETP.LT.AND P1, PT, R42, UR5, !P0 ;  /* 0x000000052a007c0c */ /* 0x004fe2000c721270 */
[----:B------:R-:W-:Y:S01]  /*1f380*/  ULDC UR5, c[0x0][0x22c] ;  /* 0x00008b0000057ab9 */ /* 0x000fe20000000800 */
[C---:B------:R-:W-:Y:S01]  /*1f390*/  LEA R6, P6, R7.reuse, R3, 0x2 ;  /* 0x0000000307067211 */ /* 0x040fe200078c10ff */
[----:B------:R1:W-:Y:S01]  /*1f3a0*/  @P4 STG.E desc[UR8][R22.64], R84 ;  /* 0x0000005416004986 */ /* 0x0003e2000c101908 */
[C---:B------:R-:W-:Y:S02]  /*1f3b0*/  VIADD R0, R7.reuse, UR4 ;  /* 0x0000000407007c36 */ /* 0x040fe40008000000 */
[----:B------:R-:W-:Y:S01]  /*1f3c0*/  LEA.HI.X.SX32 R7, R7, R46, 0x2, P6 ;  /* 0x0000002e07077211 */ /* 0x000fe200030f16ff */
[----:B------:R-:W-:Y:S01]  /*1f3d0*/  @P3 STG.E desc[UR8][R4.64], R13 ;  /* 0x0000000d04003986 */ /* 0x000fe2000c101908 */
[----:B-----5:R-:W-:Y:S01]  /*1f3e0*/  ISETP.LT.AND P5, PT, R40, UR5, !P0 ;  /* 0x0000000528007c0c */ /* 0x020fe2000c7a1270 */
[----:B------:R-:W-:-:S02]  /*1f3f0*/  ULDC UR5, c[0x0][0x22c] ;  /* 0x00008b0000057ab9 */ /* 0x000fc40000000800 */
[----:B------:R-:W2:Y:S04]  /*1f400*/  LDL.LU R40, [R1+0x764] ;  /* 0x0007640001287983 */ /* 0x000ea80000300800 */
[----:B------:R-:W5:Y:S01]  /*1f410*/  LDL.LU R31, [R1+0x760] ;  /* 0x00076000011f7983 */ /* 0x000f620000300800 */
[----:B------:R-:W-:Y:S01]  /*1f420*/  ISETP.LT.AND P4, PT, R41, UR5, !P0 ;  /* 0x0000000529007c0c */ /* 0x000fe2000c781270 */
[----:B------:R-:W-:Y:S02]  /*1f430*/  ULDC UR5, c[0x0][0x22c] ;  /* 0x00008b0000057ab9 */ /* 0x000fe40000000800 */
[----:B------:R1:W-:Y:S01]  /*1f440*/  @P2 STG.E desc[UR8][R6.64], R85 ;  /* 0x0000005506002986 */ /* 0x0003e2000c101908 */
[----:B------:R-:W-:Y:S01]  /*1f450*/  ISETP.LT.AND P3, PT, R29, UR5, !P0 ;  /* 0x000000051d007c0c */ /* 0x000fe2000c761270 */
[----:B------:R-:W-:-:S02]  /*1f460*/  ULDC UR5, c[0x0][0x22c] ;  /* 0x00008b0000057ab9 */ /* 0x000fc40000000800 */
[----:B------:R-:W5:Y:S01]  /*1f470*/  LDL.LU R29, [R1+0x75c] ;  /* 0x00075c00011d7983 */ /* 0x000f620000300800 */
[----:B---3--:R-:W-:Y:S01]  /*1f480*/  ISETP.LT.AND P2, PT, R28, UR5, !P0 ;  /* 0x000000051c007c0c */ /* 0x008fe2000c741270 */
[C---:B------:R-:W-:Y:S02]  /*1f490*/  VIADD R12, R0.reuse, UR4 ;  /* 0x00000004000c7c36 */ /* 0x040fe40008000000 */
[----:B------:R-:W3:Y:S01]  /*1f4a0*/  LDL.LU R28, [R1+0x758] ;  /* 0x00075800011c7983 */ /* 0x000ee20000300800 */
[----:B------:R-:W-:Y:S01]  /*1f4b0*/  LEA R20, P6, R0, R3, 0x2 ;  /* 0x0000000300147211 */ /* 0x000fe200078c10ff */
[----:B------:R-:W-:-:S03]  /*1f4c0*/  ULDC UR5, c[0x0][0x22c] ;  /* 0x00008b0000057ab9 */ /* 0x000fc60000000800 */
[----:B------:R-:W-:Y:S01]  /*1f4d0*/  LEA.HI.X.SX32 R21, R0, R46, 0x2, P6 ;  /* 0x0000002e00157211 */ /* 0x000fe200030f16ff */
[C---:B------:R-:W-:Y:S01]  /*1f4e0*/  VIADD R0, R12.reuse, UR4 ;  /* 0x000000040c007c36 */ /* 0x040fe20008000000 */
[----:B-1----:R-:W-:-:S03]  /*1f4f0*/  LEA R22, P6, R12, R3, 0x2 ;  /* 0x000000030c167211 */ /* 0x002fc600078c10ff */
[----:B------:R-:W-:Y:S01]  /*1f500*/  VIADD R7, R0, UR4 ;  /* 0x0000000400077c36 */ /* 0x000fe20008000000 */
[-C--:B------:R-:W-:Y:S01]  /*1f510*/  LEA.HI.X.SX32 R23, R12, R46.reuse, 0x2, P6 ;  /* 0x0000002e0c177211 */ /* 0x080fe200030f16ff */
[----:B------:R-:W-:Y:S01]  /*1f520*/  @P1 STG.E desc[UR8][R20.64], R14 ;  /* 0x0000000e14001986 */ /* 0x000fe2000c101908 */
[-C--:B------:R-:W-:Y:S02]  /*1f530*/  LEA R4, P6, R0, R3.reuse, 0x2 ;  /* 0x0000000300047211 */ /* 0x080fe400078c10ff */
[----:B----4-:R-:W-:Y:S01]  /*1f540*/  ISETP.LT.AND P1, PT, R30, UR5, !P0 ;  /* 0x000000051e007c0c */ /* 0x010fe2000c721270 */
[----:B------:R1:W-:Y:S01]  /*1f550*/  @P5 STG.E desc[UR8][R22.64], R86 ;  /* 0x0000005616005986 */ /* 0x0003e2000c101908 */
[----:B------:R-:W-:Y:S01]  /*1f560*/  LEA.HI.X.SX32 R5, R0, R46, 0x2, P6 ;  /* 0x0000002e00057211 */ /* 0x000fe200030f16ff */
[C---:B------:R-:W-:Y:S02]  /*1f570*/  VIADD R0, R7.reuse, UR4 ;  /* 0x0000000407007c36 */ /* 0x040fe40008000000 */
[----:B------:R-:W4:Y:S01]  /*1f580*/  LDL.LU R30, [R1+0x754] ;  /* 0x00075400011e7983 */ /* 0x000f220000300800 */
[----:B------:R-:W-:Y:S01]  /*1f590*/  LEA R6, P6, R7, R3, 0x2 ;  /* 0x0000000307067211 */ /* 0x000fe200078c10ff */
[----:B------:R-:W-:-:S03]  /*1f5a0*/  ULDC UR5, c[0x0][0x22c] ;  /* 0x00008b0000057ab9 */ /* 0x000fc60000000800 */
[----:B------:R-:W-:Y:S01]  /*1f5b0*/  LEA.HI.X.SX32 R7, R7, R46, 0x2, P6 ;  /* 0x0000002e07077211 */ /* 0x000fe200030f16ff */
[----:B-1----:R-:W4:Y:S01]  /*1f5c0*/  LDL.LU R23, [R1+0x750] ;  /* 0x0007500001177983 */ /* 0x002f220000300800 */
[----:B------:R-:W-:-:S03]  /*1f5d0*/  LEA R12, P6, R0, R3, 0x2 ;  /* 0x00000003000c7211 */ /* 0x000fc600078c10ff */
[----:B------:R-:W4:Y:S01]  /*1f5e0*/  LDL.LU R22, [R1+0x74c] ;  /* 0x00074c0001167983 */ /* 0x000f220000300800 */
[C---:B------:R-:W-:Y:S02]  /*1f5f0*/  IADD3 R14, R0.reuse, UR4, RZ ;  /* 0x00000004000e7c10 */ /* 0x040fe4000fffe0ff */
[----:B------:R-:W-:Y:S01]  /*1f600*/  LEA.HI.X.SX32 R13, R0, R46, 0x2, P6 ;  /* 0x0000002e000d7211 */ /* 0x000fe200030f16ff */
[----:B------:R-:W-:Y:S01]  /*1f610*/  @P4 STG.E desc[UR8][R4.64], R15 ;  /* 0x0000000f04004986 */ /* 0x000fe2000c101908 */
[----:B------:R-:W-:-:S03]  /*1f620*/  LEA R20, P6, R14, R3, 0x2 ;  /* 0x000000030e147211 */ /* 0x000fc600078c10ff */
[----:B------:R-:W-:Y:S01]  /*1f630*/  @P3 STG.E desc[UR8][R6.64], R87 ;  /* 0x0000005706003986 */ /* 0x000fe2000c101908 */
[----:B--2---:R-:W-:Y:S01]  /*1f640*/  ISETP.LT.AND P5, PT, R40, UR5, !P0 ;  /* 0x0000000528007c0c */ /* 0x004fe2000c7a1270 */
[----:B------:R-:W-:Y:S02]  /*1f650*/  ULDC UR5, c[0x0][0x22c] ;  /* 0x00008b0000057ab9 */ /* 0x000fe40000000800 */
[----:B-----5:R-:W-:Y:S01]  /*1f660*/  ISETP.LT.AND P4, PT, R31, UR5, !P0 ;  /* 0x000000051f007c0c */ /* 0x020fe2000c781270 */
[----:B------:R-:W-:Y:S01]  /*1f670*/  ULDC UR5, c[0x0][0x22c] ;  /* 0x00008b0000057ab9 */ /* 0x000fe20000000800 */
[----:B------:R-:W-:Y:S01]  /*1f680*/  LEA.HI.X.SX32 R21, R14, R46, 0x2, P6 ;  /* 0x0000002e0e157211 */ /* 0x000fe200030f16ff */
[----:B------:R-:W-:Y:S01]  /*1f690*/  @P2 STG.E desc[UR8][R12.64], R32 ;  /* 0x000000200c002986 */ /* 0x000fe2000c101908 */
[----:B------:R-:W-:Y:S01]  /*1f6a0*/  ISETP.LT.AND P3, PT, R29, UR5, !P0 ;  /* 0x000000051d007c0c */ /* 0x000fe2000c761270 */
[----:B------:R-:W-:Y:S02]  /*1f6b0*/  ULDC UR5, c[0x0][0x22c] ;  /* 0x00008b0000057ab9 */ /* 0x000fe40000000800 */
[----:B------:R-:W2:Y:S04]  /*1f6c0*/  LDL.LU R29, [R1+0x748] ;  /* 0x00074800011d7983 */ /* 0x000ea80000300800 */
[----:B------:R1:W-:Y:S01]  /*1f6d0*/  @P1 STG.E desc[UR8][R20.64], R132 ;  /* 0x0000008414001986 */ /* 0x0003e2000c101908 */
[----:B---3--:R-:W-:Y:S01]  /*1f6e0*/  ISETP.LT.AND P2, PT, R28, UR5, !P0 ;  /* 0x000000051c007c0c */ /* 0x008fe2000c741270 */
[----:B------:R-:W-:-:S02]  /*1f6f0*/  VIADD R0, R14, UR4 ;  /* 0x000000040e007c36 */ /* 0x000fc40008000000 */
[----:B------:R-:W3:Y:S01]  /*1f700*/  LDL.LU R28, [R1+0x744] ;  /* 0x00074400011c7983 */ /* 0x000ee20000300800 */
[----:B------:R-:W-:-:S03]  /*1f710*/  ULDC UR5, c[0x0][0x22c] ;  /* 0x00008b0000057ab9 */ /* 0x000fc60000000800 */
[----:B-1----:R-:W5:Y:S01]  /*1f720*/  LDL.LU R21, [R1+0x740] ;  /* 0x0007400001157983 */ /* 0x002f620000300800 */
[C---:B------:R-:W-:Y:S01]  /*1f730*/  VIADD R7, R0.reuse, UR4 ;  /* 0x0000000400077c36 */ /* 0x040fe20008000000 */
[----:B------:R-:W-:-:S04]  /*1f740*/  LEA R4, P6, R0, R3, 0x2 ;  /* 0x0000000300047211 */ /* 0x000fc800078c10ff */
[----:B------:R-:W-:Y:S01]  /*1f750*/  LEA.HI.X.SX32 R5, R0, R46, 0x2, P6 ;  /* 0x0000002e00057211 */ /* 0x000fe200030f16ff */
[C---:B------:R-:W-:Y:S01]  /*1f760*/  VIADD R0, R7.reuse, UR4 ;  /* 0x0000000407007c36 */ /* 0x040fe20008000000 */
[----:B------:R-:W-:-:S04]  /*1f770*/  LEA R6, P6, R7, R3, 0x2 ;  /* 0x0000000307067211 */ /* 0x000fc800078c10ff */
[----:B------:R-:W-:Y:S02]  /*1f780*/  LEA.HI.X.SX32 R7, R7, R46, 0x2, P6 ;  /* 0x0000002e07077211 */ /* 0x000fe400030f16ff */
[----:B----4-:R-:W-:Y:S01]  /*1f790*/  ISETP.LT.AND P1, PT, R30, UR5, !P0 ;  /* 0x000000051e007c0c */ /* 0x010fe2000c721270 */
[----:B------:R-:W-:Y:S01]  /*1f7a0*/  ULDC UR5, c[0x0][0x22c] ;  /* 0x00008b0000057ab9 */ /* 0x000fe20000000800 */
[----:B------:R1:W-:Y:S01]  /*1f7b0*/  @P5 STG.E desc[UR8][R4.64], R33 ;  /* 0x0000002104005986 */ /* 0x0003e2000c101908 */
[C---:B------:R-:W-:Y:S01]  /*1f7c0*/  LEA R12, P6, R0.reuse, R3, 0x2 ;  /* 0x00000003000c7211 */ /* 0x040fe200078c10ff */
[----:B------:R-:W-:Y:S02]  /*1f7d0*/  VIADD R15, R0, UR4 ;  /* 0x00000004000f7c36 */ /* 0x000fe40008000000 */
[----:B------:R4:W-:Y:S01]  /*1f7e0*/  @P4 STG.E desc[UR8][R6.64], R133 ;  /* 0x0000008506004986 */ /* 0x0009e2000c101908 */
[----:B------:R-:W-:Y:S01]  /*1f7f0*/  ISETP.LT.AND P5, PT, R23, UR5, !P0 ;  /* 0x0000000517007c0c */ /* 0x000fe2000c7a1270 */
[----:B------:R-:W-:-:S02]  /*1f800*/  ULDC UR5, c[0x0][0x22c] ;  /* 0x00008b0000057ab9 */ /* 0x000fc40000000800 */
[----:B------:R-:W4:Y:S01]  /*1f810*/  LDL.LU R23, [R1+0x73c] ;  /* 0x00073c0001177983 */ /* 0x000f220000300800 */
[----:B------:R-:W-:Y:S01]  /*1f820*/  LEA.HI.X.SX32 R13, R0, R46, 0x2, P6 ;  /* 0x0000002e000d7211 */ /* 0x000fe200030f16ff */
[C---:B------:R-:W-:Y:S01]  /*1f830*/  VIADD R0, R15.reuse, UR4 ;  /* 0x000000040f007c36 */ /* 0x040fe20008000000 */
[----:B------:R-:W-:Y:S01]  /*1f840*/  ISETP.LT.AND P4, PT, R22, UR5, !P0 ;  /* 0x0000000516007c0c */ /* 0x000fe2000c781270 */
[----:B------:R-:W-:Y:S01]  /*1f850*/  ULDC UR5, c[0x0][0x22c] ;  /* 0x00008b0000057ab9 */ /* 0x000fe20000000800 */
[----:B------:R-:W4:Y:S01]  /*1f860*/  LDL.LU R22, [R1+0x738] ;  /* 0x0007380001167983 */ /* 0x000f220000300800 */
[----:B------:R-:W-:-:S03]  /*1f870*/  LEA R14, P6, R15, R3, 0x2 ;  /* 0x000000030f0e7211 */ /* 0x000fc600078c10ff */
[----:B------:R-:W4:Y:S01]  /*1f880*/  LDL.LU R20, [R1+0x734] ;  /* 0x0007340001147983 */ /* 0x000f220000300800 */
[-C--:B------:R-:W-:Y:S02]  /*1f890*/  LEA.HI.X.SX32 R15, R15, R46.reuse, 0x2, P6 ;  /* 0x0000002e0f0f7211 */ /* 0x080fe400030f16ff */
[C---:B-1----:R-:W-:Y:S01]  /*1f8a0*/  LEA R4, P6, R0.reuse, R3, 0x2 ;  /* 0x0000000300047211 */ /* 0x042fe200078c10ff */
[----:B------:R-:W-:Y:S03]  /*1f8b0*/  @P3 STG.E desc[UR8][R12.64], R34 ;  /* 0x000000220c003986 */ /* 0x000fe6000c101908 */
[----:B------:R-:W-:Y:S01]  /*1f8c0*/  LEA.HI.X.SX32 R5, R0, R46, 0x2, P6 ;  /* 0x0000002e00057211 */ /* 0x000fe200030f16ff */
[----:B------:R1:W-:Y:S04]  /*1f8d0*/  @P2 STG.E desc[UR8][R14.64], R134 ;  /* 0x000000860e002986 */ /* 0x0003e8000c101908 */
[----:B------:R1:W-:Y:S01]  /*1f8e0*/  @P1 STG.E desc[UR8][R4.64], R35 ;  /* 0x0000002304001986 */ /* 0x0003e2000c101908 */
[----:B--2---:R-:W-:Y:S01]  /*1f8f0*/  ISETP.LT.AND P3, PT, R29, UR5, !P0 ;  /* 0x000000051d007c0c */ /* 0x004fe2000c761270 */
[----:B------:R-:W-:-:S02]  /*1f900*/  ULDC UR5, c[0x0][0x22c] ;  /* 0x00008b0000057ab9 */ /* 0x000fc40000000800 */
[----:B---3--:R-:W-:Y:S01]  /*1f910*/  ISETP.LT.AND P2, PT, R28, UR5, !P0 ;  /* 0x000000051c007c0c */ /* 0x008fe2000c741270 */
[----:B------:R-:W-:Y:S01]  /*1f920*/  ULDC UR5, c[0x0][0x22c] ;  /* 0x00008b0000057ab9 */ /* 0x000fe20000000800 */
[----:B------:R-:W2:Y:S01]  /*1f930*/  LDL.LU R28, [R1+0x730] ;  /* 0x00073000011c7983 */ /* 0x000ea20000300800 */
[----:B-----5:R-:W-:Y:S01]  /*1f940*/  ISETP.LT.AND P1, PT, R21, UR5, !P0 ;  /* 0x0000000515007c0c */ /* 0x020fe2000c721270 */
[----:B------:R-:W-:Y:S02]  /*1f950*/  ULDC UR5, c[0x0][0x22c] ;  /* 0x00008b0000057ab9 */ /* 0x000fe40000000800 */
[----:B------:R-:W3:Y:S01]  /*1f960*/  LDL.LU R21, [R1+0x72c] ;  /* 0x00072c0001157983 */ /* 0x000ee20000300800 */
[----:B----4-:R-:W-:-:S04]  /*1f970*/  IADD3 R7, R0, UR4, RZ ;  /* 0x0000000400077c10 */ /* 0x010fc8000fffe0ff */
[C---:B------:R-:W-:Y:S01]  /*1f980*/  LEA R6, P6, R7.reuse, R3, 0x2 ;  /* 0x0000000307067211 */ /* 0x040fe200078c10ff */
[----:B------:R-:W-:-:S03]  /*1f990*/  VIADD R0, R7, UR4 ;  /* 0x0000000407007c36 */ /* 0x000fc60008000000 */
[----:B------:R-:W-:Y:S01]  /*1f9a0*/  LEA.HI.X.SX32 R7, R7, R46, 0x2, P6 ;  /* 0x0000002e07077211 */ /* 0x000fe200030f16ff */
[C---:B-1----:R-:W-:Y:S01]  /*1f9b0*/  VIADD R15, R0.reuse, UR4 ;  /* 0x00000004000f7c36 */ /* 0x042fe20008000000 */
[----:B------:R-:W-:-:S04]  /*1f9c0*/  LEA R12, P6, R0, R3, 0x2 ;  /* 0x00000003000c7211 */ /* 0x000fc800078c10ff */
[-C--:B------:R-:W-:Y:S02]  /*1f9d0*/  LEA.HI.X.SX32 R13, R0, R46.reuse, 0x2, P6 ;  /* 0x0000002e000d7211 */ /* 0x080fe400030f16ff */
[CC--:B------:R-:W-:Y:S01]  /*1f9e0*/  LEA R14, P6, R15.reuse, R3.reuse, 0x2 ;  /* 0x000000030f0e7211 */ /* 0x0c0fe200078c10ff */
[C---:B------:R-:W-:Y:S01]  /*1f9f0*/  VIADD R0, R15.reuse, UR4 ;  /* 0x000000040f007c36 */ /* 0x040fe20008000000 */
[----:B------:R1:W-:Y:S02]  /*1fa00*/  @P5 STG.E desc[UR8][R6.64], R135 ;  /* 0x0000008706005986 */ /* 0x0003e4000c101908 */
[----:B------:R-:W-:Y:S02]  /*1fa10*/  LEA.HI.X.SX32 R15, R15, R46, 0x2, P6 ;  /* 0x0000002e0f0f7211 */ /* 0x000fe400030f16ff */
[----:B------:R-:W-:Y:S01]  /*1fa20*/  ISETP.LT.AND P5, PT, R23, UR5, !P0 ;  /* 0x0000000517007c0c */ /* 0x000fe2000c7a1270 */
[----:B------:R-:W-:Y:S01]  /*1fa30*/  ULDC UR5, c[0x0][0x22c] ;  /* 0x00008b0000057ab9 */ /* 0x000fe20000000800 */
[----:B------:R-:W4:Y:S01]  /*1fa40*/  LDL.LU R23, [R1+0x728] ;  /* 0x0007280001177983 */ /* 0x000f220000300800 */
[----:B------:R-:W-:-:S03]  /*1fa50*/  LEA R4, P6, R0, R3, 0x2 ;  /* 0x0000000300047211 */ /* 0x000fc600078c10ff */
[----:B------:R5:W-:Y:S01]  /*1fa60*/  @P4 STG.E desc[UR8][R12.64], R16 ;  /* 0x000000100c004986 */ /* 0x000be2000c101908 */
[----:B------:R-:W-:Y:S01]  /*1fa70*/  ISETP.LT.AND P4, PT, R22, UR5, !P0 ;  /* 0x0000000516007c0c */ /* 0x000fe2000c781270 */
[C---:B-1----:R-:W-:Y:S01]  /*1fa80*/  VIADD R7, R0.reuse, UR4 ;  /* 0x0000000400077c36 */ /* 0x042fe20008000000 */
[----:B------:R-:W-:Y:S01]  /*1fa90*/  ULDC UR5, c[0x0][0x22c] ;  /* 0x00008b0000057ab9 */ /* 0x000fe20000000800 */
[----:B------:R-:W4:Y:S01]  /*1faa0*/  LDL.LU R22, [R1+0x724] ;  /* 0x0007240001167983 */ /* 0x000f220000300800 */
[----:B------:R-:W-:-:S03]  /*1fab0*/  LEA.HI.X.SX32 R5, R0, R46, 0x2, P6 ;  /* 0x0000002e00057211 */ /* 0x000fc600030f16ff */
[----:B------:R-:W-:Y:S01]  /*1fac0*/  @P3 STG.E desc[UR8][R14.64], R136 ;  /* 0x000000880e003986 */ /* 0x000fe2000c101908 */
[----:B------:R-:W-:Y:S01]  /*1fad0*/  ISETP.LT.AND P3, PT, R20, UR5, !P0 ;  /* 0x0000000514007c0c */ /* 0x000fe2000c761270 */
[C---:B------:R-:W-:Y:S01]  /*1fae0*/  VIADD R0, R7.reuse, UR4 ;  /* 0x0000000407007c36 */ /* 0x040fe20008000000 */
[----:B------:R-:W-:Y:S01]  /*1faf0*/  LEA R6, P6, R7, R3, 0x2 ;  /* 0x0000000307067211 */ /* 0x000fe200078c10ff */
[----:B------:R-:W4:Y:S01]  /*1fb00*/  LDL.LU R20, [R1+0x720] ;  /* 0x0007200001147983 */ /* 0x000f220000300800 */
[----:B------:R-:W-:-:S03]  /*1fb10*/  ULDC UR5, c[0x0][0x22c] ;  /* 0x00008b0000057ab9 */ /* 0x000fc60000000800 */
[----:B-----5:R-:W5:Y:S01]  /*1fb20*/  LDL.LU R16, [R1+0x71c] ;  /* 0x00071c0001107983 */ /* 0x020f620000300800 */
[-C--:B------:R-:W-:Y:S02]  /*1fb30*/  LEA.HI.X.SX32 R7, R7, R46.reuse, 0x2, P6 ;  /* 0x0000002e07077211 */ /* 0x080fe400030f16ff */
[C---:B------:R-:W-:Y:S01]  /*1fb40*/  LEA R12, P6, R0.reuse, R3, 0x2 ;  /* 0x00000003000c7211 */ /* 0x040fe200078c10ff */
[----:B------:R-:W-:Y:S03]  /*1fb50*/  @P2 STG.E desc[UR8][R4.64], R17 ;  /* 0x0000001104002986 */ /* 0x000fe6000c101908 */
[----:B------:R-:W-:Y:S01]  /*1fb60*/  LEA.HI.X.SX32 R13, R0, R46, 0x2, P6 ;  /* 0x0000002e000d7211 */ /* 0x000fe200030f16ff */
[----:B------:R-:W-:Y:S04]  /*1fb70*/  @P1 STG.E desc[UR8][R6.64], R137 ;  /* 0x0000008906001986 */ /* 0x000fe8000c101908 */
[----:B------:R1:W-:Y:S01]  /*1fb80*/  @P5 STG.E desc[UR8][R12.64], R18 ;  /* 0x000000120c005986 */ /* 0x0003e2000c101908 */
[----:B--2---:R-:W-:Y:S01]  /*1fb90*/  ISETP.LT.AND P2, PT, R28, UR5, !P0 ;  /* 0x000000051c007c0c */ /* 0x004fe2000c741270 */
[----:B------:R-:W-:-:S02]  /*1fba0*/  ULDC UR5, c[0x0][0x22c] ;  /* 0x00008b0000057ab9 */ /* 0x000fc40000000800 */
[----:B---3--:R-:W-:Y:S01]  /*1fbb0*/  ISETP.LT.AND P1, PT, R21, UR5, !P0 ;  /* 0x0000000515007c0c */ /* 0x008fe2000c721270 */
[----:B------:R-:W-:Y:S01]  /*1fbc0*/  ULDC UR5, c[0x0][0x22c] ;  /* 0x00008b0000057ab9 */ /* 0x000fe20000000800 */
[----:B------:R-:W2:Y:S04]  /*1fbd0*/  LDL.LU R21, [R1+0x718] ;  /* 0x0007180001157983 */ /* 0x000ea80000300800 */
[----:B-1----:R-:W3:Y:S04]  /*1fbe0*/  LDL.LU R18, [R1+0x714] ;  /* 0x0007140001127983 */ /* 0x002ee80000300800 */
[----:B------:R-:W3:Y:S01]  /*1fbf0*/  LDL.LU R17, [R1+0x710] ;  /* 0x0007100001117983 */ /* 0x000ee20000300800 */
[----:B------:R-:W-:-:S04]  /*1fc00*/  IADD3 R15, R0, UR4, RZ ;  /* 0x00000004000f7c10 */ /* 0x000fc8000fffe0ff */
[C---:B------:R-:W-:Y:S01]  /*1fc10*/  LEA R14, P6, R15.reuse, R3, 0x2 ;  /* 0x000000030f0e7211 */ /* 0x040fe200078c10ff */
[----:B------:R-:W-:-:S03]  /*1fc20*/  VIADD R0, R15, UR4 ;  /* 0x000000040f007c36 */ /* 0x000fc60008000000 */
[----:B------:R-:W-:Y:S01]  /*1fc30*/  LEA.HI.X.SX32 R15, R15, R46, 0x2, P6 ;  /* 0x0000002e0f0f7211 */ /* 0x000fe200030f16ff */
[C---:B------:R-:W-:Y:S01]  /*1fc40*/  VIADD R7, R0.reuse, UR4 ;  /* 0x0000000400077c36 */ /* 0x040fe20008000000 */
[----:B------:R-:W-:-:S04]  /*1fc50*/  LEA R4, P6, R0, R3, 0x2 ;  /* 0x0000000300047211 */ /* 0x000fc800078c10ff */
[-C--:B------:R-:W-:Y:S01]  /*1fc60*/  LEA.HI.X.SX32 R5, R0, R46.reuse, 0x2, P6 ;  /* 0x0000002e00057211 */ /* 0x080fe200030f16ff */
[C---:B------:R-:W-:Y:S01]  /*1fc70*/  VIADD R0, R7.reuse, UR4 ;  /* 0x0000000407007c36 */ /* 0x040fe20008000000 */
[-C--:B------:R-:W-:Y:S02]  /*1fc80*/  LEA R6, P6, R7, R3.reuse, 0x2 ;  /* 0x0000000307067211 */ /* 0x080fe400078c10ff */
[----:B----4-:R-:W-:Y:S01]  /*1fc90*/  ISETP.LT.AND P5, PT, R23, UR5, !P0 ;  /* 0x0000000517007c0c */ /* 0x010fe2000c7a1270 */
[----:B------:R-:W-:Y:S01]  /*1fca0*/  ULDC UR5, c[0x0][0x22c] ;  /* 0x00008b0000057ab9 */ /* 0x000fe20000000800 */
[----:B------:R1:W-:Y:S01]  /*1fcb0*/  @P4 STG.E desc[UR8][R14.64], R138 ;  /* 0x0000008a0e004986 */ /* 0x0003e2000c101908 */
[----:B------:R-:W-:Y:S02]  /*1fcc0*/  LEA.HI.X.SX32 R7, R7, R46, 0x2, P6 ;  /* 0x0000002e07077211 */ /* 0x000fe400030f16ff */
[----:B------:R-:W-:Y:S01]  /*1fcd0*/  ISETP.LT.AND P4, PT, R22, UR5, !P0 ;  /* 0x0000000516007c0c */ /* 0x000fe2000c781270 */
[----:B------:R-:W-:Y:S01]  /*1fce0*/  ULDC UR5, c[0x0][0x22c] ;  /* 0x00008b0000057ab9 */ /* 0x000fe20000000800 */
[----:B------:R4:W-:Y:S01]  /*1fcf0*/  @P3 STG.E desc[UR8][R4.64], R19 ;  /* 0x0000001304003986 */ /* 0x0009e2000c101908 */
[----:B------:R-:W-:-:S02]  /*1fd00*/  LEA R12, P6, R0, R3, 0x2 ;  /* 0x00000003000c7211 */ /* 0x000fc400078c10ff */
[----:B------:R-:W-:Y:S01]  /*1fd10*/  ISETP.LT.AND P3, PT, R20, UR5, !P0 ;  /* 0x0000000514007c0c */ /* 0x000fe2000c761270 */
[----:B------:R-:W-:Y:S01]  /*1fd20*/  ULDC UR5, c[0x0][0x22c] ;  /* 0x00008b0000057ab9 */ /* 0x000fe20000000800 */
[C---:B-1----:R-:W-:Y:S01]  /*1fd30*/  VIADD R15, R0.reuse, UR4 ;  /* 0x00000004000f7c36 */ /* 0x042fe20008000000 */
[----:B------:R-:W3:Y:S01]  /*1fd40*/  LDL.LU R20, [R1+0x6fc] ;  /* 0x0006fc0001147983 */ /* 0x000ee20000300800 */
[----:B------:R-:W-:-:S03]  /*1fd50*/  LEA.HI.X.SX32 R13, R0, R46, 0x2, P6 ;  /* 0x0000002e000d7211 */ /* 0x000fc600030f16ff */
[----:B------:R1:W-:Y:S01]  /*1fd60*/  @P2 STG.E desc[UR8][R6.64], R139 ;  /* 0x0000008b06002986 */ /* 0x0003e2000c101908 */
[----:B-----5:R-:W-:Y:S01]  /*1fd70*/  ISETP.LT.AND P2, PT, R16, UR5, !P0 ;  /* 0x0000000510007c0c */ /* 0x020fe2000c741270 */
[C---:B------:R-:W-:Y:S01]  /*1fd80*/  VIADD R0, R15.reuse, UR4 ;  /* 0x000000040f007c36 */ /* 0x040fe20008000000 */
[CC--:B------:R-:W-:Y:S01]  /*1fd90*/  LEA R14, P6, R15.reuse, R3.reuse, 0x2 ;  /* 0x000000030f0e7211 */ /* 0x0c0fe200078c10ff */
[----:B------:R-:W5:Y:S01]  /*1fda0*/  LDL.LU R16, [R1+0x6f8] ;  /* 0x0006f80001107983 */ /* 0x000f620000300800 */
[----:B------:R-:W-:Y:S02]  /*1fdb0*/  ULDC UR5, c[0x0][0x22c] ;  /* 0x00008b0000057ab9 */ /* 0x000fe40000000800 */
[----:B------:R-:W-:Y:S01]  /*1fdc0*/  LEA.HI.X.SX32 R15, R15, R46, 0x2, P6 ;  /* 0x0000002e0f0f7211 */ /* 0x000fe200030f16ff */
[----:B------:R-:W-:Y:S01]  /*1fdd0*/  @P1 STG.E desc[UR8][R12.64], R76 ;  /* 0x0000004c0c001986 */ /* 0x000fe2000c101908 */
[----:B----4-:R-:W-:-:S03]  /*1fde0*/  LEA R4, P6, R0, R3, 0x2 ;  /* 0x0000000300047211 */ /* 0x010fc600078c10ff */
[----:B------:R-:W4:Y:S01]  /*1fdf0*/  LDL.LU R19, [R1+0x6f4] ;  /* 0x0006f40001137983 */ /* 0x000f220000300800 */
[----:B------:R-:W-:-:S03]  /*1fe00*/  LEA.HI.X.SX32 R5, R0, R46, 0x2, P6 ;  /* 0x0000002e00057211 */ /* 0x000fc600030f16ff */
[----:B------:R1:W-:Y:S04]  /*1fe10*/  @P5 STG.E desc[UR8][R14.64], R128 ;  /* 0x000000800e005986 */ /* 0x0003e8000c101908 */
[----:B------:R1:W-:Y:S01]  /*1fe20*/  @P4 STG.E desc[UR8][R4.64], R77 ;  /* 0x0000004d04004986 */ /* 0x0003e2000c101908 */
[----:B--2---:R-:W-:Y:S01]  /*1fe30*/  ISETP.LT.AND P1, PT, R21, UR5, !P0 ;  /* 0x0000000515007c0c */ /* 0x004fe2000c721270 */
[----:B------:R-:W-:Y:S02]  /*1fe40*/  ULDC UR5, c[0x0][0x22c] ;  /* 0x00008b0000057ab9 */ /* 0x000fe40000000800 */
[----:B---3--:R-:W-:Y:S01]  /*1fe50*/  ISETP.LT.AND P5, PT, R18, UR5, !P0 ;  /* 0x0000000512007c0c */ /* 0x008fe2000c7a1270 */
[----:B------:R-:W-:Y:S01]  /*1fe60*/  ULDC UR5, c[0x0][0x22c] ;  /* 0x00008b0000057ab9 */ /* 0x000fe20000000800 */
[----:B------:R-:W2:Y:S01]  /*1fe70*/  LDL.LU R18, [R1+0x6f0] ;  /* 0x0006f00001127983 */ /* 0x000ea20000300800 */
[----:B------:R-:W-:Y:S01]  /*1fe80*/  ISETP.LT.AND P4, PT, R17, UR5, !P0 ;  /* 0x0000000511007c0c */ /* 0x000fe2000c781270 */
[----:B------:R-:W-:-:S02]  /*1fe90*/  ULDC UR5, c[0x0][0x22c] ;  /* 0x00008b0000057ab9 */ /* 0x000fc40000000800 */
[----:B------:R-:W3:Y:S01]  /*1fea0*/  LDL.LU R17, [R1+0x6ec] ;  /* 0x0006ec0001117983 */ /* 0x000ee20000300800 */
[----:B-1----:R-:W-:-:S04]  /*1feb0*/  IADD3 R7, R0, UR4, RZ ;  /* 0x0000000400077c10 */ /* 0x002fc8000fffe0ff */
[C---:B------:R-:W-:Y:S01]  /*1fec0*/  LEA R6, P6, R7.reuse, R3, 0x2 ;  /* 0x0000000307067211 */ /* 0x040fe200078c10ff */
[----:B------:R-:W-:-:S03]  /*1fed0*/  VIADD R0, R7, UR4 ;  /* 0x0000000407007c36 */ /* 0x000fc60008000000 */
[----:B------:R-:W-:Y:S01]  /*1fee0*/  LEA.HI.X.SX32 R7, R7, R46, 0x2, P6 ;  /* 0x0000002e07077211 */ /* 0x000fe200030f16ff */
[C---:B------:R-:W-:Y:S01]  /*1fef0*/  VIADD R15, R0.reuse, UR4 ;  /* 0x00000004000f7c36 */ /* 0x040fe20008000000 */
[----:B------:R-:W-:-:S04]  /*1ff00*/  LEA R12, P6, R0, R3, 0x2 ;  /* 0x00000003000c7211 */ /* 0x000fc800078c10ff */
[-C--:B------:R-:W-:Y:S01]  /*1ff10*/  LEA.HI.X.SX32 R13, R0, R46.reuse, 0x2, P6 ;  /* 0x0000002e000d7211 */ /* 0x080fe200030f16ff */
[----:B------:R1:W-:Y:S01]  /*1ff20*/  @P3 STG.E desc[UR8][R6.64], R129 ;  /* 0x0000008106003986 */ /* 0x0003e2000c101908 */
[CC--:B------:R-:W-:Y:S01]  /*1ff30*/  LEA R14, P6, R15.reuse, R3.reuse, 0x2 ;  /* 0x000000030f0e7211 */ /* 0x0c0fe200078c10ff */
[C---:B------:R-:W-:Y:S02]  /*1ff40*/  VIADD R0, R15.reuse, UR4 ;  /* 0x000000040f007c36 */ /* 0x040fe40008000000 */
[----:B------:R3:W-:Y:S01]  /*1ff50*/  @P2 STG.E desc[UR8][R12.64], R78 ;  /* 0x0000004e0c002986 */ /* 0x0007e2000c101908 */
[-C--:B------:R-:W-:Y:S02]  /*1ff60*/  LEA.HI.X.SX32 R15, R15, R46.reuse, 0x2, P6 ;  /* 0x0000002e0f0f7211 */ /* 0x080fe400030f16ff */
[C---:B------:R-:W-:Y:S01]  /*1ff70*/  LEA R4, P6, R0.reuse, R3, 0x2 ;  /* 0x0000000300047211 */ /* 0x040fe200078c10ff */
[----:B-1----:R-:W-:Y:S01]  /*1ff80*/  VIADD R7, R0, UR4 ;  /* 0x0000000400077c36 */ /* 0x002fe20008000000 */
[----:B------:R-:W-:Y:S01]  /*1ff90*/  ISETP.LT.AND P3, PT, R20, UR5, !P0 ;  /* 0x0000000514007c0c */ /* 0x000fe2000c761270 */
[----:B------:R-:W-:Y:S01]  /*1ffa0*/  ULDC UR5, c[0x0][0x22c] ;  /* 0x00008b0000057ab9 */ /* 0x000fe20000000800 */
[----:B------:R-:W3:Y:S01]  /*1ffb0*/  LDL.LU R20, [R1+0x6e8] ;  /* 0x0006e80001147983 */ /* 0x000ee20000300800 */
[----:B------:R-:W-:-:S02]  /*1ffc0*/  LEA.HI.X.SX32 R5, R0, R46, 0x2, P6 ;  /* 0x0000002e00057211 */ /* 0x000fc400030f16ff */
[----:B-----5:R-:W-:Y:S01]  /*1ffd0*/  ISETP.LT.AND P2, PT, R16, UR5, !P0 ;  /* 0x0000000510007c0c */ /* 0x020fe2000c741270 */
[----:B------:R-:W-:Y:S01]  /*1ffe0*/  ULDC UR5, c[0x0][0x22c] ;  /* 0x00008b0000057ab9 */ /* 0x000fe20000000800 */
[----:B------:R-:W5:Y:S01]  /*1fff0*/  LDL.LU R16, [R1+0x6e4] ;  /* 0x0006e40001107983 */ /* 0x000f620000300800 */
[C---:B------:R-:W-:Y:S01]  /*20000*/  LEA R6, P6, R7.reuse, R3, 0x2 ;  /* 0x0000000307067211 */ /* 0x040fe200078c10ff */
[C---:B------:R-:W-:Y:S02]  /*20010*/  VIADD R0, R7.reuse, UR4 ;  /* 0x0000000407007c36 */ /* 0x040fe40008000000 */
[----:B------:R1:W-:Y:S01]  /*20020*/  @P1 STG.E desc[UR8][R14.64], R130 ;  /* 0x000000820e001986 */ /* 0x0003e2000c101908 */
[----:B------:R-:W-:Y:S02]  /*20030*/  LEA.HI.X.SX32 R7, R7, R46, 0x2, P6 ;  /* 0x0000002e07077211 */ /* 0x000fe400030f16ff */
[----:B----4-:R-:W-:Y:S01]  /*20040*/  ISETP.LT.AND P1, PT, R19, UR5, !P0 ;  /* 0x0000000513007c0c */ /* 0x010fe2000c721270 */
[----:B------:R-:W-:Y:S01]  /*20050*/  ULDC UR5, c[0x0][0x22c] ;  /* 0x00008b0000057ab9 */ /* 0x000fe20000000800 */
[----:B------:R-:W4:Y:S04]  /*20060*/  LDL.LU R19, [R1+0x6e0] ;  /* 0x0006e00001137983 */ /* 0x000f280000300800 */
[----:B------:R-:W-:Y:S04]  /*20070*/  @P5 STG.E desc[UR8][R4.64], R79 ;  /* 0x0000004f04005986 */ /* 0x000fe8000c101908 */
[----:B------:R1:W-:Y:S01]  /*20080*/  @P4 STG.E desc[UR8][R6.64], R131 ;  /* 0x0000008306004986 */ /* 0x0003e2000c101908 */
[----:B--2---:R-:W-:Y:S01]  /*20090*/  ISETP.LT.AND P5, PT, R18, UR5, !P0 ;  /* 0x0000000512007c0c */ /* 0x004fe2000c7a1270 */
[----:B------:R-:W-:-:S02]  /*200a0*/  ULDC UR5, c[0x0][0x22c] ;  /* 0x00008b0000057ab9 */ /* 0x000fc40000000800 */
[----:B------:R-:W2:Y:S01]  /*200b0*/  LDL.LU R18, [R1+0x6dc] ;  /* 0x0006dc0001127983 */ /* 0x000ea20000300800 */
[----:B---3--:R-:W-:Y:S01]  /*200c0*/  ISETP.LT.AND P4, PT, R17, UR5, !P0 ;  /* 0x0000000511007c0c */ /* 0x008fe2000c781270 */
[----:B------:R-:W-:Y:S02]  /*200d0*/  ULDC UR5, c[0x0][0x22c] ;  /* 0x00008b0000057ab9 */ /* 0x000fe40000000800 */
[----:B------:R-:W3:Y:S01]  /*200e0*/  LDL.LU R17, [R1+0x6d8] ;  /* 0x0006d80001117983 */ /* 0x000ee20000300800 */
[CC--:B------:R-:W-:Y:S02]  /*200f0*/  LEA R12, P6, R0.reuse, R3.reuse, 0x2 ;  /* 0x00000003000c7211 */ /* 0x0c0fe400078c10ff */
[C---:B-1----:R-:W-:Y:S01]  /*20100*/  IADD3 R15, R0.reuse, UR4, RZ ;  /* 0x00000004000f7c10 */ /* 0x042fe2000fffe0ff */
[----:B------:R-:W3:Y:S01]  /*20110*/  LDL.LU R28, [R1+0x6d4] ;  /* 0x0006d400011c7983 */ /* 0x000ee20000300800 */
[----:B------:R-:W-:Y:S02]  /*20120*/  LEA.HI.X.SX32 R13, R0, R46, 0x2, P6 ;  /* 0x0000002e000d7211 */ /* 0x000fe400030f16ff */
[C---:B------:R-:W-:Y:S01]  /*20130*/  LEA R14, P6, R15.reuse, R3, 0x2 ;  /* 0x000000030f0e7211 */ /* 0x040fe200078c10ff */
[----:B------:R-:W-:-:S03]  /*20140*/  VIADD R0, R15, UR4 ;  /* 0x000000040f007c36 */ /* 0x000fc60008000000 */
[-C--:B------:R-:W-:Y:S01]  /*20150*/  LEA.HI.X.SX32 R15, R15, R46.reuse, 0x2, P6 ;  /* 0x0000002e0f0f7211 */ /* 0x080fe200030f16ff */
[----:B------:R1:W-:Y:S01]  /*20160*/  @P3 STG.E desc[UR8][R12.64], R36 ;  /* 0x000000240c003986 */ /* 0x0003e2000c101908 */
[C---:B------:R-:W-:Y:S01]  /*20170*/  VIADD R7, R0.reuse, UR4 ;  /* 0x0000000400077c36 */ /* 0x040fe20008000000 */
[CC--:B------:R-:W-:Y:S02]  /*20180*/  LEA R4, P6, R0.reuse, R3.reuse, 0x2 ;  /* 0x0000000300047211 */ /* 0x0c0fe400078c10ff */
[----:B------:R3:W-:Y:S02]  /*20190*/  @P2 STG.E desc[UR8][R14.64], R140 ;  /* 0x0000008c0e002986 */ /* 0x0007e4000c101908 */
[----:B------:R-:W-:Y:S01]  /*201a0*/  LEA.HI.X.SX32 R5, R0, R46, 0x2, P6 ;  /* 0x0000002e00057211 */ /* 0x000fe200030f16ff */
[C---:B------:R-:W-:Y:S01]  /*201b0*/  VIADD R0, R7.reuse, UR4 ;  /* 0x0000000407007c36 */ /* 0x040fe20008000000 */
[----:B------:R-:W-:-:S04]  /*201c0*/  LEA R6, P6, R7, R3, 0x2 ;  /* 0x0000000307067211 */ /* 0x000fc800078c10ff */
[----:B------:R-:W-:Y:S02]  /*201d0*/  LEA.HI.X.SX32 R7, R7, R46, 0x2, P6 ;  /* 0x0000002e07077211 */ /* 0x000fe400030f16ff */
[----:B------:R-:W-:Y:S01]  /*201e0*/  ISETP.LT.AND P3, PT, R20, UR5, !P0 ;  /* 0x0000000514007c0c */ /* 0x000fe2000c761270 */
[----:B------:R-:W-:Y:S01]  /*201f0*/  ULDC UR5, c[0x0][0x22c] ;  /* 0x00008b0000057ab9 */ /* 0x000fe20000000800 */
[----:B-1----:R-:W-:Y:S01]  /*20200*/  LEA R12, P6, R0, R3, 0x2 ;  /* 0x00000003000c7211 */ /* 0x002fe200078c10ff */
[----:B------:R1:W-:Y:S04]  /*20210*/  @P1 STG.E desc[UR8][R4.64], R37 ;  /* 0x0000002504001986 */ /* 0x0003e8000c101908 */
[----:B------:R-:W1:Y:S01]  /*20220*/  LDS.128 R20, [R2] ;  /* 0x0000000002147984 */ /* 0x000e620000000c00 */
[----:B-----5:R-:W-:Y:S01]  /*20230*/  ISETP.LT.AND P2, PT, R16, UR5, !P0 ;  /* 0x0000000510007c0c */ /* 0x020fe2000c741270 */
[----:B------:R-:W-:-:S02]  /*20240*/  ULDC UR5, c[0x0][0x22c] ;  /* 0x00008b0000057ab9 */ /* 0x000fc40000000800 */
[----:B------:R-:W5:Y:S01]  /*20250*/  LDL.LU R16, [R1+0x6d0] ;  /* 0x0006d00001107983 */ /* 0x000f620000300800 */
[----:B------:R-:W-:-:S03]  /*20260*/  LEA.HI.X.SX32 R13, R0, R46, 0x2, P6 ;  /* 0x0000002e000d7211 */ /* 0x000fc600030f16ff */
[----:B------:R1:W-:Y:S01]  /*20270*/  @P5 STG.E desc[UR8][R6.64], R141 ;  /* 0x0000008d06005986 */ /* 0x0003e2000c101908 */
[----:B----4-:R-:W-:Y:S01]  /*20280*/  ISETP.LT.AND P1, PT, R19, UR5, !P0 ;  /* 0x0000000513007c0c */ /* 0x010fe2000c721270 */
[----:B------:R-:W-:Y:S02]  /*20290*/  ULDC UR5, c[0x0][0x22c] ;  /* 0x00008b0000057ab9 */ /* 0x000fe40000000800 */
[----:B------:R-:W4:Y:S04]  /*202a0*/  LDL.LU R19, [R1+0x6cc] ;  /* 0x0006cc0001137983 */ /* 0x000f280000300800 */
[----:B------:R1:W-:Y:S01]  /*202b0*/  @P4 STG.E desc[UR8][R12.64], R38 ;  /* 0x000000260c004986 */ /* 0x0003e2000c101908 */
[----:B--2---:R-:W-:Y:S01]  /*202c0*/  ISETP.LT.AND P5, PT, R18, UR5, !P0 ;  /* 0x0000000512007c0c */ /* 0x004fe2000c7a1270 */
[----:B------:R-:W-:-:S02]  /*202d0*/  ULDC UR5, c[0x0][0x22c] ;  /* 0x00008b0000057ab9 */ /* 0x000fc40000000800 */
[----:B------:R-:W2:Y:S01]  /*202e0*/  LDL.LU R18, [R1+0x6c8] ;  /* 0x0006c80001127983 */ /* 0x000ea20000300800 */
[----:B---3--:R-:W-:Y:S01]  /*202f0*/  ISETP.LT.AND P4, PT, R17, UR5, !P0 ;  /* 0x0000000511007c0c */ /* 0x008fe2000c781270 */
[----:B------:R-:W-:Y:S02]  /*20300*/  VIADD R15, R0, UR4 ;  /* 0x00000004000f7c36 */ /* 0x000fe40008000000 */
[----:B------:R-:W3:Y:S01]  /*20310*/  LDL.LU R17, [R1+0x6c4] ;  /* 0x0006c40001117983 */ /* 0x000ee20000300800 */
[----:B------:R-:W-:Y:S01]  /*20320*/  ULDC UR5, c[0x0][0x22c] ;  /* 0x00008b0000057ab9 */ /* 0x000fe20000000800 */
[C---:B------:R-:W-:Y:S01]  /*20330*/  VIADD R0, R15.reuse, UR4 ;  /* 0x000000040f007c36 */ /* 0x040fe20008000000 */
[C---:B------:R-:W-:Y:S01]  /*20340*/  LEA R14, P6, R15.reuse, R3, 0x2 ;  /* 0x000000030f0e7211 */ /* 0x040fe200078c10ff */
[----:B------:R-:W3:Y:S03]  /*20350*/  LDL.LU R29, [R1+0x6c0] ;  /* 0x0006c000011d7983 */ /* 0x000ee60000300800 */
[----:B------:R-:W-:-:S02]  /*20360*/  LEA.HI.X.SX32 R15, R15, R46, 0x2, P6 ;  /* 0x0000002e0f0f7211 */ /* 0x000fc400030f16ff */
[CC--:B-1----:R-:W-:Y:S02]  /*20370*/  LEA R4, P6, R0.reuse, R3.reuse, 0x2 ;  /* 0x0000000300047211 */ /* 0x0c2fe400078c10ff */
[C---:B------:R-:W-:Y:S02]  /*20380*/  IADD3 R7, R0.reuse, UR4, RZ ;  /* 0x0000000400077c10 */ /* 0x040fe4000fffe0ff */
[-C--:B------:R-:W-:Y:S01]  /*20390*/  LEA.HI.X.SX32 R5, R0, R46.reuse, 0x2, P6 ;  /* 0x0000002e00057211 */ /* 0x080fe200030f16ff */
[----:B------:R-:W-:Y:S01]  /*203a0*/  @P3 STG.E desc[UR8][R14.64], R142 ;  /* 0x0000008e0e003986 */ /* 0x000fe2000c101908 */
[C---:B------:R-:W-:Y:S01]  /*203b0*/  LEA R6, P6, R7.reuse, R3, 0x2 ;  /* 0x0000000307067211 */ /* 0x040fe200078c10ff */
[C---:B------:R-:W-:Y:S01]  /*203c0*/  VIADD R0, R7.reuse, UR4 ;  /* 0x0000000407007c36 */ /* 0x040fe20008000000 */
[----:B------:R-:W-:Y:S01]  /*203d0*/  ISETP.LT.AND P3, PT, R28, UR5, !P0 ;  /* 0x000000051c007c0c */ /* 0x000fe2000c761270 */
[----:B------:R-:W-:Y:S01]  /*203e0*/  ULDC UR5, c[0x0][0x22c] ;  /* 0x00008b0000057ab9 */ /* 0x000fe20000000800 */
[----:B------:R1:W-:Y:S01]  /*203f0*/  @P2 STG.E desc[UR8][R4.64], R39 ;  /* 0x0000002704002986 */ /* 0x0003e2000c101908 */
[----:B------:R-:W-:-:S02]  /*20400*/  LEA.HI.X.SX32 R7, R7, R46, 0x2, P6 ;  /* 0x0000002e07077211 */ /* 0x000fc400030f16ff */
[C---:B------:R-:W-:Y:S01]  /*20410*/  LEA R12, P6, R0.reuse, R3, 0x2 ;  /* 0x00000003000c7211 */ /* 0x040fe200078c10ff */
[----:B------:R-:W3:Y:S03]  /*20420*/  LDL.LU R28, [R1+0x6bc] ;  /* 0x0006bc00011c7983 */ /* 0x000ee60000300800 */
[----:B------:R-:W-:Y:S01]  /*20430*/  LEA.HI.X.SX32 R13, R0, R46, 0x2, P6 ;  /* 0x0000002e000d7211 */ /* 0x000fe200030f16ff */
[----:B------:R3:W-:Y:S01]  /*20440*/  @P1 STG.E desc[UR8][R6.64], R143 ;  /* 0x0000008f06001986 */ /* 0x0007e2000c101908 */
[----:B-----5:R-:W-:Y:S01]  /*20450*/  ISETP.LT.AND P2, PT, R16, UR5, !P0 ;  /* 0x0000000510007c0c */ /* 0x020fe2000c741270 */
[----:B------:R-:W-:Y:S01]  /*20460*/  VIADD R16, R0, UR4 ;  /* 0x0000000400107c36 */ /* 0x000fe20008000000 */
[----:B------:R-:W-:-:S04]  /*20470*/  ULDC UR5, c[0x0][0x22c] ;  /* 0x00008b0000057ab9 */ /* 0x000fc80000000800 */
[C---:B-1----:R-:W-:Y:S02]  /*20480*/  LEA R4, P6, R16.reuse, R3, 0x2 ;  /* 0x0000000310047211 */ /* 0x042fe400078c10ff */
[----:B----4-:R-:W-:Y:S01]  /*20490*/  ISETP.LT.AND P1, PT, R19, UR5, !P0 ;  /* 0x0000000513007c0c */ /* 0x010fe2000c721270 */
[----:B------:R-:W-:Y:S01]  /*204a0*/  ULDC UR5, c[0x0][0x22c] ;  /* 0x00008b0000057ab9 */ /* 0x000fe20000000800 */
[----:B------:R-:W-:Y:S01]  /*204b0*/  LEA.HI.X.SX32 R5, R16, R46, 0x2, P6 ;  /* 0x0000002e10057211 */ /* 0x000fe200030f16ff */
[----:B------:R-:W4:Y:S04]  /*204c0*/  LDL.LU R19, [R1+0x6b8] ;  /* 0x0006b80001137983 */ /* 0x000f280000300800 */
[----:B------:R1:W-:Y:S04]  /*204d0*/  @P5 STG.E desc[UR8][R12.64], R8 ;  /* 0x000000080c005986 */ /* 0x0003e8000c101908 */
        /* <DEDUP_REMOVED lines=9> */
[----:B------:R-:W-:-:S04]  /*20570*/  LEA R14, P6, R0, R3, 0x2 ;  /* 0x00000003000e7211 */ /* 0x000fc800078c10ff */
[----:B------:R-:W-:Y:S01]  /*20580*/  LEA.HI.X.SX32 R15, R0, R46, 0x2, P6 ;  /* 0x0000002e000f7211 */ /* 0x000fe200030f16ff */
[C---:B------:R-:W-:Y:S01]  /*20590*/  VIADD R0, R16.reuse, UR4 ;  /* 0x0000000410007c36 */ /* 0x040fe20008000000 */
[----:B------:R-:W-:-:S04]  /*205a0*/  LEA R6, P6, R16, R3, 0x2 ;  /* 0x0000000310067211 */ /* 0x000fc800078c10ff */
[-C--:B------:R-:W-:Y:S02]  /*205b0*/  LEA.HI.X.SX32 R7, R16, R46.reuse, 0x2, P6 ;  /* 0x0000002e10077211 */ /* 0x080fe400030f16ff */
[C---:B-1----:R-:W-:Y:S02]  /*205c0*/  IADD3 R8, R0.reuse, UR4, RZ ;  /* 0x0000000400087c10 */ /* 0x042fe4000fffe0ff */
[CC--:B------:R-:W-:Y:S01]  /*205d0*/  LEA R12, P6, R0.reuse, R3.reuse, 0x2 ;  /* 0x00000003000c7211 */ /* 0x0c0fe200078c10ff */
[----:B------:R1:W-:Y:S03]  /*205e0*/  @P3 STG.E desc[UR8][R14.64], R9 ;  /* 0x000000090e003986 */ /* 0x0003e6000c101908 */
[----:B------:R-:W-:Y:S01]  /*205f0*/  LEA.HI.X.SX32 R13, R0, R46, 0x2, P6 ;  /* 0x0000002e000d7211 */ /* 0x000fe200030f16ff */
[C---:B------:R-:W-:Y:S01]  /*20600*/  VIADD R0, R8.reuse, UR4 ;  /* 0x0000000408007c36 */ /* 0x040fe20008000000 */
[----:B-----5:R-:W-:-:S02]  /*20610*/  LEA R4, P6, R8, R3, 0x2 ;  /* 0x0000000308047211 */ /* 0x020fc400078c10ff */
[----:B------:R-:W-:Y:S01]  /*20620*/  ISETP.LT.AND P3, PT, R29, UR5, !P0 ;  /* 0x000000051d007c0c */ /* 0x000fe2000c761270 */
[----:B------:R-:W-:Y:S01]  /*20630*/  ULDC UR5, c[0x0][0x22c] ;  /* 0x00008b0000057ab9 */ /* 0x000fe20000000800 */
[-C--:B------:R-:W-:Y:S01]  /*20640*/  LEA.HI.X.SX32 R5, R8, R46.reuse, 0x2, P6 ;  /* 0x0000002e08057211 */ /* 0x080fe200030f16ff */
[----:B------:R5:W-:Y:S01]  /*20650*/  @P2 STG.E desc[UR8][R6.64], R21 ;  /* 0x0000001506002986 */ /* 0x000be2000c101908 */
[----:B------:R-:W-:Y:S02]  /*20660*/  LEA R8, P6, R0, R3, 0x2 ;  /* 0x0000000300087211 */ /* 0x000fe400078c10ff */
[----:B------:R-:W-:Y:S01]  /*20670*/  ISETP.LT.AND P2, PT, R28, UR5, !P0 ;  /* 0x000000051c007c0c */ /* 0x000fe2000c741270 */
[----:B------:R-:W-:Y:S01]  /*20680*/  ULDC UR5, c[0x0][0x22c] ;  /* 0x00008b0000057ab9 */ /* 0x000fe20000000800 */
[----:B-1----:R-:W5:Y:S01]  /*20690*/  LDL.LU R15, [R1+0x6ac] ;  /* 0x0006ac00010f7983 */ /* 0x002f620000300800 */
[----:B------:R-:W-:-:S03]  /*206a0*/  LEA.HI.X.SX32 R9, R0, R46, 0x2, P6 ;  /* 0x0000002e00097211 */ /* 0x000fc600030f16ff */
[----:B------:R-:W-:Y:S04]  /*206b0*/  @P1 STG.E desc[UR8][R12.64], R10 ;  /* 0x0000000a0c001986 */ /* 0x000fe8000c101908 */
[----:B------:R-:W-:Y:S04]  /*206c0*/  @P5 STG.E desc[UR8][R4.64], R22 ;  /* 0x0000001604005986 */ /* 0x000fe8000c101908 */
[----:B------:R-:W5:Y:S01]  /*206d0*/  LDL.LU R14, [R1+0x6a8] ;  /* 0x0006a800010e7983 */ /* 0x000f620000300800 */
[----:B----4-:R-:W-:Y:S01]  /*206e0*/  ISETP.LT.AND P1, PT, R19, UR5, !P0 ;  /* 0x0000000513007c0c */ /* 0x010fe2000c721270 */
[----:B------:R-:W-:-:S02]  /*206f0*/  ULDC UR5, c[0x0][0x22c] ;  /* 0x00008b0000057ab9 */ /* 0x000fc40000000800 */
[----:B------:R-:W-:Y:S04]  /*20700*/  @P4 STG.E desc[UR8][R8.64], R11 ;  /* 0x0000000b08004986 */ /* 0x000fe8000c101908 */
[----:B------:R1:W4:Y:S01]  /*20710*/  LDS.128 R28, [R2+0x400] ;  /* 0x00040000021c7984 */ /* 0x0003220000000c00 */
[----:B--2---:R-:W-:Y:S01]  /*20720*/  ISETP.LT.AND P5, PT, R18, UR5, !P0 ;  /* 0x0000000512007c0c */ /* 0x004fe2000c7a1270 */
[----:B------:R-:W-:Y:S02]  /*20730*/  ULDC UR5, c[0x0][0x22c] ;  /* 0x00008b0000057ab9 */ /* 0x000fe40000000800 */
[----:B------:R-:W2:Y:S01]  /*20740*/  LDL.LU R18, [R1+0x6a4] ;  /* 0x0006a40001127983 */ /* 0x000ea20000300800 */
[----:B---3--:R-:W-:Y:S01]  /*20750*/  ISETP.LT.AND P4, PT, R17, UR5, !P0 ;  /* 0x0000000511007c0c */ /* 0x008fe2000c781270 */
[----:B-----5:R-:W-:-:S02]  /*20760*/  VIADD R7, R0, UR4 ;  /* 0x0000000400077c36 */ /* 0x020fc40008000000 */
[----:B------:R-:W3:Y:S01]  /*20770*/  LDL.LU R17, [R1+0x6a0] ;  /* 0x0006a00001117983 */ /* 0x000ee20000300800 */
[----:B------:R-:W-:Y:S01]  /*20780*/  ULDC UR5, c[0x0][0x22c] ;  /* 0x00008b0000057ab9 */ /* 0x000fe20000000800 */
[C---:B------:R-:W-:Y:S01]  /*20790*/  VIADD R0, R7.reuse, UR4 ;  /* 0x0000000407007c36 */ /* 0x040fe20008000000 */
[----:B------:R-:W-:-:S03]  /*207a0*/  LEA R6, P6, R7, R3, 0x2 ;  /* 0x0000000307067211 */ /* 0x000fc600078c10ff */
[C---:B-1----:R-:W-:Y:S01]  /*207b0*/  VIADD R2, R0.reuse, UR4 ;  /* 0x0000000400027c36 */ /* 0x042fe20008000000 */
[----:B------:R-:W-:Y:S02]  /*207c0*/  LEA.HI.X.SX32 R7, R7, R46, 0x2, P6 ;  /* 0x0000002e07077211 */ /* 0x000fe400030f16ff */
[----:B------:R-:W-:Y:S01]  /*207d0*/  LEA R4, P6, R0, R3, 0x2 ;  /* 0x0000000300047211 */ /* 0x000fe200078c10ff */
[----:B------:R-:W-:-:S03]  /*207e0*/  VIADD R10, R2, UR4 ;  /* 0x00000004020a7c36 */ /* 0x000fc60008000000 */
[----:B------:R-:W-:Y:S02]  /*207f0*/  LEA.HI.X.SX32 R5, R0, R46, 0x2, P6 ;  /* 0x0000002e00057211 */ /* 0x000fe400030f16ff */
[----:B------:R-:W-:Y:S02]  /*20800*/  IADD3 R0, R10, UR4, RZ ;  /* 0x000000040a007c10 */ /* 0x000fe4000fffe0ff */
[----:B------:R-:W-:-:S03]  /*20810*/  LEA R12, P6, R2, R3, 0x2 ;  /* 0x00000003020c7211 */ /* 0x000fc600078c10ff */
[----:B------:R-:W-:Y:S01]  /*20820*/  VIADD R11, R0, UR4 ;  /* 0x00000004000b7c36 */ /* 0x000fe20008000000 */
[----:B------:R-:W-:Y:S01]  /*20830*/  LEA.HI.X.SX32 R13, R2, R46, 0x2, P6 ;  /* 0x0000002e020d7211 */ /* 0x000fe200030f16ff */
[----:B------:R1:W-:Y:S02]  /*20840*/  @P3 STG.E desc[UR8][R6.64], R23 ;  /* 0x0000001706003986 */ /* 0x0003e4000c101908 */
[----:B------:R-:W-:Y:S02]  /*20850*/  VIADD R2, R11, UR4 ;  /* 0x000000040b027c36 */ /* 0x000fe40008000000 */
[----:B------:R5:W-:Y:S04]  /*20860*/  @P2 STG.E desc[UR8][R4.64], R24 ;  /* 0x0000001804002986 */ /* 0x000be8000c101908 */
[----:B----4-:R4:W-:Y:S01]  /*20870*/  @P1 STG.E desc[UR8][R12.64], R28 ;  /* 0x0000001c0c001986 */ /* 0x0109e2000c101908 */
[-C--:B------:R-:W-:Y:S01]  /*20880*/  LEA R8, P1, R0, R3.reuse, 0x2 ;  /* 0x0000000300087211 */ /* 0x080fe200078210ff */
[----:B------:R-:W-:Y:S01]  /*20890*/  VIADD R16, R2, UR4 ;  /* 0x0000000402107c36 */ /* 0x000fe20008000000 */
[----:B-1----:R-:W-:-:S02]  /*208a0*/  LEA R6, P6, R10, R3, 0x2 ;  /* 0x000000030a067211 */ /* 0x002fc400078c10ff */
[-C--:B------:R-:W-:Y:S02]  /*208b0*/  LEA.HI.X.SX32 R9, R0, R46.reuse, 0x2, P1 ;  /* 0x0000002e00097211 */ /* 0x080fe400008f16ff */
[----:B------:R-:W-:Y:S01]  /*208c0*/  ISETP.LT.AND P3, PT, R15, UR5, !P0 ;  /* 0x000000050f007c0c */ /* 0x000fe2000c761270 */
[----:B------:R-:W-:Y:S01]  /*208d0*/  VIADD R15, R16, UR4 ;  /* 0x00000004100f7c36 */ /* 0x000fe20008000000 */
[-C--:B------:R-:W-:Y:S01]  /*208e0*/  LEA.HI.X.SX32 R7, R10, R46.reuse, 0x2, P6 ;  /* 0x0000002e0a077211 */ /* 0x080fe200030f16ff */
[----:B------:R-:W-:Y:S01]  /*208f0*/  ULDC UR5, c[0x0][0x22c] ;  /* 0x00008b0000057ab9 */ /* 0x000fe20000000800 */
[CC--:B-----5:R-:W-:Y:S01]  /*20900*/  LEA R4, P1, R2.reuse, R3.reuse, 0x2 ;  /* 0x0000000302047211 */ /* 0x0e0fe200078210ff */
[----:B------:R-:W-:Y:S01]  /*20910*/  ULDC UR4, c[0x0][0x22c] ;  /* 0x00008b0000047ab9 */ /* 0x000fe20000000800 */
[----:B------:R-:W-:Y:S02]  /*20920*/  LEA R10, P6, R11, R3, 0x2 ;  /* 0x000000030b0a7211 */ /* 0x000fe400078c10ff */
[----:B------:R-:W-:-:S02]  /*20930*/  LEA.HI.X.SX32 R5, R2, R46, 0x2, P1 ;  /* 0x0000002e02057211 */ /* 0x000fc400008f16ff */
[----:B------:R-:W-:Y:S02]  /*20940*/  ISETP.LT.AND P2, PT, R14, UR5, !P0 ;  /* 0x000000050e007c0c */ /* 0x000fe4000c741270 */
[----:B------:R-:W-:Y:S02]  /*20950*/  LEA.HI.X.SX32 R11, R11, R46, 0x2, P6 ;  /* 0x0000002e0b0b7211 */ /* 0x000fe400030f16ff */
[----:B------:R-:W-:-:S04]  /*20960*/  LEA R14, P6, R15, R3, 0x2 ;  /* 0x000000030f0e7211 */ /* 0x000fc800078c10ff */
[-C--:B------:R-:W-:Y:S02]  /*20970*/  LEA.HI.X.SX32 R15, R15, R46.reuse, 0x2, P6 ;  /* 0x0000002e0f0f7211 */ /* 0x080fe400030f16ff */
[C---:B------:R-:W-:Y:S01]  /*20980*/  LEA R2, P6, R16.reuse, R3, 0x2 ;  /* 0x0000000310027211 */ /* 0x040fe200078c10ff */
[----:B------:R4:W-:Y:S03]  /*20990*/  @P5 STG.E desc[UR8][R6.64], R25 ;  /* 0x0000001906005986 */ /* 0x0009e6000c101908 */
[----:B------:R-:W-:Y:S01]  /*209a0*/  LEA.HI.X.SX32 R3, R16, R46, 0x2, P6 ;  /* 0x0000002e10037211 */ /* 0x000fe200030f16ff */
[----:B------:R4:W-:Y:S04]  /*209b0*/  @P4 STG.E desc[UR8][R8.64], R29 ;  /* 0x0000001d08004986 */ /* 0x0009e8000c101908 */
[----:B------:R4:W-:Y:S04]  /*209c0*/  @P3 STG.E desc[UR8][R10.64], R26 ;  /* 0x0000001a0a003986 */ /* 0x0009e8000c101908 */
[----:B------:R4:W-:Y:S01]  /*209d0*/  @P2 STG.E desc[UR8][R4.64], R30 ;  /* 0x0000001e04002986 */ /* 0x0009e2000c101908 */
[----:B--2---:R-:W-:Y:S01]  /*209e0*/  ISETP.LT.AND P1, PT, R18, UR4, !P0 ;  /* 0x0000000412007c0c */ /* 0x004fe2000c721270 */
[----:B------:R-:W-:-:S02]  /*209f0*/  ULDC UR4, c[0x0][0x22c] ;  /* 0x00008b0000047ab9 */ /* 0x000fc40000000800 */
[----:B---3--:R-:W-:-:S10]  /*20a00*/  ISETP.LT.AND P0, PT, R17, UR4, !P0 ;  /* 0x0000000411007c0c */ /* 0x008fd4000c701270 */
[----:B------:R4:W-:Y:S03]  /*20a10*/  @P1 STG.E desc[UR8][R2.64], R27 ;  /* 0x0000001b02001986 */ /* 0x0009e6000c101908 */
[----:B------:R-:W-:Y:S05]  /*20a20*/  @!P0 EXIT ;  /* 0x000000000000894d */ /* 0x000fea0003800000 */
[----:B------:R-:W-:Y:S01]  /*20a30*/  STG.E desc[UR8][R14.64], R31 ;  /* 0x0000001f0e007986 */ /* 0x000fe2000c101908 */
[----:B------:R-:W-:Y:S05]  /*20a40*/  EXIT ;  /* 0x000000000000794d */ /* 0x000fea0003800000 */
.L_x_2:
[----:B------:R-:W-:-:S00]  /*20a50*/  BRA `(.L_x_2) ;  /* 0xfffffffc00fc7947 */ /* 0x000fc0000383ffff */
[----:B------:R-:W-:-:S00]  /*20a60*/  NOP ;  /* 0x0000000000007918 */ /* 0x000fc00000000000 */
        /* <DEDUP_REMOVED lines=9> */
.L_x_3:


//--------------------- .nv.shared.matmul_kernel  --------------------------
	.section	.nv.shared.matmul_kernel,"aw",@nobits
	.sectionflags	@""
	.align	16
	.zero		1024


//--------------------- .nv.shared.reserved.0     --------------------------
	.section	.nv.shared.reserved.0,"aw",@nobits
	.weak		__nv_reservedSMEM_offset_0_alias
	.size		__nv_reservedSMEM_offset_0_alias, 0, 0
	.other		__nv_reservedSMEM_offset_0_alias,@"STO_CUDA_RESERVED_SHARED STV_DEFAULT"
__nv_reservedSMEM_offset_0_alias:
	.zero		0


//--------------------- .nv.constant0.matmul_kernel --------------------------
	.section	.nv.constant0.matmul_kernel,"a",@progbits
	.sectionflags	@""
	.align	4
.nv.constant0.matmul_kernel:
	.zero		608


//--------------------- SYMBOLS --------------------------

	.type		.nv.reservedSmem.offset0,@object
	.size		.nv.reservedSmem.offset0,0x4
